def attn_fwd(
    Q,
    K,
    V,
    Out,
    Lse,
    sm_scale,
    stride_qz,
    stride_qh,
    stride_qm,
    stride_qk,
    stride_kz,
    stride_kh,
    stride_kn,
    stride_kk,
    stride_vz,
    stride_vh,
    stride_vn,
    stride_vk,
    stride_oz,
    stride_oh,
    stride_om,
    stride_ok,
    seqlen_q,
    seqlen_k,
    BLOCK_M: tl.constexpr,
    BLOCK_N: tl.constexpr,
    HEAD_DIM: tl.constexpr,
    CAUSAL: tl.constexpr,
):
    start_m = tl.program_id(0)
    off_hz = tl.program_id(1)
    q_off = off_hz * stride_qh
    k_off = off_hz * stride_kh
    v_off = off_hz * stride_vh
    offs_m = start_m * BLOCK_M + tl.arange(0, BLOCK_M)
    offs_d = tl.arange(0, HEAD_DIM)
    offs_n = tl.arange(0, BLOCK_N)
    q_ptrs = Q + q_off + offs_m[:, None] * stride_qm + offs_d[None, :] * stride_qk
    k_ptrs = K + k_off + offs_d[:, None] * stride_kk + offs_n[None, :] * stride_kn
    v_ptrs = V + v_off + offs_n[:, None] * stride_vn + offs_d[None, :] * stride_vk
    m_i = tl.full([BLOCK_M], float("-inf"), dtype=tl.float32)
    l_i = tl.zeros([BLOCK_M], dtype=tl.float32) + 1.0
    acc = tl.zeros([BLOCK_M, HEAD_DIM], dtype=tl.float32)
    q = tl.load(q_ptrs)
    acc, l_i, m_i = _attn_fwd_inner(
        acc,
        l_i,
        m_i,
        q,
        k_ptrs,
        v_ptrs,
        sm_scale,
        stride_kn,
        stride_vn,
        start_m,
        seqlen_k,
        BLOCK_M,
        BLOCK_N,
        HEAD_DIM,
        CAUSAL,
    )
    acc = acc / l_i[:, None]
    lse = m_i + tl.math.log2(l_i) / 1.4426950408889634
    o_ptrs = (
        Out
        + off_hz * stride_oh
        + offs_m[:, None] * stride_om
        + offs_d[None, :] * stride_ok
    )
    tl.store(o_ptrs, acc.to(Out.dtype.element_ty))
    tl.store(Lse + off_hz * seqlen_q + offs_m, lse)

# config = {"BLOCK_M": 128, "BLOCK_N": 64, "HEAD_DIM": 256, "arch": "sm_100", "causal": false, "dtype": "fp16", "num_stages": 2, "num_warps": 4}
# arch = sm_100


// ===== COMPILED SASS (sm_100a) =====

	.target	sm_100a

	.elftype	@"ET_EXEC"


//--------------------- .note.nv.tkinfo           --------------------------
	.section	.note.nv.tkinfo,"",@"SHT_NOTE"
	.sectionflags	@"SHF_NOTE_NV_TKINFO"
	.tkinfo
        /*0018*/ 	.word	0x00000081
        /*0030*/ 	.string	""
        /*0030*/ 	.string	"ptxas-blackwell"
        /*0030*/ 	.string	"Cuda compilation tools, release 12.9, V12.9.86"
        /*0030*/ 	.string	"Build cuda_12.9.r12.9/compiler.36037853_0"
        /*0030*/ 	.string	"-v  -suppress-debug-info  -lineinfo  -arch sm_100a "



//--------------------- .note.nv.cuver            --------------------------
	.section	.note.nv.cuver,"",@"SHT_NOTE"
	.sectionflags	@"SHF_NOTE_NV_CUVER"
        /*0018*/ 	.short	0x0001
        /*001a*/ 	.short	0x0064
        /*001c*/ 	.short	0x0001
        /*001e*/ 	.short	0x0000
        /*0020*/ 	.short	0x0001
        /*0022*/ 	.short	0x0000


//--------------------- .nv.info                  --------------------------
	.section	.nv.info,"",@"SHT_CUDA_INFO"
	.align	4


	//----- nvinfo : EIATTR_REGCOUNT
	.align		4
        /*0000*/ 	.byte	0x04, 0x2f
        /*0002*/ 	.short	(.L_5 - .L_4)
	.align		4
.L_4:
        /*0004*/ 	.word	index@(attn_fwd)
        /*0008*/ 	.word	0x000000ff


	//----- nvinfo : EIATTR_FRAME_SIZE
	.align		4
.L_5:
        /*000c*/ 	.byte	0x04, 0x11
        /*000e*/ 	.short	(.L_7 - .L_6)
	.align		4
.L_6:
        /*0010*/ 	.word	index@($__internal_2_$__cuda_sm10x_tcgen05_guardrail_trap_unallocated_columns_being_dealloced)
        /*0014*/ 	.word	0x00000a80


	//----- nvinfo : EIATTR_FRAME_SIZE
	.align		4
.L_7:
        /*0018*/ 	.byte	0x04, 0x11
        /*001a*/ 	.short	(.L_9 - .L_8)
	.align		4
.L_8:
        /*001c*/ 	.word	index@($__internal_1_$__cuda_sm10x_tcgen05_guardrail_trap_phase_invalid_during_alloc)
        /*0020*/ 	.word	0x00000a80


	//----- nvinfo : EIATTR_FRAME_SIZE
	.align		4
.L_9:
        /*0024*/ 	.byte	0x04, 0x11
        /*0026*/ 	.short	(.L_11 - .L_10)
	.align		4
.L_10:
        /*0028*/ 	.word	index@($__internal_0_$__cuda_sm10x_tcgen05_guardrail_trap_col_being_dealloced_not_returned_by_alloc)
        /*002c*/ 	.word	0x00000a80


	//----- nvinfo : EIATTR_FRAME_SIZE
	.align		4
.L_11:
        /*0030*/ 	.byte	0x04, 0x11
        /*0032*/ 	.short	(.L_13 - .L_12)
	.align		4
.L_12:
        /*0034*/ 	.word	index@(attn_fwd)
        /*0038*/ 	.word	0x00000a80


	//----- nvinfo : EIATTR_MIN_STACK_SIZE
	.align		4
.L_13:
        /*003c*/ 	.byte	0x04, 0x12
        /*003e*/ 	.short	(.L_15 - .L_14)
	.align		4
.L_14:
        /*0040*/ 	.word	index@(attn_fwd)
        /*0044*/ 	.word	0x00000a80
.L_15:


//--------------------- .nv.info.attn_fwd         --------------------------
	.section	.nv.info.attn_fwd,"",@"SHT_CUDA_INFO"
	.sectionflags	@""
	.align	4


	//----- nvinfo : EIATTR_CUDA_API_VERSION
	.align		4
        /*0000*/ 	.byte	0x04, 0x37
        /*0002*/ 	.short	(.L_17 - .L_16)
.L_16:
        /*0004*/ 	.word	0x00000081


	//----- nvinfo : EIATTR_KPARAM_INFO
	.align		4
.L_17:
        /*0008*/ 	.byte	0x04, 0x17
        /*000a*/ 	.short	(.L_19 - .L_18)
.L_18:
        /*000c*/ 	.word	0x00000000
        /*0010*/ 	.short	0x0019
        /*0012*/ 	.short	0x0080
        /*0014*/ 	.byte	0x00, 0xf4, 0x21, 0x00


	//----- nvinfo : EIATTR_KPARAM_INFO
	.align		4
.L_19:
        /*0018*/ 	.byte	0x04, 0x17
        /*001a*/ 	.short	(.L_21 - .L_20)
.L_20:
        /*001c*/ 	.word	0x00000000
        /*0020*/ 	.short	0x0018
        /*0022*/ 	.short	0x0078
        /*0024*/ 	.byte	0x00, 0xf4, 0x21, 0x00


	//----- nvinfo : EIATTR_KPARAM_INFO
	.align		4
.L_21:
        /*0028*/ 	.byte	0x04, 0x17
        /*002a*/ 	.short	(.L_23 - .L_22)
.L_22:
        /*002c*/ 	.word	0x00000000
        /*0030*/ 	.short	0x0017
        /*0032*/ 	.short	0x0070
        /*0034*/ 	.byte	0x00, 0xf0, 0x11, 0x00


	//----- nvinfo : EIATTR_KPARAM_INFO
	.align		4
.L_23:
        /*0038*/ 	.byte	0x04, 0x17
        /*003a*/ 	.short	(.L_25 - .L_24)
.L_24:
        /*003c*/ 	.word	0x00000000
        /*0040*/ 	.short	0x0016
        /*0042*/ 	.short	0x006c
        /*0044*/ 	.byte	0x00, 0xf0, 0x11, 0x00


	//----- nvinfo : EIATTR_KPARAM_INFO
	.align		4
.L_25:
        /*0048*/ 	.byte	0x04, 0x17
        /*004a*/ 	.short	(.L_27 - .L_26)
.L_26:
        /*004c*/ 	.word	0x00000000
        /*0050*/ 	.short	0x0015
        /*0052*/ 	.short	0x0068
        /*0054*/ 	.byte	0x00, 0xf0, 0x11, 0x00


	//----- nvinfo : EIATTR_KPARAM_INFO
	.align		4
.L_27:
        /*0058*/ 	.byte	0x04, 0x17
        /*005a*/ 	.short	(.L_29 - .L_28)
.L_28:
        /*005c*/ 	.word	0x00000000
        /*0060*/ 	.short	0x0014
        /*0062*/ 	.short	0x0064
        /*0064*/ 	.byte	0x00, 0xf0, 0x11, 0x00


	//----- nvinfo : EIATTR_KPARAM_INFO
	.align		4
.L_29:
        /*0068*/ 	.byte	0x04, 0x17
        /*006a*/ 	.short	(.L_31 - .L_30)
.L_30:
        /*006c*/ 	.word	0x00000000
        /*0070*/ 	.short	0x0013
        /*0072*/ 	.short	0x0060
        /*0074*/ 	.byte	0x00, 0xf0, 0x11, 0x00


	//----- nvinfo : EIATTR_KPARAM_INFO
	.align		4
.L_31:
        /*0078*/ 	.byte	0x04, 0x17
        /*007a*/ 	.short	(.L_33 - .L_32)
.L_32:
        /*007c*/ 	.word	0x00000000
        /*0080*/ 	.short	0x0012
        /*0082*/ 	.short	0x005c
        /*0084*/ 	.byte	0x00, 0xf0, 0x11, 0x00


	//----- nvinfo : EIATTR_KPARAM_INFO
	.align		4
.L_33:
        /*0088*/ 	.byte	0x04, 0x17
        /*008a*/ 	.short	(.L_35 - .L_34)
.L_34:
        /*008c*/ 	.word	0x00000000
        /*0090*/ 	.short	0x0011
        /*0092*/ 	.short	0x0058
        /*0094*/ 	.byte	0x00, 0xf0, 0x11, 0x00


	//----- nvinfo : EIATTR_KPARAM_INFO
	.align		4
.L_35:
        /*0098*/ 	.byte	0x04, 0x17
        /*009a*/ 	.short	(.L_37 - .L_36)
.L_36:
        /*009c*/ 	.word	0x00000000
        /*00a0*/ 	.short	0x0010
        /*00a2*/ 	.short	0x0054
        /*00a4*/ 	.byte	0x00, 0xf0, 0x11, 0x00


	//----- nvinfo : EIATTR_KPARAM_INFO
	.align		4
.L_37:
        /*00a8*/ 	.byte	0x04, 0x17
        /*00aa*/ 	.short	(.L_39 - .L_38)
.L_38:
        /*00ac*/ 	.word	0x00000000
        /*00b0*/ 	.short	0x000f
        /*00b2*/ 	.short	0x0050
        /*00b4*/ 	.byte	0x00, 0xf0, 0x11, 0x00


	//----- nvinfo : EIATTR_KPARAM_INFO
	.align		4
.L_39:
        /*00b8*/ 	.byte	0x04, 0x17
        /*00ba*/ 	.short	(.L_41 - .L_40)
.L_40:
        /*00bc*/ 	.word	0x00000000
        /*00c0*/ 	.short	0x000e
        /*00c2*/ 	.short	0x004c
        /*00c4*/ 	.byte	0x00, 0xf0, 0x11, 0x00


	//----- nvinfo : EIATTR_KPARAM_INFO
	.align		4
.L_41:
        /*00c8*/ 	.byte	0x04, 0x17
        /*00ca*/ 	.short	(.L_43 - .L_42)
.L_42:
        /*00cc*/ 	.word	0x00000000
        /*00d0*/ 	.short	0x000d
        /*00d2*/ 	.short	0x0048
        /*00d4*/ 	.byte	0x00, 0xf0, 0x11, 0x00


	//----- nvinfo : EIATTR_KPARAM_INFO
	.align		4
.L_43:
        /*00d8*/ 	.byte	0x04, 0x17
        /*00da*/ 	.short	(.L_45 - .L_44)
.L_44:
        /*00dc*/ 	.word	0x00000000
        /*00e0*/ 	.short	0x000c
        /*00e2*/ 	.short	0x0044
        /*00e4*/ 	.byte	0x00, 0xf0, 0x11, 0x00


	//----- nvinfo : EIATTR_KPARAM_INFO
	.align		4
.L_45:
        /*00e8*/ 	.byte	0x04, 0x17
        /*00ea*/ 	.short	(.L_47 - .L_46)
.L_46:
        /*00ec*/ 	.word	0x00000000
        /*00f0*/ 	.short	0x000b
        /*00f2*/ 	.short	0x0040
        /*00f4*/ 	.byte	0x00, 0xf0, 0x11, 0x00


	//----- nvinfo : EIATTR_KPARAM_INFO
	.align		4
.L_47:
        /*00f8*/ 	.byte	0x04, 0x17
        /*00fa*/ 	.short	(.L_49 - .L_48)
.L_48:
        /*00fc*/ 	.word	0x00000000
        /*0100*/ 	.short	0x000a
        /*0102*/ 	.short	0x003c
        /*0104*/ 	.byte	0x00, 0xf0, 0x11, 0x00


	//----- nvinfo : EIATTR_KPARAM_INFO
	.align		4
.L_49:
        /*0108*/ 	.byte	0x04, 0x17
        /*010a*/ 	.short	(.L_51 - .L_50)
.L_50:
        /*010c*/ 	.word	0x00000000
        /*0110*/ 	.short	0x0009
        /*0112*/ 	.short	0x0038
        /*0114*/ 	.byte	0x00, 0xf0, 0x11, 0x00


	//----- nvinfo : EIATTR_KPARAM_INFO
	.align		4
.L_51:
        /*0118*/ 	.byte	0x04, 0x17
        /*011a*/ 	.short	(.L_53 - .L_52)
.L_52:
        /*011c*/ 	.word	0x00000000
        /*0120*/ 	.short	0x0008
        /*0122*/ 	.short	0x0034
        /*0124*/ 	.byte	0x00, 0xf0, 0x11, 0x00


	//----- nvinfo : EIATTR_KPARAM_INFO
	.align		4
.L_53:
        /*0128*/ 	.byte	0x04, 0x17
        /*012a*/ 	.short	(.L_55 - .L_54)
.L_54:
        /*012c*/ 	.word	0x00000000
        /*0130*/ 	.short	0x0007
        /*0132*/ 	.short	0x0030
        /*0134*/ 	.byte	0x00, 0xf0, 0x11, 0x00


	//----- nvinfo : EIATTR_KPARAM_INFO
	.align		4
.L_55:
        /*0138*/ 	.byte	0x04, 0x17
        /*013a*/ 	.short	(.L_57 - .L_56)
.L_56:
        /*013c*/ 	.word	0x00000000
        /*0140*/ 	.short	0x0006
        /*0142*/ 	.short	0x002c
        /*0144*/ 	.byte	0x00, 0xf0, 0x11, 0x00


	//----- nvinfo : EIATTR_KPARAM_INFO
	.align		4
.L_57:
        /*0148*/ 	.byte	0x04, 0x17
        /*014a*/ 	.short	(.L_59 - .L_58)
.L_58:
        /*014c*/ 	.word	0x00000000
        /*0150*/ 	.short	0x0005
        /*0152*/ 	.short	0x0028
        /*0154*/ 	.byte	0x00, 0xf0, 0x11, 0x00


	//----- nvinfo : EIATTR_KPARAM_INFO
	.align		4
.L_59:
        /*0158*/ 	.byte	0x04, 0x17
        /*015a*/ 	.short	(.L_61 - .L_60)
.L_60:
        /*015c*/ 	.word	0x00000000
        /*0160*/ 	.short	0x0004
        /*0162*/ 	.short	0x0020
        /*0164*/ 	.byte	0x00, 0xf4, 0x21, 0x00


	//----- nvinfo : EIATTR_KPARAM_INFO
	.align		4
.L_61:
        /*0168*/ 	.byte	0x04, 0x17
        /*016a*/ 	.short	(.L_63 - .L_62)
.L_62:
        /*016c*/ 	.word	0x00000000
        /*0170*/ 	.short	0x0003
        /*0172*/ 	.short	0x0018
        /*0174*/ 	.byte	0x00, 0xf4, 0x21, 0x00


	//----- nvinfo : EIATTR_KPARAM_INFO
	.align		4
.L_63:
        /*0178*/ 	.byte	0x04, 0x17
        /*017a*/ 	.short	(.L_65 - .L_64)
.L_64:
        /*017c*/ 	.word	0x00000000
        /*0180*/ 	.short	0x0002
        /*0182*/ 	.short	0x0010
        /*0184*/ 	.byte	0x00, 0xf4, 0x21, 0x00


	//----- nvinfo : EIATTR_KPARAM_INFO
	.align		4
.L_65:
        /*0188*/ 	.byte	0x04, 0x17
        /*018a*/ 	.short	(.L_67 - .L_66)
.L_66:
        /*018c*/ 	.word	0x00000000
        /*0190*/ 	.short	0x0001
        /*0192*/ 	.short	0x0008
        /*0194*/ 	.byte	0x00, 0xf4, 0x21, 0x00


	//----- nvinfo : EIATTR_KPARAM_INFO
	.align		4
.L_67:
        /*0198*/ 	.byte	0x04, 0x17
        /*019a*/ 	.short	(.L_69 - .L_68)
.L_68:
        /*019c*/ 	.word	0x00000000
        /*01a0*/ 	.short	0x0000
        /*01a2*/ 	.short	0x0000
        /*01a4*/ 	.byte	0x00, 0xf4, 0x21, 0x00


	//----- nvinfo : EIATTR_AT_ENTRY_FRAGMENTS
	.align		4
.L_69:
        /*01a8*/ 	.byte	0x04, 0x4f
        /*01aa*/ 	.short	(.L_71 - .L_70)


	//   ....[0]....
.L_70:
        /*01ac*/ 	.word	0x00000004


	//----- nvinfo : EIATTR_RESERVED_SMEM_USED
	.align		4
.L_71:
        /*01b0*/ 	.byte	0x01, 0x41
	.zero		2


	//----- nvinfo : EIATTR_SPARSE_MMA_MASK
	.align		4
        /*01b4*/ 	.byte	0x03, 0x50
        /*01b6*/ 	.short	0x0000


	//----- nvinfo : EIATTR_TCGEN05_1CTA_USED
	.align		4
        /*01b8*/ 	.byte	0x01, 0x51
	.zero		2


	//----- nvinfo : EIATTR_MAXREG_COUNT
	.align		4
        /*01bc*/ 	.byte	0x03, 0x1b
        /*01be*/ 	.short	0x00ff


	//----- nvinfo : EIATTR_NUM_BARRIERS
	.align		4
        /*01c0*/ 	.byte	0x02, 0x4c
        /*01c2*/ 	.byte	0x01
	.zero		1


	//----- nvinfo : EIATTR_ANNOTATIONS
	.align		4
        /*01c4*/ 	.byte	0x04, 0x55
        /*01c6*/ 	.short	(.L_73 - .L_72)


	//   ....[0]....
.L_72:
        /*01c8*/ 	.word	0x00000001
        /*01cc*/ 	.byte	0x40, 0x04, 0x00, 0x00, 0x01, 0x00, 0x00, 0x00, 0x70, 0x4b, 0x00, 0x00, 0x01, 0x00, 0x00, 0x00
        /* <DEDUP_REMOVED lines=523> */
        /*228c*/ 	.byte	0xd0, 0xe5, 0x01, 0x00


	//----- nvinfo : EIATTR_INT_WARP_WIDE_INSTR_OFFSETS
	.align		4
.L_73:
        /*2290*/ 	.byte	0x04, 0x31
        /*2292*/ 	.short	(.L_75 - .L_74)


	//   ....[0]....
.L_74:
        /*2294*/ 	.word	0x00006d50


	//   ....[1]....
        /*2298*/ 	.word	0x00006d80


	//   ....[2]....
        /*229c*/ 	.word	0x00009950


	//   ....[3]....
        /*22a0*/ 	.word	0x00009e70


	//   ....[4]....
        /*22a4*/ 	.word	0x00014e60


	//   ....[5]....
        /*22a8*/ 	.word	0x00024700


	//   ....[6]....
        /*22ac*/ 	.word	0x00024750


	//----- nvinfo : EIATTR_COOP_GROUP_MASK_REGIDS
	.align		4
.L_75:
        /*22b0*/ 	.byte	0x04, 0x29
        /*22b2*/ 	.short	(.L_77 - .L_76)


	//   ....[0]....
.L_76:
        /*22b4*/ 	.word	0xffffffff


	//   ....[1]....
        /*22b8*/ 	.word	0xffffffff


	//   ....[2]....
        /*22bc*/ 	.word	0xffffffff


	//   ....[3]....
        /*22c0*/ 	.word	0xffffffff


	//----- nvinfo : EIATTR_COOP_GROUP_INSTR_OFFSETS
	.align		4
.L_77:
        /*22c4*/ 	.byte	0x04, 0x28
        /*22c6*/ 	.short	(.L_79 - .L_78)


	//   ....[0]....
.L_78:
        /*22c8*/ 	.word	0x00000080


	//   ....[1]....
        /*22cc*/ 	.word	0x00000340


	//   ....[2]....
        /*22d0*/ 	.word	0x00024590


	//   ....[3]....
        /*22d4*/ 	.word	0x00024800


	//----- nvinfo : EIATTR_VRC_CTA_INIT_COUNT
	.align		4
.L_79:
        /*22d8*/ 	.byte	0x02, 0x4a
        /*22da*/ 	.byte	0x80
	.zero		1


	//----- nvinfo : EIATTR_MBARRIER_INSTR_OFFSETS
	.align		4
        /*22dc*/ 	.byte	0x04, 0x39
        /*22de*/ 	.short	(.L_81 - .L_80)


	//   ....[0]....
.L_80:
        /*22e0*/ 	.word	0x00007350
        /*22e4*/ 	.word	0x000000ff
        /*22e8*/ 	.word	0x00000000
        /*22ec*/ 	.short	0x0100
        /*22ee*/ 	.byte	0x04
	.zero		1


	//   ....[1]....
        /*22f0*/ 	.word	0x00009980
        /*22f4*/ 	.word	0x000000ff
        /*22f8*/ 	.word	0x00028008
        /*22fc*/ 	.short	0x0100
        /*22fe*/ 	.byte	0x06
	.zero		1


	//   ....[2]....
        /*2300*/ 	.word	0x0000a2e0
        /*2304*/ 	.word	0x000000ff
        /*2308*/ 	.word	0x00018000
        /*230c*/ 	.short	0x0100
        /*230e*/ 	.byte	0x06
	.zero		1


	//   ....[3]....
        /*2310*/ 	.word	0x0000a910
        /*2314*/ 	.word	0x000000ff
        /*2318*/ 	.word	0x00018000
        /*231c*/ 	.short	0x010a
        /*231e*/ 	.byte	0x06
	.zero		1


	//   ....[4]....
        /*2320*/ 	.word	0x0000ce20
        /*2324*/ 	.word	0x000000ff
        /*2328*/ 	.word	0x00018000
        /*232c*/ 	.short	0x0108
        /*232e*/ 	.byte	0x06
	.zero		1


	//   ....[5]....
        /*2330*/ 	.word	0x000151c0
        /*2334*/ 	.word	0x000000ff
        /*2338*/ 	.word	0x00028010
        /*233c*/ 	.short	0x0100
        /*233e*/ 	.byte	0x06
	.zero		1


	//   ....[6]....
        /*2340*/ 	.word	0x000154c0
        /*2344*/ 	.word	0x000000ff
        /*2348*/ 	.word	0x00028010
        /*234c*/ 	.short	0x010a
        /*234e*/ 	.byte	0x06
	.zero		1


	//   ....[7]....
        /*2350*/ 	.word	0x00015550
        /*2354*/ 	.word	0x000000ff
        /*2358*/ 	.word	0x00028010
        /*235c*/ 	.short	0x0108
        /*235e*/ 	.byte	0x06
	.zero		1


	//   ....[8]....
        /*2360*/ 	.word	0x000155c0
        /*2364*/ 	.word	0x000000ff
        /*2368*/ 	.word	0x00000000
        /*236c*/ 	.short	0x010a
        /*236e*/ 	.byte	0x04
	.zero		1


	//   ....[9]....
        /*2370*/ 	.word	0x0001b000
        /*2374*/ 	.word	0x000000ff
        /*2378*/ 	.word	0x00000000
        /*237c*/ 	.short	0x010a
        /*237e*/ 	.byte	0x04
	.zero		1


	//   ....[10]....
        /*2380*/ 	.word	0x0001b140
        /*2384*/ 	.word	0x000000ff
        /*2388*/ 	.word	0x00028000
        /*238c*/ 	.short	0x0108
        /*238e*/ 	.byte	0x06
	.zero		1


	//   ....[11]....
        /*2390*/ 	.word	0x0001b1c0
        /*2394*/ 	.word	0x000000ff
        /*2398*/ 	.word	0x00028008
        /*239c*/ 	.short	0x0108
        /*239e*/ 	.byte	0x06
	.zero		1


	//   ....[12]....
        /*23a0*/ 	.word	0x00024820
        /*23a4*/ 	.word	0x000000ff
        /*23a8*/ 	.word	0x00018000
        /*23ac*/ 	.short	0x010a
        /*23ae*/ 	.byte	0x06
	.zero		1


	//   ....[13]....
        /*23b0*/ 	.word	0x00024850
        /*23b4*/ 	.word	0x000000ff
        /*23b8*/ 	.word	0x00028010
        /*23bc*/ 	.short	0x010a
        /*23be*/ 	.byte	0x06
	.zero		1


	//   ....[14]....
        /*23c0*/ 	.word	0x00024880
        /*23c4*/ 	.word	0x000000ff
        /*23c8*/ 	.word	0x00000000
        /*23cc*/ 	.short	0x010a
        /*23ce*/ 	.byte	0x04
	.zero		1


	//   ....[15]....
        /*23d0*/ 	.word	0x000248b0
        /*23d4*/ 	.word	0x000000ff
        /*23d8*/ 	.word	0x00000000
        /*23dc*/ 	.short	0x010a
        /*23de*/ 	.byte	0x04
	.zero		1


	//----- nvinfo : EIATTR_NUM_MBARRIERS
	.align		4
.L_81:
        /*23e0*/ 	.byte	0x03, 0x38
        /*23e2*/ 	.short	0xffff


	//----- nvinfo : EIATTR_EXIT_INSTR_OFFSETS
	.align		4
        /*23e4*/ 	.byte	0x04, 0x1c
        /*23e6*/ 	.short	(.L_83 - .L_82)


	//   ....[0]....
.L_82:
        /*23e8*/ 	.word	0x00024810


	//----- nvinfo : EIATTR_REQNTID
	.align		4
.L_83:
        /*23ec*/ 	.byte	0x04, 0x10
        /*23ee*/ 	.short	(.L_85 - .L_84)
.L_84:
        /*23f0*/ 	.word	0x00000080
        /*23f4*/ 	.word	0x00000001
        /*23f8*/ 	.word	0x00000001


	//----- nvinfo : EIATTR_CRS_STACK_SIZE
	.align		4
.L_85:
        /*23fc*/ 	.byte	0x04, 0x1e
        /*23fe*/ 	.short	(.L_87 - .L_86)
.L_86:
        /*2400*/ 	.word	0x00000000


	//----- nvinfo : EIATTR_CBANK_PARAM_SIZE
	.align		4
.L_87:
        /*2404*/ 	.byte	0x03, 0x19
        /*2406*/ 	.short	0x0088


	//----- nvinfo : EIATTR_PARAM_CBANK
	.align		4
        /*2408*/ 	.byte	0x04, 0x0a
        /*240a*/ 	.short	(.L_89 - .L_88)
	.align		4
.L_88:
        /*240c*/ 	.word	index@(.nv.constant0.attn_fwd)
        /*2410*/ 	.short	0x0380
        /*2412*/ 	.short	0x0088


	//----- nvinfo : EIATTR_SW_WAR
	.align		4
.L_89:
        /*2414*/ 	.byte	0x04, 0x36
        /*2416*/ 	.short	(.L_91 - .L_90)
.L_90:
        /*2418*/ 	.word	0x00000008
.L_91:


//--------------------- .nv.compat                --------------------------
	.section	.nv.compat,"",@"SHT_CUDA_COMPAT_INFO"
	.align	4
        /*0000*/ 	.byte	0x02, 0x02, 0x02, 0x00, 0x02, 0x05, 0x05, 0x00, 0x02, 0x03, 0x00, 0x00, 0x02, 0x06, 0x01, 0x00


//--------------------- .nv.callgraph             --------------------------
	.section	.nv.callgraph,"",@"SHT_CUDA_CALLGRAPH"
	.align	4
	.sectionentsize	8
	.align		4
        /*0000*/ 	.word	0x00000000
	.align		4
        /*0004*/ 	.word	0xffffffff
	.align		4
        /*0008*/ 	.word	0x00000000
	.align		4
        /*000c*/ 	.word	0xfffffffe
	.align		4
        /*0010*/ 	.word	0x00000000
	.align		4
        /*0014*/ 	.word	0xfffffffd
	.align		4
        /*0018*/ 	.word	0x00000000
	.align		4
        /*001c*/ 	.word	0xfffffffc


//--------------------- .nv.constant4             --------------------------
	.section	.nv.constant4,"a",@progbits
	.align	8
	.align		8
.nv.constant4:
        /*0000*/ 	.dword	_$_str


//--------------------- .text.attn_fwd            --------------------------
	.section	.text.attn_fwd,"ax",@progbits
	.align	128
        .global         attn_fwd
        .type           attn_fwd,@function
        .size           attn_fwd,(.L_x_29 - attn_fwd)
        .other          attn_fwd,@"STO_CUDA_ENTRY STV_DEFAULT"
attn_fwd:
.text.attn_fwd:
[----:B------:R-:W0:Y:S01]  /*0000*/  LDC R1, c[0x0][0x37c] ;  /* 0x0000df00ff017b82 */ /* 0x000e220000000800 */
[----:B------:R-:W1:Y:S01]  /*0010*/  S2R R0, SR_TID.X ;  /* 0x0000000000007919 */ /* 0x000e620000002100 */
[----:B------:R-:W-:Y:S02]  /*0020*/  LOP3.LUT R2, R2, 0xffffffdf, RZ, 0xc0, !PT ;  /* 0xffffffdf02027812 */ /* 0x000fe400078ec0ff */
[----:B0-----:R-:W-:Y:S02]  /*0030*/  IADD3 R1, PT, PT, R1, -0xa80, RZ ;  /* 0xfffff58001017810 */ /* 0x001fe40007ffe0ff */
[----:B-1----:R-:W-:-:S13]  /*0040*/  ISETP.GE.U32.AND P0, PT, R0, 0x20, PT ;  /* 0x000000200000780c */ /* 0x002fda0003f06070 */
[----:B------:R-:W-:Y:S01]  /*0050*/  @P0 LOP3.LUT R2, R2, 0x20, RZ, 0xfc, !PT ;  /* 0x0000002002020812 */ /* 0x000fe200078efcff */
[----:B------:R-:W-:Y:S06]  /*0060*/  @P0 BRA `(.L_x_0) ;  /* 0x0000000000b80947 */ /* 0x000fec0003800000 */
[----:B------:R-:W0:Y:S01]  /*0070*/  S2UR UR6, SR_CgaCtaId ;  /* 0x00000000000679c3 */ /* 0x000e220000008800 */
[----:B------:R-:W-:Y:S01]  /*0080*/  NOP ;  /* 0x0000000000007918 */ /* 0x000fe20000000000 */
[----:B------:R-:W-:Y:S02]  /*0090*/  UMOV UR4, 0x40 ;  /* 0x0000004000047882 */ /* 0x000fe40000000000 */
[----:B0-----:R-:W-:-:S09]  /*00a0*/  ULEA UR4, UR6, UR4, 0x18 ;  /* 0x0000000406047291 */ /* 0x001fd2000f8ec0ff */
[----:B------:R-:W0:Y:S01]  /*00b0*/  LDS.U8 R0, [UR4] ;  /* 0x00000004ff007984 */ /* 0x000e220008000000 */
[----:B------:R-:W-:Y:S02]  /*00c0*/  UMOV UR4, 0x400 ;  /* 0x0000040000047882 */ /* 0x000fe40000000000 */
[----:B------:R-:W-:Y:S01]  /*00d0*/  ULEA UR4, UR6, UR4, 0x18 ;  /* 0x0000000406047291 */ /* 0x000fe2000f8ec0ff */
[----:B0-----:R-:W-:-:S13]  /*00e0*/  ISETP.NE.AND P0, PT, R0, RZ, PT ;  /* 0x000000ff0000720c */ /* 0x001fda0003f05270 */
[----:B------:R-:W-:Y:S05]  /*00f0*/  @P0 BRA `(.L_x_1) ;  /* 0x00000000007c0947 */ /* 0x000fea0003800000 */
[----:B------:R-:W-:-:S13]  /*0100*/  ELECT P0, URZ, PT ;  /* 0x0000000000ff782f */ /* 0x000fda0003800000 */
[----:B------:R-:W-:Y:S05]  /*0110*/  @!P0 BRA `(.L_x_2) ;  /* 0x0000000000848947 */ /* 0x000fea0003800000 */
[----:B------:R-:W-:Y:S01]  /*0120*/  UMOV UR5, 0x10 ;  /* 0x0000001000057882 */ /* 0x000fe20000000000 */
[----:B------:R-:W-:Y:S01]  /*0130*/  HFMA2 R5, -RZ, RZ, 0, 5.9604644775390625e-08 ;  /* 0x00000001ff057431 */ /* 0x000fe200000001ff */
[----:B------:R-:W-:-:S03]  /*0140*/  MOV R3, 0xffff ;  /* 0x0000ffff00037802 */ /* 0x000fc60000000f00 */
[----:B------:R-:W-:Y:S04]  /*0150*/  DEPBAR.LE SB0, 0x36 ;  /* 0x00008d800000791a */ /* 0x000fe80000000000 */
[----:B------:R-:W0:Y:S02]  /*0160*/  UTCATOMSWS.FIND_AND_SET.ALIGN UP0, UR5, UR5 ;  /* 0x00000005000575e3 */ /* 0x000e240008000800 */
[----:B0-----:R-:W-:-:S04]  /*0170*/  PLOP3.LUT P0, PT, PT, PT, UP0, 0x80, 0x8 ;  /* 0x000000000008781c */ /* 0x001fc80003f0f008 */
[----:B------:R-:W-:-:S04]  /*0180*/  SEL R0, RZ, 0xffffffff, !P0 ;  /* 0xffffffffff007807 */ /* 0x000fc80004000000 */
[----:B------:R-:W-:Y:S02]  /*0190*/  ISETP.NE.AND P0, PT, R0, RZ, PT ;  /* 0x000000ff0000720c */ /* 0x000fe40003f05270 */
[----:B------:R-:W-:-:S11]  /*01a0*/  MOV R0, UR5 ;  /* 0x0000000500007c02 */ /* 0x000fd60008000f00 */
[----:B------:R-:W-:Y:S05]  /*01b0*/  @P0 BRA `(.L_x_3) ;  /* 0x0000000000240947 */ /* 0x000fea0003800000 */
.L_x_4:
[----:B------:R-:W-:Y:S05]  /*01c0*/  NANOSLEEP 0x64 ;  /* 0x000000640000795d */ /* 0x000fea0003800000 */
[----:B------:R-:W-:-:S05]  /*01d0*/  UMOV UR5, 0x10 ;  /* 0x0000001000057882 */ /* 0x000fca0000000000 */
[----:B------:R-:W-:Y:S04]  /*01e0*/  DEPBAR.LE SB0, 0x36 ;  /* 0x00008d800000791a */ /* 0x000fe80000000000 */
[----:B------:R-:W0:Y:S02]  /*01f0*/  UTCATOMSWS.FIND_AND_SET.ALIGN UP0, UR5, UR5 ;  /* 0x00000005000575e3 */ /* 0x000e240008000800 */
[----:B0-----:R-:W-:-:S04]  /*0200*/  PLOP3.LUT P0, PT, PT, PT, UP0, 0x80, 0x8 ;  /* 0x000000000008781c */ /* 0x001fc80003f0f008 */
[----:B------:R-:W-:-:S04]  /*0210*/  SEL R0, RZ, 0xffffffff, !P0 ;  /* 0xffffffffff007807 */ /* 0x000fc80004000000 */
[----:B------:R-:W-:Y:S02]  /*0220*/  ISETP.NE.AND P0, PT, R0, RZ, PT ;  /* 0x000000ff0000720c */ /* 0x000fe40003f05270 */
[----:B------:R-:W-:-:S11]  /*0230*/  MOV R0, UR5 ;  /* 0x0000000500007c02 */ /* 0x000fd60008000f00 */
[----:B------:R-:W-:Y:S05]  /*0240*/  @!P0 BRA `(.L_x_4) ;  /* 0xfffffffc00dc8947 */ /* 0x000fea000383ffff */
.L_x_3:
[C---:B------:R-:W-:Y:S01]  /*0250*/  IADD3 R4, PT, PT, R0.reuse, 0x10, RZ ;  /* 0x0000001000047810 */ /* 0x040fe20007ffe0ff */
[----:B------:R-:W-:Y:S01]  /*0260*/  UMOV UR5, 0x50 ;  /* 0x0000005000057882 */ /* 0x000fe20000000000 */
[----:B------:R-:W-:Y:S01]  /*0270*/  SHF.L.U32 R3, R3, R0, RZ ;  /* 0x0000000003037219 */ /* 0x000fe200000006ff */
[----:B------:R-:W-:Y:S01]  /*0280*/  ULEA UR5, UR6, UR5, 0x18 ;  /* 0x0000000506057291 */ /* 0x000fe2000f8ec0ff */
[----:B------:R-:W-:Y:S02]  /*0290*/  SHF.L.U32 R4, R5, R4, RZ ;  /* 0x0000000405047219 */ /* 0x000fe400000006ff */
[----:B------:R-:W-:Y:S02]  /*02a0*/  SHF.L.U32 R0, R0, 0x5, RZ ;  /* 0x0000000500007819 */ /* 0x000fe400000006ff */
[----:B------:R-:W-:-:S05]  /*02b0*/  LOP3.LUT R3, R4, R3, RZ, 0xfc, !PT ;  /* 0x0000000304037212 */ /* 0x000fca00078efcff */
[----:B------:R0:W-:Y:S04]  /*02c0*/  ATOMS.OR RZ, [UR5], R3 ;  /* 0x00000003ffff798c */ /* 0x0001e8000b000005 */
[----:B------:R0:W-:Y:S01]  /*02d0*/  STS [UR4], R0 ;  /* 0x00000000ff007988 */ /* 0x0001e20008000804 */
[----:B------:R-:W-:Y:S05]  /*02e0*/  BRA `(.L_x_2) ;  /* 0x0000000000107947 */ /* 0x000fea0003800000 */
.L_x_1:
[----:B------:R-:W-:Y:S02]  /*02f0*/  MOV R0, 0xffffffff ;  /* 0xffffffff00007802 */ /* 0x000fe40000000f00 */
[----:B------:R-:W-:-:S03]  /*0300*/  MOV R4, 0x330 ;  /* 0x0000033000047802 */ /* 0x000fc60000000f00 */
[----:B------:R0:W-:Y:S04]  /*0310*/  STS [UR4], R0 ;  /* 0x00000000ff007988 */ /* 0x0001e80008000804 */
[----:B0-----:R-:W-:Y:S05]  /*0320*/  CALL.REL.NOINC `($__internal_1_$__cuda_sm10x_tcgen05_guardrail_trap_phase_invalid_during_alloc) ;  /* 0x0000024400787944 */ /* 0x001fea0003c00000 */
.L_x_2:
[----:B------:R-:W-:Y:S05]  /*0330*/  WARPSYNC.ALL ;  /* 0x0000000000007948 */ /* 0x000fea0003800000 */
[----:B------:R-:W-:Y:S01]  /*0340*/  NOP ;  /* 0x0000000000007918 */ /* 0x000fe20000000000 */
.L_x_0:
[----:B------:R-:W1:Y:S01]  /*0350*/  S2R R245, SR_TID.X ;  /* 0x0000000000f57919 */ /* 0x000e620000002100 */
[----:B------:R-:W2:Y:S01]  /*0360*/  LDCU.64 UR6, c[0x0][0x3b0] ;  /* 0x00007600ff0677ac */ /* 0x000ea20008000a00 */
[----:B------:R-:W3:Y:S01]  /*0370*/  S2UR UR4, SR_CgaCtaId ;  /* 0x00000000000479c3 */ /* 0x000ee20000008800 */
[----:B0-----:R-:W0:Y:S01]  /*0380*/  S2R R3, SR_CTAID.X ;  /* 0x0000000000037919 */ /* 0x001e220000002500 */
[----:B------:R-:W4:Y:S01]  /*0390*/  LDCU.64 UR10, c[0x0][0x3b0] ;  /* 0x00007600ff0a77ac */ /* 0x000f220008000a00 */
[----:B------:R-:W2:Y:S01]  /*03a0*/  S2R R243, SR_CTAID.Y ;  /* 0x0000000000f37919 */ /* 0x000ea20000002600 */
[----:B------:R-:W5:Y:S04]  /*03b0*/  LDCU.64 UR8, c[0x0][0x380] ;  /* 0x00007000ff0877ac */ /* 0x000f680008000a00 */
[----:B------:R-:W0:Y:S01]  /*03c0*/  LDC R8, c[0x0][0x3b8] ;  /* 0x0000ee00ff087b82 */ /* 0x000e220000000800 */
[----:B------:R-:W0:Y:S01]  /*03d0*/  LDCU.64 UR12, c[0x0][0x380] ;  /* 0x00007000ff0c77ac */ /* 0x000e220008000a00 */
[----:B-1----:R-:W-:-:S06]  /*03e0*/  LOP3.LUT R204, R245, 0x7f, RZ, 0xc0, !PT ;  /* 0x0000007ff5cc7812 */ /* 0x002fcc00078ec0ff */
[----:B------:R-:W-:Y:S01]  /*03f0*/  BAR.SYNC.DEFER_BLOCKING 0x0 ;  /* 0x0000000000007b1d */ /* 0x000fe20000010000 */
[----:B------:R-:W-:Y:S01]  /*0400*/  ISETP.GE.U32.AND P4, PT, R245, 0x20, PT ;  /* 0x00000020f500780c */ /* 0x000fe20003f86070 */
[----:B0-----:R-:W-:Y:S01]  /*0410*/  IMAD R14, R8, 0x22, RZ ;  /* 0x00000022080e7824 */ /* 0x001fe200078e02ff */
[----:B------:R-:W-:Y:S01]  /*0420*/  LEA R4, R3, R204, 0x7 ;  /* 0x000000cc03047211 */ /* 0x000fe200078e38ff */
[----:B--2---:R-:W-:-:S04]  /*0430*/  IMAD R0, R243, UR6, RZ ;  /* 0x00000006f3007c24 */ /* 0x004fc8000f8e02ff */
[----:B------:R0:W-:Y:S01]  /*0440*/  STL [R1+0x508], R4 ;  /* 0x0005080401007387 */ /* 0x0001e20000100800 */
[C---:B------:R-:W-:Y:S01]  /*0450*/  IMAD R3, R4.reuse, UR7, RZ ;  /* 0x0000000704037c24 */ /* 0x040fe2000f8e02ff */
[----:B------:R-:W-:Y:S01]  /*0460*/  UMOV UR6, 0x400 ;  /* 0x0000040000067882 */ /* 0x000fe20000000000 */
[----:B----4-:R-:W-:Y:S01]  /*0470*/  IMAD R6, R4, UR11, RZ ;  /* 0x0000000b04067c24 */ /* 0x010fe2000f8e02ff */
[----:B------:R-:W-:Y:S01]  /*0480*/  SHF.L.U32 R7, R0, 0x1, RZ ;  /* 0x0000000100077819 */ /* 0x000fe200000006ff */
[----:B------:R-:W-:Y:S01]  /*0490*/  IMAD R5, R243, UR10, RZ ;  /* 0x0000000af3057c24 */ /* 0x000fe2000f8e02ff */
[----:B---3--:R-:W-:Y:S01]  /*04a0*/  ULEA UR6, UR4, UR6, 0x18 ;  /* 0x0000000604067291 */ /* 0x008fe2000f8ec0ff */
[C---:B------:R-:W-:Y:S01]  /*04b0*/  IMAD.HI R9, R6.reuse, 0x2, RZ ;  /* 0x0000000206097827 */ /* 0x040fe200078e02ff */
[----:B------:R-:W-:Y:S01]  /*04c0*/  SHF.L.U32 R11, R6, 0x1, RZ ;  /* 0x00000001060b7819 */ /* 0x000fe200000006ff */
[----:B------:R-:W1:Y:S01]  /*04d0*/  LDCU.64 UR10, c[0x0][0x358] ;  /* 0x00006b00ff0a77ac */ /* 0x000e620008000a00 */
[----:B0-----:R-:W-:-:S02]  /*04e0*/  SHF.L.U32 R4, R3, 0x1, RZ ;  /* 0x0000000103047819 */ /* 0x001fc400000006ff */
[C---:B------:R-:W-:Y:S02]  /*04f0*/  SHF.L.U32 R10, R5.reuse, 0x1, RZ ;  /* 0x00000001050a7819 */ /* 0x040fe400000006ff */
[----:B-----5:R-:W-:Y:S01]  /*0500*/  IADD3 R7, P0, P1, R4, UR8, R7 ;  /* 0x0000000804077c10 */ /* 0x020fe2000f91e007 */
[----:B------:R-:W-:Y:S01]  /*0510*/  IMAD.HI R4, R5, 0x2, RZ ;  /* 0x0000000205047827 */ /* 0x000fe200078e02ff */
[----:B------:R-:W-:Y:S01]  /*0520*/  IADD3 R10, P3, P2, R11, UR12, R10 ;  /* 0x0000000c0b0a7c10 */ /* 0x000fe2000fa7e00a */
[----:B------:R-:W0:Y:S02]  /*0530*/  LDS R6, [UR6] ;  /* 0x00000006ff067984 */ /* 0x000e240008000800 */
[----:B------:R-:W-:Y:S01]  /*0540*/  IMAD.HI R5, R0, 0x2, RZ ;  /* 0x0000000200057827 */ /* 0x000fe200078e02ff */
[----:B------:R-:W-:-:S03]  /*0550*/  IADD3.X R11, PT, PT, R9, UR13, R4, P3, P2 ;  /* 0x0000000d090b7c10 */ /* 0x000fc60009fe4404 */
[----:B------:R-:W-:-:S05]  /*0560*/  IMAD.HI R0, R3, 0x2, RZ ;  /* 0x0000000203007827 */ /* 0x000fca00078e02ff */
[----:B------:R-:W-:Y:S02]  /*0570*/  IADD3.X R5, PT, PT, R0, UR9, R5, P0, P1 ;  /* 0x0000000900057c10 */ /* 0x000fe400087e2405 */
[C---:B------:R-:W-:Y:S01]  /*0580*/  SHF.L.U32 R0, R8.reuse, 0x3, RZ ;  /* 0x0000000308007819 */ /* 0x040fe200000006ff */
[----:B------:R-:W-:Y:S01]  /*0590*/  BAR.SYNC.DEFER_BLOCKING 0x0 ;  /* 0x0000000000007b1d */ /* 0x000fe20000010000 */
[----:B------:R-:W-:-:S04]  /*05a0*/  LEA R188, P0, R8, R7, 0x4 ;  /* 0x0000000708bc7211 */ /* 0x000fc800078020ff */
[----:B------:R-:W-:Y:S01]  /*05b0*/  LEA.HI.X.SX32 R189, R0, R5, 0x1, P0 ;  /* 0x0000000500bd7211 */ /* 0x000fe200000f0eff */
[----:B-1----:R-:W-:Y:S08]  /*05c0*/  @P4 BRA `(.L_x_5) ;  /* 0x0000000000184947 */ /* 0x002ff00003800000 */
[----:B------:R-:W-:Y:S01]  /*05d0*/  ELECT P0, URZ, PT ;  /* 0x0000000000ff782f */ /* 0x000fe20003800000 */
[----:B------:R-:W-:Y:S01]  /*05e0*/  HFMA2 R0, -RZ, RZ, 0, 5.9604644775390625e-08 ;  /* 0x00000001ff007431 */ /* 0x000fe200000001ff */
[----:B------:R-:W-:Y:S01]  /*05f0*/  UMOV UR5, 0x40 ;  /* 0x0000004000057882 */ /* 0x000fe20000000000 */
[----:B------:R-:W-:Y:S01]  /*0600*/  UVIRTCOUNT.DEALLOC.SMPOOL 0x80 ;  /* 0x000000800000784c */ /* 0x000fe20000000000 */
[----:B------:R-:W-:-:S09]  /*0610*/  ULEA UR5, UR4, UR5, 0x18 ;  /* 0x0000000504057291 */ /* 0x000fd2000f8ec0ff */
[----:B------:R1:W-:Y:S03]  /*0620*/  @P0 STS.U8 [UR5], R0 ;  /* 0x00000000ff000988 */ /* 0x0003e60008000005 */
.L_x_5:
[CC--:B------:R-:W-:Y:S01]  /*0630*/  LEA R4, R8.reuse, R8.reuse, 0x4 ;  /* 0x0000000808047211 */ /* 0x0c0fe200078e20ff */
[----:B------:R-:W-:Y:S01]  /*0640*/  IMAD R16, R8, 0x44, RZ ;  /* 0x0000004408107824 */ /* 0x000fe200078e02ff */
[----:B------:R-:W-:Y:S01]  /*0650*/  IADD3 R172, P0, PT, R14, R7, RZ ;  /* 0x000000070eac7210 */ /* 0x000fe20007f1e0ff */
[C---:B------:R-:W-:Y:S01]  /*0660*/  IMAD R76, R8.reuse, 0x88, RZ ;  /* 0x00000088084c7824 */ /* 0x040fe200078e02ff */
[----:B------:R2:W3:Y:S01]  /*0670*/  LDG.E.U16 R145, desc[UR10][R10.64] ;  /* 0x0000000a0a917981 */ /* 0x0004e2000c1e1500 */
[----:B------:R-:W-:Y:S01]  /*0680*/  IMAD R12, R8, 0x12, RZ ;  /* 0x00000012080c7824 */ /* 0x000fe200078e02ff */
[----:B------:R-:W-:Y:S01]  /*0690*/  LEA.HI.X.SX32 R173, R4, R5, 0x1, P0 ;  /* 0x0000000504ad7211 */ /* 0x000fe200000f0eff */
[----:B------:R-:W-:Y:S01]  /*06a0*/  IMAD R4, R8, 0x24, RZ ;  /* 0x0000002408047824 */ /* 0x000fe200078e02ff */
[----:B------:R-:W-:Y:S01]  /*06b0*/  IADD3 R140, P1, PT, R16, R7, RZ ;  /* 0x00000007108c7210 */ /* 0x000fe20007f3e0ff */
[C---:B------:R-:W-:Y:S01]  /*06c0*/  IMAD R82, R8.reuse, 0x90, RZ ;  /* 0x0000009008527824 */ /* 0x040fe200078e02ff */
[CC--:B-1----:R-:W-:Y:S01]  /*06d0*/  LEA R0, R8.reuse, R8.reuse, 0x3 ;  /* 0x0000000808007211 */ /* 0x0c2fe200078e18ff */
[----:B------:R-:W-:Y:S01]  /*06e0*/  IMAD R224, R8, 0x26, RZ ;  /* 0x0000002608e07824 */ /* 0x000fe200078e02ff */
[----:B------:R-:W-:Y:S01]  /*06f0*/  LEA.HI.X.SX32 R141, R14, R5, 0x1, P1 ;  /* 0x000000050e8d7211 */ /* 0x000fe200008f0eff */
[----:B------:R-:W-:Y:S01]  /*0700*/  IMAD R14, R8, 0x48, RZ ;  /* 0x00000048080e7824 */ /* 0x000fe200078e02ff */
[-C--:B--2---:R-:W-:Y:S01]  /*0710*/  IADD3 R10, P2, PT, R76, R7.reuse, RZ ;  /* 0x000000074c0a7210 */ /* 0x084fe20007f5e0ff */
[----:B------:R-:W-:Y:S01]  /*0720*/  IMAD R108, R8, 0x98, RZ ;  /* 0x00000098086c7824 */ /* 0x000fe200078e02ff */
[-C--:B------:R-:W-:Y:S01]  /*0730*/  IADD3 R170, P1, PT, R4, R7.reuse, RZ ;  /* 0x0000000704aa7210 */ /* 0x080fe20007f3e0ff */
[----:B------:R-:W-:Y:S01]  /*0740*/  IMAD R197, R8, 0x4c, RZ ;  /* 0x0000004c08c57824 */ /* 0x000fe200078e02ff */
[----:B------:R-:W-:Y:S01]  /*0750*/  IADD3 R186, P0, PT, R12, R7, RZ ;  /* 0x000000070cba7210 */ /* 0x000fe20007f1e0ff */
[----:B------:R-:W-:Y:S01]  /*0760*/  IMAD R22, R8, 0x50, RZ ;  /* 0x0000005008167824 */ /* 0x000fe200078e02ff */
[-C--:B------:R-:W-:Y:S01]  /*0770*/  LEA.HI.X.SX32 R11, R16, R5.reuse, 0x1, P2 ;  /* 0x00000005100b7211 */ /* 0x080fe200010f0eff */
[----:B------:R-:W-:Y:S01]  /*0780*/  IMAD R18, R8, 0x14, RZ ;  /* 0x0000001408127824 */ /* 0x000fe200078e02ff */
[----:B------:R-:W-:Y:S01]  /*0790*/  LEA.HI.X.SX32 R171, R12, R5, 0x1, P1 ;  /* 0x000000050cab7211 */ /* 0x000fe200008f0eff */
[----:B------:R-:W-:Y:S01]  /*07a0*/  IMAD R20, R8, 0x28, RZ ;  /* 0x0000002808147824 */ /* 0x000fe200078e02ff */
[----:B------:R-:W-:Y:S01]  /*07b0*/  IADD3 R136, P1, PT, R14, R7, RZ ;  /* 0x000000070e887210 */ /* 0x000fe20007f3e0ff */
[----:B------:R-:W-:Y:S01]  /*07c0*/  IMAD R84, R8, 0xa0, RZ ;  /* 0x000000a008547824 */ /* 0x000fe200078e02ff */
[----:B------:R-:W-:Y:S01]  /*07d0*/  LEA.HI.X.SX32 R187, R0, R5, 0x1, P0 ;  /* 0x0000000500bb7211 */ /* 0x000fe200000f0eff */
[----:B------:R-:W-:Y:S01]  /*07e0*/  IMAD R0, R8, 0x13, RZ ;  /* 0x0000001308007824 */ /* 0x000fe200078e02ff */
[-C--:B------:R-:W-:Y:S01]  /*07f0*/  IADD3 R12, P2, PT, R82, R7.reuse, RZ ;  /* 0x00000007520c7210 */ /* 0x080fe20007f5e0ff */
[----:B------:R-:W-:Y:S01]  /*0800*/  IMAD R16, R8, 0xa, RZ ;  /* 0x0000000a08107824 */ /* 0x000fe200078e02ff */
[----:B------:R-:W-:Y:S01]  /*0810*/  IADD3 R168, P0, PT, R224, R7, RZ ;  /* 0x00000007e0a87210 */ /* 0x000fe20007f1e0ff */
[----:B------:R1:W2:Y:S01]  /*0820*/  LDG.E.U16 R9, desc[UR10][R10.64] ;  /* 0x0000000a0a097981 */ /* 0x0002a2000c1e1500 */
[-C--:B------:R-:W-:Y:S01]  /*0830*/  LEA.HI.X.SX32 R137, R4, R5.reuse, 0x1, P1 ;  /* 0x0000000504897211 */ /* 0x080fe200008f0eff */
[----:B------:R-:W-:Y:S01]  /*0840*/  IMAD R106, R8, 0xa8, RZ ;  /* 0x000000a8086a7824 */ /* 0x000fe200078e02ff */
[-C--:B------:R-:W-:Y:S01]  /*0850*/  LEA.HI.X.SX32 R13, R14, R5.reuse, 0x1, P2 ;  /* 0x000000050e0d7211 */ /* 0x080fe200010f0eff */
[----:B------:R-:W-:Y:S01]  /*0860*/  IMAD R24, R8, 0x2c, RZ ;  /* 0x0000002c08187824 */ /* 0x000fe200078e02ff */
[----:B------:R-:W-:Y:S01]  /*0870*/  LEA.HI.X.SX32 R169, R0, R5, 0x1, P0 ;  /* 0x0000000500a97211 */ /* 0x000fe200000f0eff */
[C---:B------:R-:W-:Y:S01]  /*0880*/  IMAD R104, R8.reuse, 0xb0, RZ ;  /* 0x000000b008687824 */ /* 0x040fe200078e02ff */
[CC--:B------:R-:W-:Y:S01]  /*0890*/  LEA R14, R8.reuse, R8.reuse, 0x2 ;  /* 0x00000008080e7211 */ /* 0x0c0fe200078e10ff */
[----:B------:R-:W4:Y:S01]  /*08a0*/  LDG.E.U16 R4, desc[UR10][R12.64] ;  /* 0x0000000a0c047981 */ /* 0x000f22000c1e1500 */
[----:B------:R-:W-:Y:S01]  /*08b0*/  IMAD R26, R8, 0x58, RZ ;  /* 0x00000058081a7824 */ /* 0x000fe200078e02ff */
[-C--:B-1----:R-:W-:Y:S01]  /*08c0*/  IADD3 R10, P1, PT, R108, R7.reuse, RZ ;  /* 0x000000076c0a7210 */ /* 0x082fe20007f3e0ff */
[----:B------:R-:W-:Y:S01]  /*08d0*/  IMAD R86, R8, 0xb8, RZ ;  /* 0x000000b808567824 */ /* 0x000fe200078e02ff */
[----:B------:R-:W-:Y:S01]  /*08e0*/  IADD3 R192, P0, PT, R16, R7, RZ ;  /* 0x0000000710c07210 */ /* 0x000fe20007f1e0ff */
[C---:B------:R-:W-:Y:S01]  /*08f0*/  IMAD R220, R8.reuse, 0x5c, RZ ;  /* 0x0000005c08dc7824 */ /* 0x040fe200078e02ff */
[----:B------:R-:W-:Y:S01]  /*0900*/  LEA.HI.X.SX32 R11, R197, R5, 0x1, P1 ;  /* 0x00000005c50b7211 */ /* 0x000fe200008f0eff */
[----:B------:R-:W-:Y:S01]  /*0910*/  IMAD R28, R8, 0xc, RZ ;  /* 0x0000000c081c7824 */ /* 0x000fe200078e02ff */
[-C--:B------:R-:W-:Y:S01]  /*0920*/  IADD3 R132, P2, PT, R22, R7.reuse, RZ ;  /* 0x0000000716847210 */ /* 0x080fe20007f5e0ff */
[----:B------:R-:W-:Y:S01]  /*0930*/  IMAD R30, R8, 0x18, RZ ;  /* 0x00000018081e7824 */ /* 0x000fe200078e02ff */
[----:B------:R-:W-:Y:S01]  /*0940*/  IADD3 R184, P1, PT, R18, R7, RZ ;  /* 0x0000000712b87210 */ /* 0x000fe20007f3e0ff */
[----:B------:R1:W5:Y:S01]  /*0950*/  LDG.E.U16 R0, desc[UR10][R10.64] ;  /* 0x0000000a0a007981 */ /* 0x000362000c1e1500 */
[----:B------:R-:W-:Y:S01]  /*0960*/  LEA.HI.X.SX32 R193, R14, R5, 0x1, P0 ;  /* 0x000000050ec17211 */ /* 0x000fe200000f0eff */
[----:B------:R-:W-:Y:S01]  /*0970*/  IMAD R32, R8, 0x30, RZ ;  /* 0x0000003008207824 */ /* 0x000fe200078e02ff */
[----:B------:R-:W-:Y:S01]  /*0980*/  IADD3 R166, P0, PT, R20, R7, RZ ;  /* 0x0000000714a67210 */ /* 0x000fe20007f1e0ff */
[----:B------:R-:W-:Y:S01]  /*0990*/  IMAD R102, R8, 0xc0, RZ ;  /* 0x000000c008667824 */ /* 0x000fe200078e02ff */
[-C--:B------:R-:W-:Y:S01]  /*09a0*/  LEA.HI.X.SX32 R133, R20, R5.reuse, 0x1, P2 ;  /* 0x0000000514857211 */ /* 0x080fe200010f0eff */
[----:B------:R-:W-:Y:S01]  /*09b0*/  IMAD R20, R8, 0x2a, RZ ;  /* 0x0000002a08147824 */ /* 0x000fe200078e02ff */
[----:B------:R-:W-:Y:S01]  /*09c0*/  LEA.HI.X.SX32 R185, R16, R5, 0x1, P1 ;  /* 0x0000000510b97211 */ /* 0x000fe200008f0eff */
[----:B------:R-:W-:Y:S01]  /*09d0*/  IMAD R100, R8, 0xd0, RZ ;  /* 0x000000d008647824 */ /* 0x000fe200078e02ff */
[----:B------:R-:W2:Y:S01]  /*09e0*/  LDG.E.U16 R172, desc[UR10][R172.64] ;  /* 0x0000000aacac7981 */ /* 0x000ea2000c1e1500 */
[----:B-1----:R-:W-:Y:S01]  /*09f0*/  IADD3 R10, P1, PT, R84, R7, RZ ;  /* 0x00000007540a7210 */ /* 0x002fe20007f3e0ff */
[----:B------:R-:W-:Y:S01]  /*0a00*/  IMAD R16, R8, 0x15, RZ ;  /* 0x0000001508107824 */ /* 0x000fe200078e02ff */
[-C--:B------:R-:W-:Y:S01]  /*0a10*/  LEA.HI.X.SX32 R167, R18, R5.reuse, 0x1, P0 ;  /* 0x0000000512a77211 */ /* 0x080fe200000f0eff */
[----:B------:R-:W-:Y:S01]  /*0a20*/  IMAD R18, R8, 0x16, RZ ;  /* 0x0000001608127824 */ /* 0x000fe200078e02ff */
[----:B------:R-:W-:Y:S01]  /*0a30*/  LEA.HI.X.SX32 R11, R22, R5, 0x1, P1 ;  /* 0x00000005160b7211 */ /* 0x000fe200008f0eff */
[----:B------:R-:W-:Y:S01]  /*0a40*/  IMAD R22, R8, 0x54, RZ ;  /* 0x0000005408167824 */ /* 0x000fe200078e02ff */
[-C--:B------:R-:W-:Y:S01]  /*0a50*/  IADD3 R164, P0, PT, R20, R7.reuse, RZ ;  /* 0x0000000714a47210 */ /* 0x080fe20007f1e0ff */
[----:B------:R-:W-:Y:S01]  /*0a60*/  IMAD R88, R8, 0xc8, RZ ;  /* 0x000000c808587824 */ /* 0x000fe200078e02ff */
[----:B------:R-:W-:Y:S01]  /*0a70*/  IADD3 R12, P2, PT, R106, R7, RZ ;  /* 0x000000076a0c7210 */ /* 0x000fe20007f5e0ff */
[----:B------:R-:W2:Y:S01]  /*0a80*/  LDG.E.U16 R10, desc[UR10][R10.64] ;  /* 0x0000000a0a0a7981 */ /* 0x000ea2000c1e1500 */
[----:B------:R-:W-:Y:S01]  /*0a90*/  LEA.HI.X.SX32 R165, R16, R5, 0x1, P0 ;  /* 0x0000000510a57211 */ /* 0x000fe200000f0eff */
[----:B------:R-:W-:Y:S01]  /*0aa0*/  IMAD R16, R8, 0xb, RZ ;  /* 0x0000000b08107824 */ /* 0x000fe200078e02ff */
[-C--:B------:R-:W-:Y:S01]  /*0ab0*/  IADD3 R14, P1, PT, R22, R7.reuse, RZ ;  /* 0x00000007160e7210 */ /* 0x080fe20007f3e0ff */
[----:B------:R-:W-:Y:S01]  /*0ac0*/  IMAD R34, R8, 0x64, RZ ;  /* 0x0000006408227824 */ /* 0x000fe200078e02ff */
[----:B------:R-:W-:Y:S01]  /*0ad0*/  IADD3 R182, P0, PT, R18, R7, RZ ;  /* 0x0000000712b67210 */ /* 0x000fe20007f1e0ff */
[----:B------:R-:W-:Y:S01]  /*0ae0*/  IMAD R226, R8, 0xe, RZ ;  /* 0x0000000e08e27824 */ /* 0x000fe200078e02ff */
[-C--:B------:R-:W-:Y:S01]  /*0af0*/  LEA.HI.X.SX32 R15, R20, R5.reuse, 0x1, P1 ;  /* 0x00000005140f7211 */ /* 0x080fe200008f0eff */
[----:B------:R-:W-:Y:S01]  /*0b00*/  IMAD R36, R8, 0x3c, RZ ;  /* 0x0000003c08247824 */ /* 0x000fe200078e02ff */
[-C--:B------:R-:W-:Y:S01]  /*0b10*/  LEA.HI.X.SX32 R13, R22, R5.reuse, 0x1, P2 ;  /* 0x00000005160d7211 */ /* 0x080fe200010f0eff */
[----:B------:R-:W-:Y:S01]  /*0b20*/  IMAD R98, R8, 0xe0, RZ ;  /* 0x000000e008627824 */ /* 0x000fe200078e02ff */
[----:B------:R-:W-:Y:S01]  /*0b30*/  LEA.HI.X.SX32 R183, R16, R5, 0x1, P0 ;  /* 0x0000000510b77211 */ /* 0x000fe200000f0eff */
[----:B------:R-:W2:Y:S01]  /*0b40*/  LDG.E.U16 R11, desc[UR10][R14.64] ;  /* 0x0000000a0e0b7981 */ /* 0x000ea2000c1e1500 */
[-C--:B------:R-:W-:Y:S01]  /*0b50*/  IADD3 R162, P0, PT, R24, R7.reuse, RZ ;  /* 0x0000000718a27210 */ /* 0x080fe20007f1e0ff */
[----:B------:R-:W-:Y:S01]  /*0b60*/  IMAD R227, R8, 0x1e, RZ ;  /* 0x0000001e08e37824 */ /* 0x000fe200078e02ff */
[-C--:B------:R-:W-:Y:S01]  /*0b70*/  IADD3 R20, P2, PT, R104, R7.reuse, RZ ;  /* 0x0000000768147210 */ /* 0x080fe20007f5e0ff */
[----:B------:R-:W2:Y:S01]  /*0b80*/  LDG.E.U16 R12, desc[UR10][R12.64] ;  /* 0x0000000a0c0c7981 */ /* 0x000ea2000c1e1500 */
        /* <DEDUP_REMOVED lines=8> */
[-C--:B------:R-:W-:Y:S01]  /*0c10*/  LEA.HI.X.SX32 R17, R24, R5.reuse, 0x1, P1 ;  /* 0x0000000518117211 */ /* 0x080fe200008f0eff */
[----:B------:R-:W2:Y:S01]  /*0c20*/  LDG.E.U16 R14, desc[UR10][R20.64] ;  /* 0x0000000a140e7981 */ /* 0x000ea2000c1e1500 */
[----:B------:R-:W-:Y:S01]  /*0c30*/  LEA.HI.X.SX32 R23, R220, R5, 0x1, P0 ;  /* 0x00000005dc177211 */ /* 0x000fe200000f0eff */
[C---:B------:R-:W-:Y:S01]  /*0c40*/  IMAD R90, R8.reuse, 0xf0, RZ ;  /* 0x000000f0085a7824 */ /* 0x040fe200078e02ff */
[-C--:B------:R-:W-:Y:S01]  /*0c50*/  LEA R24, R8, R8.reuse, 0x1 ;  /* 0x0000000808187211 */ /* 0x080fe200078e08ff */
[----:B------:R1:W2:Y:S01]  /*0c60*/  LDG.E.U16 R13, desc[UR10][R16.64] ;  /* 0x0000000a100d7981 */ /* 0x0002a2000c1e1500 */
[-C--:B------:R-:W-:Y:S01]  /*0c70*/  IADD3 R18, P0, PT, R26, R7.reuse, RZ ;  /* 0x000000071a127210 */ /* 0x080fe20007f1e0ff */
[----:B------:R-:W-:Y:S01]  /*0c80*/  IMAD R40, R8, 0x3a, RZ ;  /* 0x0000003a08287824 */ /* 0x000fe200078e02ff */
[----:B------:R-:W-:Y:S01]  /*0c90*/  IADD3 R190, P1, PT, R28, R7, RZ ;  /* 0x000000071cbe7210 */ /* 0x000fe20007f3e0ff */
[----:B------:R0:W2:Y:S01]  /*0ca0*/  LDG.E.U16 R15, desc[UR10][R22.64] ;  /* 0x0000000a160f7981 */ /* 0x0000a2000c1e1500 */
[-C--:B------:R-:W-:Y:S01]  /*0cb0*/  LEA.HI.X.SX32 R19, R24, R5.reuse, 0x1, P0 ;  /* 0x0000000518137211 */ /* 0x080fe200000f0eff */
[----:B------:R-:W-:Y:S01]  /*0cc0*/  IMAD R24, R8, 0x60, RZ ;  /* 0x0000006008187824 */ /* 0x000fe200078e02ff */
[----:B------:R-:W-:Y:S01]  /*0cd0*/  LEA.HI.X.SX32 R191, R26, R5, 0x1, P1 ;  /* 0x000000051abf7211 */ /* 0x000fe200008f0eff */
[----:B------:R-:W-:Y:S01]  /*0ce0*/  IMAD R26, R8, 0x1a, RZ ;  /* 0x0000001a081a7824 */ /* 0x000fe200078e02ff */
[-C--:B------:R-:W-:Y:S01]  /*0cf0*/  IADD3 R180, P0, PT, R30, R7.reuse, RZ ;  /* 0x000000071eb47210 */ /* 0x080fe20007f1e0ff */
[----:B------:R0:W2:Y:S01]  /*0d00*/  LDG.E.U16 R196, desc[UR10][R18.64] ;  /* 0x0000000a12c47981 */ /* 0x0000a2000c1e1500 */
[-C--:B-1----:R-:W-:Y:S01]  /*0d10*/  IADD3 R16, P1, PT, R24, R7.reuse, RZ ;  /* 0x0000000718107210 */ /* 0x082fe20007f3e0ff */
[----:B------:R-:W-:Y:S01]  /*0d20*/  IMAD R222, R8, 0x6c, RZ ;  /* 0x0000006c08de7824 */ /* 0x000fe200078e02ff */
[----:B------:R-:W-:Y:S01]  /*0d30*/  IADD3 R160, P2, PT, R32, R7, RZ ;  /* 0x0000000720a07210 */ /* 0x000fe20007f5e0ff */
[----:B------:R-:W-:Y:S01]  /*0d40*/  IMAD R42, R8, 0x74, RZ ;  /* 0x00000074082a7824 */ /* 0x000fe200078e02ff */
[-C--:B------:R-:W-:Y:S01]  /*0d50*/  LEA.HI.X.SX32 R181, R28, R5.reuse, 0x1, P0 ;  /* 0x000000051cb57211 */ /* 0x080fe200000f0eff */
[----:B------:R-:W-:Y:S01]  /*0d60*/  IMAD R92, R8, 0xe8, RZ ;  /* 0x000000e8085c7824 */ /* 0x000fe200078e02ff */
[----:B------:R-:W-:Y:S01]  /*0d70*/  LEA.HI.X.SX32 R17, R32, R5, 0x1, P1 ;  /* 0x0000000520117211 */ /* 0x000fe200008f0eff */
[----:B------:R-:W-:Y:S01]  /*0d80*/  IMAD R94, R8, 0xf8, RZ ;  /* 0x000000f8085e7824 */ /* 0x000fe200078e02ff */
[-C--:B0-----:R-:W-:Y:S01]  /*0d90*/  IADD3 R22, P1, PT, R102, R7.reuse, RZ ;  /* 0x0000000766167210 */ /* 0x081fe20007f3e0ff */
        /* <DEDUP_REMOVED lines=8> */
[----:B------:R-:W-:Y:S01]  /*0e20*/  IMAD R32, R8, 0x1c, RZ ;  /* 0x0000001c08207824 */ /* 0x000fe200078e02ff */
[-C--:B------:R-:W-:Y:S01]  /*0e30*/  IADD3 R24, P0, PT, R100, R7.reuse, RZ ;  /* 0x0000000764187210 */ /* 0x080fe20007f1e0ff */
[----:B------:R-:W2:Y:S01]  /*0e40*/  LDG.E.U16 R16, desc[UR10][R16.64] ;  /* 0x0000000a10107981 */ /* 0x000ea2000c1e1500 */
[----:B------:R-:W-:Y:S01]  /*0e50*/  IADD3 R20, P2, PT, R30, R7, RZ ;  /* 0x000000071e147210 */ /* 0x000fe20007f5e0ff */
[----:B------:R-:W-:Y:S01]  /*0e60*/  IMAD R60, R8, 0x42, RZ ;  /* 0x00000042083c7824 */ /* 0x000fe200078e02ff */
[----:B------:R-:W-:Y:S01]  /*0e70*/  LEA.HI.X.SX32 R25, R30, R5, 0x1, P0 ;  /* 0x000000051e197211 */ /* 0x000fe200000f0eff */
[----:B------:R-:W-:Y:S01]  /*0e80*/  IMAD R30, R8, 0x32, RZ ;  /* 0x00000032081e7824 */ /* 0x000fe200078e02ff */
[----:B------:R-:W-:Y:S01]  /*0e90*/  IADD3 R156, P1, PT, R28, R7, RZ ;  /* 0x000000071c9c7210 */ /* 0x000fe20007f3e0ff */
[----:B------:R-:W-:Y:S01]  /*0ea0*/  IMAD R64, R8, 0x52, RZ ;  /* 0x0000005208407824 */ /* 0x000fe200078e02ff */
[----:B------:R-:W-:Y:S01]  /*0eb0*/  LEA.HI.X.SX32 R21, R28, R5, 0x1, P2 ;  /* 0x000000051c157211 */ /* 0x000fe200010f0eff */
[----:B------:R-:W-:Y:S01]  /*0ec0*/  IMAD R28, R8, 0x19, RZ ;  /* 0x00000019081c7824 */ /* 0x000fe200078e02ff */
[----:B------:R-:W-:Y:S01]  /*0ed0*/  IADD3 R158, P0, PT, R30, R7, RZ ;  /* 0x000000071e9e7210 */ /* 0x000fe20007f1e0ff */
[----:B------:R0:W2:Y:S01]  /*0ee0*/  LDG.E.U16 R17, desc[UR10][R22.64] ;  /* 0x0000000a16117981 */ /* 0x0000a2000c1e1500 */
[----:B------:R-:W-:Y:S01]  /*0ef0*/  LEA.HI.X.SX32 R157, R26, R5, 0x1, P1 ;  /* 0x000000051a9d7211 */ /* 0x000fe200008f0eff */
[----:B------:R-:W-:Y:S01]  /*0f00*/  IMAD R70, R8, 0x62, RZ ;  /* 0x0000006208467824 */ /* 0x000fe200078e02ff */
[----:B------:R-:W-:Y:S01]  /*0f10*/  IADD3 R26, P2, PT, R88, R7, RZ ;  /* 0x00000007581a7210 */ /* 0x000fe20007f5e0ff */
[----:B------:R1:W2:Y:S01]  /*0f20*/  LDG.E.U16 R19, desc[UR10][R24.64] ;  /* 0x0000000a18137981 */ /* 0x0002a2000c1e1500 */
[----:B------:R-:W-:Y:S01]  /*0f30*/  LEA.HI.X.SX32 R159, R28, R5, 0x1, P0 ;  /* 0x000000051c9f7211 */ /* 0x000fe200000f0eff */
[----:B------:R-:W-:Y:S01]  /*0f40*/  IMAD R28, R8, 0x38, RZ ;  /* 0x00000038081c7824 */ /* 0x000fe200078e02ff */
[----:B------:R-:W-:Y:S01]  /*0f50*/  IADD3 R176, P0, PT, R32, R7, RZ ;  /* 0x0000000720b07210 */ /* 0x000fe20007f1e0ff */
[----:B------:R-:W2:Y:S01]  /*0f60*/  LDG.E.U16 R18, desc[UR10][R20.64] ;  /* 0x0000000a14127981 */ /* 0x000ea2000c1e1500 */
[----:B------:R-:W-:Y:S01]  /*0f70*/  LEA.HI.X.SX32 R27, R34, R5, 0x1, P2 ;  /* 0x00000005221b7211 */ /* 0x000fe200010f0eff */
[----:B------:R-:W-:Y:S01]  /*0f80*/  IMAD R72, R8, 0x72, RZ ;  /* 0x0000007208487824 */ /* 0x000fe200078e02ff */
[----:B0-----:R-:W-:Y:S01]  /*0f90*/  IADD3 R22, P1, PT, R34, R7, RZ ;  /* 0x0000000722167210 */ /* 0x001fe20007f3e0ff */
[----:B------:R-:W-:Y:S01]  /*0fa0*/  IMAD R34, R8, 0x70, RZ ;  /* 0x0000007008227824 */ /* 0x000fe200078e02ff */
[----:B------:R-:W-:Y:S01]  /*0fb0*/  LEA.HI.X.SX32 R177, R226, R5, 0x1, P0 ;  /* 0x00000005e2b17211 */ /* 0x000fe200000f0eff */
[----:B------:R-:W-:Y:S01]  /*0fc0*/  IMAD R44, R8, 0x31, RZ ;  /* 0x00000031082c7824 */ /* 0x000fe200078e02ff */
[----:B------:R-:W-:Y:S01]  /*0fd0*/  IADD3 R152, P0, PT, R28, R7, RZ ;  /* 0x000000071c987210 */ /* 0x000fe20007f1e0ff */
[----:B------:R-:W-:Y:S01]  /*0fe0*/  IMAD R112, R8, 0x82, RZ ;  /* 0x0000008208707824 */ /* 0x000fe200078e02ff */
[----:B------:R-:W-:Y:S01]  /*0ff0*/  LEA.HI.X.SX32 R23, R30, R5, 0x1, P1 ;  /* 0x000000051e177211 */ /* 0x000fe200008f0eff */
[----:B------:R0:W2:Y:S01]  /*1000*/  LDG.E.U16 R21, desc[UR10][R26.64] ;  /* 0x0000000a1a157981 */ /* 0x0000a2000c1e1500 */
[----:B-1----:R-:W-:Y:S01]  /*1010*/  IADD3 R24, P1, PT, R34, R7, RZ ;  /* 0x0000000722187210 */ /* 0x002fe20007f3e0ff */
[----:B------:R-:W-:Y:S01]  /*1020*/  IMAD R118, R8, 0xa2, RZ ;  /* 0x000000a208767824 */ /* 0x000fe200078e02ff */
[----:B------:R-:W-:Y:S01]  /*1030*/  LEA.HI.X.SX32 R153, R32, R5, 0x1, P0 ;  /* 0x0000000520997211 */ /* 0x000fe200000f0eff */
[----:B------:R-:W2:Y:S01]  /*1040*/  LDG.E.U16 R20, desc[UR10][R22.64] ;  /* 0x0000000a16147981 */ /* 0x000ea2000c1e1500 */
[----:B------:R-:W-:Y:S01]  /*1050*/  IADD3 R148, P0, PT, R36, R7, RZ ;  /* 0x0000000724947210 */ /* 0x000fe20007f1e0ff */
[----:B------:R-:W-:Y:S01]  /*1060*/  IMAD R32, R8, 0x1b, RZ ;  /* 0x0000001b08207824 */ /* 0x000fe200078e02ff */
[----:B------:R-:W-:Y:S01]  /*1070*/  LEA.HI.X.SX32 R25, R28, R5, 0x1, P1 ;  /* 0x000000051c197211 */ /* 0x000fe200008f0eff */
[----:B------:R-:W-:Y:S01]  /*1080*/  IMAD R107, R8, 0x92, RZ ;  /* 0x00000092086b7824 */ /* 0x000fe200078e02ff */
[----:B------:R-:W-:Y:S01]  /*1090*/  IADD3 R30, P2, PT, R98, R7, RZ ;  /* 0x00000007621e7210 */ /* 0x000fe20007f5e0ff */
[C---:B------:R-:W-:Y:S01]  /*10a0*/  IMAD R48, R8.reuse, 0x51, RZ ;  /* 0x0000005108307824 */ /* 0x040fe200078e02ff */
[----:B------:R-:W-:Y:S01]  /*10b0*/  LEA.HI.X.SX32 R149, R227, R5, 0x1, P0 ;  /* 0x00000005e3957211 */ /* 0x000fe200000f0eff */
        /* <DEDUP_REMOVED lines=9> */
[----:B0-----:R-:W-:Y:S01]  /*1150*/  IADD3 R26, P1, PT, R96, R7, RZ ;  /* 0x00000007601a7210 */ /* 0x001fe20007f3e0ff */
[----:B------:R0:W2:Y:S01]  /*1160*/  LDG.E.U16 R23, desc[UR10][R30.64] ;  /* 0x0000000a1e177981 */ /* 0x0000a2000c1e1500 */
        /* <DEDUP_REMOVED lines=11> */
[----:B------:R-:W2:Y:S01]  /*1220*/  LDG.E.U16 R26, desc[UR10][R26.64] ;  /* 0x0000000a1a1a7981 */ /* 0x000ea2000c1e1500 */
[----:B------:R-:W-:Y:S01]  /*1230*/  LEA.HI.X.SX32 R151, R36, R5, 0x1, P0 ;  /* 0x0000000524977211 */ /* 0x000fe200000f0eff */
[----:B------:R-:W-:Y:S01]  /*1240*/  IMAD R109, R8, 0x8a, RZ ;  /* 0x0000008a086d7824 */ /* 0x000fe200078e02ff */
[-C--:B------:R-:W-:Y:S01]  /*1250*/  IADD3 R32, P2, PT, R92, R7.reuse, RZ ;  /* 0x000000075c207210 */ /* 0x080fe20007f5e0ff */
[----:B------:R0:W2:Y:S01]  /*1260*/  LDG.E.U16 R25, desc[UR10][R34.64] ;  /* 0x0000000a22197981 */ /* 0x0000a2000c1e1500 */
[----:B------:R-:W-:Y:S01]  /*1270*/  IADD3 R38, P0, PT, R94, R7, RZ ;  /* 0x000000075e267210 */ /* 0x000fe20007f1e0ff */
[----:B------:R-:W-:Y:S01]  /*1280*/  IMAD R115, R8, 0x9a, RZ ;  /* 0x0000009a08737824 */ /* 0x000fe200078e02ff */
[-C--:B------:R-:W-:Y:S01]  /*1290*/  LEA.HI.X.SX32 R31, R40, R5.reuse, 0x1, P1 ;  /* 0x00000005281f7211 */ /* 0x080fe200008f0eff */
[----:B------:R-:W-:Y:S01]  /*12a0*/  IMAD R54, R8, 0x45, RZ ;  /* 0x0000004508367824 */ /* 0x000fe200078e02ff */
[-C--:B------:R-:W-:Y:S01]  /*12b0*/  LEA.HI.X.SX32 R33, R42, R5.reuse, 0x1, P2 ;  /* 0x000000052a217211 */ /* 0x080fe200010f0eff */
[C---:B------:R-:W-:Y:S01]  /*12c0*/  IMAD R113, R8.reuse, 0xaa, RZ ;  /* 0x000000aa08717824 */ /* 0x040fe200078e02ff */
[----:B------:R-:W-:Y:S01]  /*12d0*/  LEA.HI.X.SX32 R39, R223, R5, 0x1, P0 ;  /* 0x00000005df277211 */ /* 0x000fe200000f0eff */
[----:B------:R1:W2:Y:S01]  /*12e0*/  LDG.E.U16 R27, desc[UR10][R30.64] ;  /* 0x0000000a1e1b7981 */ /* 0x0002a2000c1e1500 */
[CC--:B------:R-:W-:Y:S01]  /*12f0*/  LEA R40, R8.reuse, R8.reuse, 0x5 ;  /* 0x0000000808287211 */ /* 0x0c0fe200078e28ff */
[----:B------:R-:W-:Y:S01]  /*1300*/  IMAD R117, R8, 0xba, RZ ;  /* 0x000000ba08757824 */ /* 0x000fe200078e02ff */
[-C--:B------:R-:W-:Y:S01]  /*1310*/  IADD3 R142, P0, PT, R60, R7.reuse, RZ ;  /* 0x000000073c8e7210 */ /* 0x080fe20007f1e0ff */
[----:B------:R-:W-:Y:S01]  /*1320*/  IMAD R42, R8, 0x29, RZ ;  /* 0x00000029082a7824 */ /* 0x000fe200078e02ff */
[----:B------:R1:W2:Y:S01]  /*1330*/  LDG.E.U16 R28, desc[UR10][R32.64] ;  /* 0x0000000a201c7981 */ /* 0x0002a2000c1e1500 */
[----:B0-----:R-:W-:Y:S01]  /*1340*/  IADD3 R34, P1, PT, R64, R7, RZ ;  /* 0x0000000740227210 */ /* 0x001fe20007f3e0ff */
[----:B------:R-:W-:Y:S01]  /*1350*/  IMAD R122, R8, 0xda, RZ ;  /* 0x000000da087a7824 */ /* 0x000fe200078e02ff */
[----:B------:R-:W-:Y:S01]  /*1360*/  LEA.HI.X.SX32 R143, R40, R5, 0x1, P0 ;  /* 0x00000005288f7211 */ /* 0x000fe200000f0eff */
[----:B------:R0:W2:Y:S01]  /*1370*/  LDG.E.U16 R29, desc[UR10][R38.64] ;  /* 0x0000000a261d7981 */ /* 0x0000a2000c1e1500 */
[----:B-1----:R-:W-:Y:S01]  /*1380*/  IMAD R30, R8, 0x39, RZ ;  /* 0x00000039081e7824 */ /* 0x002fe200078e02ff */
[----:B------:R-:W-:Y:S01]  /*1390*/  IADD3 R36, P2, PT, R70, R7, RZ ;  /* 0x0000000746247210 */ /* 0x000fe20007f5e0ff */
[----:B------:R-:W-:Y:S01]  /*13a0*/  IMAD R56, R8, 0x5d, RZ ;  /* 0x0000005d08387824 */ /* 0x000fe200078e02ff */
[----:B------:R-:W-:Y:S01]  /*13b0*/  LEA.HI.X.SX32 R35, R42, R5, 0x1, P1 ;  /* 0x000000052a237211 */ /* 0x000fe200008f0eff */
[----:B------:R-:W-:Y:S01]  /*13c0*/  IMAD R119, R8, 0xca, RZ ;  /* 0x000000ca08777824 */ /* 0x000fe200078e02ff */
[----:B------:R-:W-:Y:S01]  /*13d0*/  IADD3 R32, P0, PT, R72, R7, RZ ;  /* 0x0000000748207210 */ /* 0x000fe20007f1e0ff */
[----:B------:R-:W-:Y:S01]  /*13e0*/  IMAD R123, R8, 0xea, RZ ;  /* 0x000000ea087b7824 */ /* 0x000fe200078e02ff */
[-C--:B------:R-:W-:Y:S01]  /*13f0*/  LEA.HI.X.SX32 R37, R44, R5.reuse, 0x1, P2 ;  /* 0x000000052c257211 */ /* 0x080fe200010f0eff */
[----:B------:R-:W-:Y:S01]  /*1400*/  IMAD R3, R8, 0x84, RZ ;  /* 0x0000008408037824 */ /* 0x000fe200078e02ff */
[----:B------:R-:W-:Y:S01]  /*1410*/  LEA.HI.X.SX32 R33, R30, R5, 0x1, P0 ;  /* 0x000000051e217211 */ /* 0x000fe200000f0eff */
[C---:B------:R-:W-:Y:S01]  /*1420*/  IMAD R58, R8.reuse, 0x65, RZ ;  /* 0x00000065083a7824 */ /* 0x040fe200078e02ff */
[----:B------:R-:W-:Y:S01]  /*1430*/  LEA R44, R8, R8, 0x6 ;  /* 0x00000008082c7211 */ /* 0x000fe200078e30ff */
[----:B------:R1:W2:Y:S01]  /*1440*/  LDG.E.U16 R30, desc[UR10][R34.64] ;  /* 0x0000000a221e7981 */ /* 0x0002a2000c1e1500 */
[-C--:B0-----:R-:W-:Y:S01]  /*1450*/  IADD3 R38, P0, PT, R112, R7.reuse, RZ ;  /* 0x0000000770267210 */ /* 0x081fe20007f1e0ff */
        /* <DEDUP_REMOVED lines=8> */
[C---:B-1----:R-:W-:Y:S01]  /*14e0*/  IMAD R34, R8.reuse, 0x59, RZ ;  /* 0x0000005908227824 */ /* 0x042fe200078e02ff */
[----:B------:R-:W1:Y:S01]  /*14f0*/  LDC R128, c[0x0][0x3b8] ;  /* 0x0000ee00ff807b82 */ /* 0x000e620000000800 */
[----:B------:R-:W2:Y:S01]  /*1500*/  LDG.E.U16 R164, desc[UR10][R164.64] ;  /* 0x0000000aa4a47981 */ /* 0x000ea2000c1e1500 */
[----:B------:R-:W-:Y:S01]  /*1510*/  IMAD R68, R8, 0x5a, RZ ;  /* 0x0000005a08447824 */ /* 0x000fe200078e02ff */
[----:B0-----:R-:W-:Y:S01]  /*1520*/  IADD3 R36, P0, PT, R116, R7, RZ ;  /* 0x0000000774247210 */ /* 0x001fe20007f1e0ff */
[----:B------:R-:W-:Y:S01]  /*1530*/  IMAD R44, R8, 0x61, RZ ;  /* 0x00000061082c7824 */ /* 0x000fe200078e02ff */
[-C--:B------:R-:W-:Y:S01]  /*1540*/  LEA.HI.X.SX32 R41, R46, R5.reuse, 0x1, P1 ;  /* 0x000000052e297211 */ /* 0x080fe200008f0eff */
[----:B------:R0:W2:Y:S01]  /*1550*/  LDG.E.U16 R35, desc[UR10][R42.64] ;  /* 0x0000000a2a237981 */ /* 0x0000a2000c1e1500 */
[----:B------:R-:W-:Y:S01]  /*1560*/  LEA.HI.X.SX32 R37, R34, R5, 0x1, P0 ;  /* 0x0000000522257211 */ /* 0x000fe200000f0eff */
[----:B------:R-:W-:Y:S01]  /*1570*/  IMAD R175, R8, 0xd4, RZ ;  /* 0x000000d408af7824 */ /* 0x000fe200078e02ff */
[-C--:B------:R-:W-:Y:S01]  /*1580*/  IADD3 R48, P0, PT, R126, R7.reuse, RZ ;  /* 0x000000077e307210 */ /* 0x080fe20007f1e0ff */
[----:B------:R0:W2:Y:S01]  /*1590*/  LDG.E.U16 R33, desc[UR10][R38.64] ;  /* 0x0000000a26217981 */ /* 0x0000a2000c1e1500 */
[C---:B------:R-:W-:Y:S01]  /*15a0*/  IMAD R46, R8.reuse, 0x69, RZ ;  /* 0x00000069082e7824 */ /* 0x040fe200078e02ff */
[-C--:B------:R-:W-:Y:S01]  /*15b0*/  IADD3 R50, P1, PT, R125, R7.reuse, RZ ;  /* 0x000000077d327210 */ /* 0x080fe20007f3e0ff */
[C---:B------:R-:W-:Y:S01]  /*15c0*/  IMAD R121, R8.reuse, 0xfa, RZ ;  /* 0x000000fa08797824 */ /* 0x040fe200078e02ff */
[----:B------:R0:W2:Y:S01]  /*15d0*/  LDG.E.U16 R34, desc[UR10][R40.64] ;  /* 0x0000000a28227981 */ /* 0x0000a2000c1e1500 */
[----:B------:R-:W-:Y:S01]  /*15e0*/  IMAD R228, R8, 0x46, RZ ;  /* 0x0000004608e47824 */ /* 0x000fe200078e02ff */
[----:B0-----:R-:W-:Y:S01]  /*15f0*/  IADD3 R42, P2, PT, R120, R7, RZ ;  /* 0x00000007782a7210 */ /* 0x001fe20007f5e0ff */
[----:B------:R-:W-:Y:S01]  /*1600*/  IMAD R233, R8, 0x56, RZ ;  /* 0x0000005608e97824 */ /* 0x000fe200078e02ff */
[-C--:B------:R-:W-:Y:S01]  /*1610*/  LEA.HI.X.SX32 R49, R44, R5.reuse, 0x1, P0 ;  /* 0x000000052c317211 */ /* 0x080fe200000f0eff */
[----:B------:R-:W2:Y:S01]  /*1620*/  LDG.E.U16 R36, desc[UR10][R36.64] ;  /* 0x0000000a24247981 */ /* 0x000ea2000c1e1500 */
[----:B------:R-:W-:Y:S01]  /*1630*/  IMAD R38, R8, 0x79, RZ ;  /* 0x0000007908267824 */ /* 0x000fe200078e02ff */
[----:B------:R-:W-:Y:S01]  /*1640*/  LEA.HI.X.SX32 R43, R52, R5, 0x1, P2 ;  /* 0x00000005342b7211 */ /* 0x000fe200010f0eff */
[C---:B------:R-:W-:Y:S01]  /*1650*/  IMAD R239, R8.reuse, 0x76, RZ ;  /* 0x0000007608ef7824 */ /* 0x040fe200078e02ff */
[----:B------:R-:W-:Y:S01]  /*1660*/  SHF.L.U32 R52, R8, 0x1, RZ ;  /* 0x0000000108347819 */ /* 0x000fe200000006ff */
[----:B------:R-:W2:Y:S01]  /*1670*/  LDG.E.U16 R156, desc[UR10][R156.64] ;  /* 0x0000000a9c9c7981 */ /* 0x000ea2000c1e1500 */
[----:B------:R-:W-:Y:S01]  /*1680*/  IADD3 R40, P0, PT, R124, R7, RZ ;  /* 0x000000077c287210 */ /* 0x000fe20007f1e0ff */
[----:B------:R-:W-:Y:S01]  /*1690*/  IMAD R234, R8, 0x66, RZ ;  /* 0x0000006608ea7824 */ /* 0x000fe200078e02ff */
[-C--:B------:R-:W-:Y:S01]  /*16a0*/  LEA.HI.X.SX32 R51, R46, R5.reuse, 0x1, P1 ;  /* 0x000000052e337211 */ /* 0x080fe200008f0eff */
[----:B------:R0:W2:Y:S01]  /*16b0*/  LDG.E.U16 R39, desc[UR10][R42.64] ;  /* 0x0000000a2a277981 */ /* 0x0000a2000c1e1500 */
[----:B------:R-:W-:Y:S01]  /*16c0*/  LEA.HI.X.SX32 R41, R38, R5, 0x1, P0 ;  /* 0x0000000526297211 */ /* 0x000fe200000f0eff */
[----:B------:R-:W-:Y:S01]  /*16d0*/  IMAD R238, R8, 0x86, RZ ;  /* 0x0000008608ee7824 */ /* 0x000fe200078e02ff */
[-C--:B------:R-:W-:Y:S01]  /*16e0*/  IADD3 R44, P0, PT, R52, R7.reuse, RZ ;  /* 0x00000007342c7210 */ /* 0x080fe20007f1e0ff */
[----:B------:R0:W2:Y:S01]  /*16f0*/  LDG.E.U16 R37, desc[UR10][R48.64] ;  /* 0x0000000a30257981 */ /* 0x0000a2000c1e1500 */
[C---:B------:R-:W-:Y:S01]  /*1700*/  LEA R46, P1, R8.reuse, R7, 0x2 ;  /* 0x00000007082e7211 */ /* 0x040fe200078210ff */
[C---:B------:R-:W-:Y:S01]  /*1710*/  IMAD R237, R8.reuse, 0x96, RZ ;  /* 0x0000009608ed7824 */ /* 0x040fe200078e02ff */
[C---:B------:R-:W-:Y:S01]  /*1720*/  LEA.HI.X.SX32 R45, R8.reuse, R5, 0x1, P0 ;  /* 0x00000005082d7211 */ /* 0x040fe200000f0eff */
[----:B------:R1:W2:Y:S01]  /*1730*/  LDG.E.U16 R38, desc[UR10][R50.64] ;  /* 0x0000000a32267981 */ /* 0x0002a2000c1e1500 */
[C---:B------:R-:W-:Y:S01]  /*1740*/  IMAD R235, R8.reuse, 0xb6, RZ ;  /* 0x000000b608eb7824 */ /* 0x040fe200078e02ff */
[-C--:B0-----:R-:W-:Y:S01]  /*1750*/  IADD3 R42, P0, PT, R115, R7.reuse, RZ ;  /* 0x00000007732a7210 */ /* 0x081fe20007f1e0ff */
[C---:B------:R-:W-:Y:S01]  /*1760*/  IMAD R236, R8.reuse, 0xa6, RZ ;  /* 0x000000a608ec7824 */ /* 0x040fe200078e02ff */
[----:B------:R-:W2:Y:S01]  /*1770*/  LDG.E.U16 R40, desc[UR10][R40.64] ;  /* 0x0000000a28287981 */ /* 0x000ea2000c1e1500 */
[C---:B------:R-:W-:Y:S01]  /*1780*/  IMAD R78, R8.reuse, 0x5b, RZ ;  /* 0x0000005b084e7824 */ /* 0x040fe200078e02ff */
[----:B------:R-:W-:Y:S01]  /*1790*/  IADD3 R48, P2, PT, R109, R7, RZ ;  /* 0x000000076d307210 */ /* 0x000fe20007f5e0ff */
[----:B------:R-:W-:Y:S01]  /*17a0*/  IMAD R74, R8, 0x53, RZ ;  /* 0x00000053084a7824 */ /* 0x000fe200078e02ff */
[-C--:B------:R-:W-:Y:S01]  /*17b0*/  LEA.HI.X.SX32 R47, R52, R5.reuse, 0x1, P1 ;  /* 0x00000005342f7211 */ /* 0x080fe200008f0eff */
[----:B------:R0:W2:Y:S01]  /*17c0*/  LDG.E.U16 R201, desc[UR10][R44.64] ;  /* 0x0000000a2cc97981 */ /* 0x0000a2000c1e1500 */
[----:B-1----:R-:W-:Y:S01]  /*17d0*/  IMAD R50, R8, 0x4d, RZ ;  /* 0x0000004d08327824 */ /* 0x002fe200078e02ff */
[-C--:B------:R-:W-:Y:S01]  /*17e0*/  LEA.HI.X.SX32 R49, R54, R5.reuse, 0x1, P2 ;  /* 0x0000000536317211 */ /* 0x080fe200010f0eff */
[C---:B------:R-:W-:Y:S01]  /*17f0*/  IMAD R54, R8.reuse, 0x55, RZ ;  /* 0x0000005508367824 */ /* 0x040fe200078e02ff */
[----:B------:R1:W2:Y:S01]  /*1800*/  LDG.E.U16 R199, desc[UR10][R46.64] ;  /* 0x0000000a2ec77981 */ /* 0x0002a2000c1e1500 */
[----:B------:R-:W-:Y:S01]  /*1810*/  IMAD R232, R8, 0xc6, RZ ;  /* 0x000000c608e87824 */ /* 0x000fe200078e02ff */
[----:B------:R-:W-:Y:S01]  /*1820*/  LEA.HI.X.SX32 R43, R50, R5, 0x1, P0 ;  /* 0x00000005322b7211 */ /* 0x000fe200000f0eff */
[----:B------:R-:W3:Y:S01]  /*1830*/  LDC R114, c[0x0][0x3b8] ;  /* 0x0000ee00ff727b82 */ /* 0x000ee20000000800 */
[-C--:B------:R-:W-:Y:S01]  /*1840*/  IADD3 R50, P0, PT, R113, R7.reuse, RZ ;  /* 0x0000000771327210 */ /* 0x080fe20007f1e0ff */
[----:B------:R1:W2:Y:S01]  /*1850*/  LDG.E.U16 R41, desc[UR10][R48.64] ;  /* 0x0000000a30297981 */ /* 0x0002a2000c1e1500 */
[C---:B0-----:R-:W-:Y:S01]  /*1860*/  IMAD R44, R8.reuse, 0x6d, RZ ;  /* 0x0000006d082c7824 */ /* 0x041fe200078e02ff */
[----:B------:R-:W-:Y:S01]  /*1870*/  IADD3 R52, P1, PT, R117, R7, RZ ;  /* 0x0000000775347210 */ /* 0x000fe20007f3e0ff */
[----:B------:R-:W-:Y:S01]  /*1880*/  IMAD R231, R8, 0xd6, RZ ;  /* 0x000000d608e77824 */ /* 0x000fe200078e02ff */
[----:B------:R-:W-:Y:S01]  /*1890*/  LEA.HI.X.SX32 R51, R54, R5, 0x1, P0 ;  /* 0x0000000536337211 */ /* 0x000fe200000f0eff */
[----:B------:R-:W-:Y:S01]  /*18a0*/  IMAD R165, R8, 0xa4, RZ ;  /* 0x000000a408a57824 */ /* 0x000fe200078e02ff */
[----:B-1----:R-:W-:Y:S01]  /*18b0*/  IADD3 R46, P0, PT, R122, R7, RZ ;  /* 0x000000077a2e7210 */ /* 0x002fe20007f1e0ff */
[----:B------:R-:W2:Y:S01]  /*18c0*/  LDG.E.U16 R42, desc[UR10][R42.64] ;  /* 0x0000000a2a2a7981 */ /* 0x000ea2000c1e1500 */
[----:B------:R-:W-:Y:S01]  /*18d0*/  LEA.HI.X.SX32 R53, R56, R5, 0x1, P1 ;  /* 0x0000000538357211 */ /* 0x000fe200008f0eff */
[----:B------:R-:W0:Y:S01]  /*18e0*/  LDC R146, c[0x0][0x3b8] ;  /* 0x0000ee00ff927b82 */ /* 0x000e220000000800 */
[----:B------:R-:W-:Y:S01]  /*18f0*/  IADD3 R48, P2, PT, R119, R7, RZ ;  /* 0x0000000777307210 */ /* 0x000fe20007f5e0ff */
[----:B------:R1:W2:Y:S01]  /*1900*/  LDG.E.U16 R166, desc[UR10][R166.64] ;  /* 0x0000000aa6a67981 */ /* 0x0002a2000c1e1500 */
[----:B------:R-:W-:Y:S01]  /*1910*/  LEA.HI.X.SX32 R47, R44, R5, 0x1, P0 ;  /* 0x000000052c2f7211 */ /* 0x000fe200000f0eff */
[C---:B------:R-:W-:Y:S01]  /*1920*/  IMAD R230, R8.reuse, 0xe6, RZ ;  /* 0x000000e608e67824 */ /* 0x040fe200078e02ff */
[-C--:B------:R-:W-:Y:S01]  /*1930*/  IADD3 R56, P0, PT, R123, R7.reuse, RZ ;  /* 0x000000077b387210 */ /* 0x080fe20007f1e0ff */
[----:B------:R-:W-:Y:S01]  /*1940*/  IMAD R157, R8, 0x94, RZ ;  /* 0x00000094089d7824 */ /* 0x000fe200078e02ff */
[----:B------:R-:W-:Y:S01]  /*1950*/  IADD3 R54, P1, PT, R3, R7, RZ ;  /* 0x0000000703367210 */ /* 0x000fe20007f3e0ff */
[----:B------:R1:W2:Y:S01]  /*1960*/  LDG.E.U16 R43, desc[UR10][R50.64] ;  /* 0x0000000a322b7981 */ /* 0x0002a2000c1e1500 */
[-C--:B------:R-:W-:Y:S01]  /*1970*/  LEA.HI.X.SX32 R49, R58, R5.reuse, 0x1, P2 ;  /* 0x000000053a317211 */ /* 0x080fe200010f0eff */
[----:B------:R-:W-:Y:S01]  /*1980*/  IMAD R58, R8, 0x25, RZ ;  /* 0x00000025083a7824 */ /* 0x000fe200078e02ff */
[----:B------:R-:W-:Y:S01]  /*1990*/  LEA.HI.X.SX32 R57, R66, R5, 0x1, P0 ;  /* 0x0000000542397211 */ /* 0x000fe200000f0eff */
[----:B-1----:R-:W-:Y:S01]  /*19a0*/  IMAD R167, R8, 0xb4, RZ ;  /* 0x000000b408a77824 */ /* 0x002fe200078e02ff */
[----:B------:R-:W-:Y:S01]  /*19b0*/  IADD3 R134, P0, PT, R62, R7, RZ ;  /* 0x000000073e867210 */ /* 0x000fe20007f1e0ff */
[----:B------:R-:W2:Y:S01]  /*19c0*/  LDG.E.U16 R45, desc[UR10][R48.64] ;  /* 0x0000000a302d7981 */ /* 0x000ea2000c1e1500 */
[----:B------:R-:W-:Y:S01]  /*19d0*/  LEA.HI.X.SX32 R55, R60, R5, 0x1, P1 ;  /* 0x000000053c377211 */ /* 0x000fe200008f0eff */
[----:B------:R-:W-:Y:S01]  /*19e0*/  IMAD R229, R8, 0xf6, RZ ;  /* 0x000000f608e57824 */ /* 0x000fe200078e02ff */
[----:B------:R-:W1:Y:S01]  /*19f0*/  LDC R130, c[0x0][0x3b8] ;  /* 0x0000ee00ff827b82 */ /* 0x000e620000000800 */
[----:B------:R-:W-:Y:S01]  /*1a00*/  IADD3 R50, P1, PT, R165, R7, RZ ;  /* 0x00000007a5327210 */ /* 0x000fe20007f3e0ff */
[----:B------:R3:W2:Y:S01]  /*1a10*/  LDG.E.U16 R44, desc[UR10][R52.64] ;  /* 0x0000000a342c7981 */ /* 0x0006a2000c1e1500 */
[-C--:B------:R-:W-:Y:S01]  /*1a20*/  LEA.HI.X.SX32 R135, R58, R5.reuse, 0x1, P0 ;  /* 0x000000053a877211 */ /* 0x080fe200000f0eff */
[----:B------:R-:W-:Y:S01]  /*1a30*/  IMAD R58, R8, 0x2d, RZ ;  /* 0x0000002d083a7824 */ /* 0x000fe200078e02ff */
[----:B------:R-:W-:Y:S01]  /*1a40*/  LEA.HI.X.SX32 R51, R64, R5, 0x1, P1 ;  /* 0x0000000540337211 */ /* 0x000fe200008f0eff */
[----:B------:R-:W-:Y:S01]  /*1a50*/  IMAD R173, R8, 0xc4, RZ ;  /* 0x000000c408ad7824 */ /* 0x000fe200078e02ff */
[----:B------:R3:W2:Y:S01]  /*1a60*/  LDG.E.U16 R48, desc[UR10][R54.64] ;  /* 0x0000000a36307981 */ /* 0x0006a2000c1e1500 */
[-C--:B------:R-:W-:Y:S01]  /*1a70*/  IADD3 R64, P0, PT, R68, R7.reuse, RZ ;  /* 0x0000000744407210 */ /* 0x080fe20007f1e0ff */
[----:B------:R-:W0:Y:S01]  /*1a80*/  LDC R79, c[0x0][0x3b8] ;  /* 0x0000ee00ff4f7b82 */ /* 0x000e220000000800 */
[-C--:B------:R-:W-:Y:S01]  /*1a90*/  IADD3 R60, P1, PT, R167, R7.reuse, RZ ;  /* 0x00000007a73c7210 */ /* 0x080fe20007f3e0ff */
[----:B------:R-:W2:Y:S01]  /*1aa0*/  LDG.E.U16 R46, desc[UR10][R46.64] ;  /* 0x0000000a2e2e7981 */ /* 0x000ea2000c1e1500 */
[----:B---3--:R-:W-:Y:S01]  /*1ab0*/  IADD3 R52, P2, PT, R157, R7, RZ ;  /* 0x000000079d347210 */ /* 0x008fe20007f5e0ff */
[C---:B------:R-:W-:Y:S01]  /*1ac0*/  IMAD R66, R8.reuse, 0x35, RZ ;  /* 0x0000003508427824 */ /* 0x040fe200078e02ff */
[----:B------:R-:W3:Y:S01]  /*1ad0*/  LDCU UR4, c[0x0][0x3c0] ;  /* 0x00007800ff0477ac */ /* 0x000ee20008000800 */
[----:B------:R4:W2:Y:S01]  /*1ae0*/  LDG.E.U16 R180, desc[UR10][R180.64] ;  /* 0x0000000ab4b47981 */ /* 0x0008a2000c1e1500 */
[----:B------:R-:W-:Y:S01]  /*1af0*/  IMAD R54, R8, 0x6a, RZ ;  /* 0x0000006a08367824 */ /* 0x000fe200078e02ff */
[----:B------:R-:W-:-:S02]  /*1b00*/  LEA.HI.X.SX32 R53, R62, R5, 0x1, P2 ;  /* 0x000000053e357211 */ /* 0x000fc400010f0eff */
[----:B------:R-:W2:Y:S01]  /*1b10*/  LDG.E.U16 R182, desc[UR10][R182.64] ;  /* 0x0000000ab6b67981 */ /* 0x000ea2000c1e1500 */
[----:B------:R-:W-:Y:S01]  /*1b20*/  LEA.HI.X.SX32 R65, R58, R5, 0x1, P0 ;  /* 0x000000053a417211 */ /* 0x000fe200000f0eff */
[----:B------:R-:W-:Y:S01]  /*1b30*/  IMAD R80, R8, 0x6b, RZ ;  /* 0x0000006b08507824 */ /* 0x000fe200078e02ff */
[-C--:B------:R-:W-:Y:S01]  /*1b40*/  IADD3 R62, P2, PT, R173, R7.reuse, RZ ;  /* 0x00000007ad3e7210 */ /* 0x080fe20007f5e0ff */
[----:B------:R3:W2:Y:S01]  /*1b50*/  LDG.E.U16 R47, desc[UR10][R56.64] ;  /* 0x0000000a382f7981 */ /* 0x0006a2000c1e1500 */
[----:B------:R-:W-:Y:S01]  /*1b60*/  IADD3 R58, P0, PT, R54, R7, RZ ;  /* 0x00000007363a7210 */ /* 0x000fe20007f1e0ff */
[----:B----4-:R-:W-:Y:S01]  /*1b70*/  IMAD R181, R8, 0xe4, RZ ;  /* 0x000000e408b57824 */ /* 0x010fe200078e02ff */
[-C--:B------:R-:W-:Y:S01]  /*1b80*/  LEA.HI.X.SX32 R61, R68, R5.reuse, 0x1, P1 ;  /* 0x00000005443d7211 */ /* 0x080fe200008f0eff */
[----:B------:R-:W4:Y:S01]  /*1b90*/  LDG.E.U16 R49, desc[UR10][R52.64] ;  /* 0x0000000a34317981 */ /* 0x000f22000c1e1500 */
[-C--:B------:R-:W-:Y:S01]  /*1ba0*/  LEA.HI.X.SX32 R63, R70, R5.reuse, 0x1, P2 ;  /* 0x00000005463f7211 */ /* 0x080fe200010f0eff */
[----:B------:R-:W-:Y:S01]  /*1bb0*/  IMAD R70, R8, 0x7a, RZ ;  /* 0x0000007a08467824 */ /* 0x000fe200078e02ff */
[----:B------:R-:W-:Y:S01]  /*1bc0*/  LEA.HI.X.SX32 R59, R66, R5, 0x1, P0 ;  /* 0x00000005423b7211 */ /* 0x000fe200000f0eff */
[----:B------:R-:W2:Y:S01]  /*1bd0*/  LDG.E.U16 R50, desc[UR10][R50.64] ;  /* 0x0000000a32327981 */ /* 0x000ea2000c1e1500 */
[----:B------:R-:W0:Y:S01]  /*1be0*/  LDC R77, c[0x0][0x3b8] ;  /* 0x0000ee00ff4d7b82 */ /* 0x000e220000000800 */
[----:B---3--:R-:W-:Y:S01]  /*1bf0*/  IADD3 R56, P1, PT, R175, R7, RZ ;  /* 0x00000007af387210 */ /* 0x008fe20007f3e0ff */
[C---:B------:R-:W-:Y:S01]  /*1c00*/  IMAD R183, R8.reuse, 0xf4, RZ ;  /* 0x000000f408b77824 */ /* 0x040fe200078e02ff */
[----:B------:R-:W3:Y:S01]  /*1c10*/  LDG.E.U16 R132, desc[UR10][R132.64] ;  /* 0x0000000a84847981 */ /* 0x000ee2000c1e1500 */
[----:B------:R-:W-:Y:S01]  /*1c20*/  IMAD R110, R8, 0x73, RZ ;  /* 0x00000073086e7824 */ /* 0x000fe200078e02ff */
[----:B------:R-:W-:-:S02]  /*1c30*/  LEA.HI.X.SX32 R57, R54, R5, 0x1, P1 ;  /* 0x0000000536397211 */ /* 0x000fc400008f0eff */
[----:B------:R-:W2:Y:S01]  /*1c40*/  LDG.E.U16 R188, desc[UR10][R188.64] ;  /* 0x0000000abcbc7981 */ /* 0x000ea2000c1e1500 */
[----:B------:R-:W-:Y:S01]  /*1c50*/  IADD3 R66, P1, PT, R181, R7, RZ ;  /* 0x00000007b5427210 */ /* 0x000fe20007f3e0ff */
[----:B------:R-:W-:Y:S01]  /*1c60*/  IMAD R68, R8, 0x3d, RZ ;  /* 0x0000003d08447824 */ /* 0x000fe200078e02ff */
[----:B------:R-:W0:Y:S01]  /*1c70*/  LDC R81, c[0x0][0x3b8] ;  /* 0x0000ee00ff517b82 */ /* 0x000e220000000800 */
[----:B------:R1:W2:Y:S01]  /*1c80*/  LDG.E.U16 R52, desc[UR10][R60.64] ;  /* 0x0000000a3c347981 */ /* 0x0002a2000c1e1500 */
[----:B------:R-:W-:-:S06]  /*1c90*/  LEA.HI.X.SX32 R67, R72, R5, 0x1, P1 ;  /* 0x0000000548437211 */ /* 0x000fcc00008f0eff */
[----:B------:R-:W0:Y:S01]  /*1ca0*/  LDC R83, c[0x0][0x3b8] ;  /* 0x0000ee00ff537b82 */ /* 0x000e220000000800 */
[----:B------:R5:W2:Y:S07]  /*1cb0*/  LDG.E.U16 R54, desc[UR10][R58.64] ;  /* 0x0000000a3a367981 */ /* 0x000aae000c1e1500 */
[----:B------:R-:W0:Y:S01]  /*1cc0*/  LDC R87, c[0x0][0x3b8] ;  /* 0x0000ee00ff577b82 */ /* 0x000e220000000800 */
[----:B------:R5:W2:Y:S01]  /*1cd0*/  LDG.E.U16 R53, desc[UR10][R62.64] ;  /* 0x0000000a3e357981 */ /* 0x000aa2000c1e1500 */
[----:B-1----:R-:W-:Y:S01]  /*1ce0*/  IADD3 R60, P0, PT, R70, R7, RZ ;  /* 0x00000007463c7210 */ /* 0x002fe20007f1e0ff */
[----:B-----5:R-:W-:-:S05]  /*1cf0*/  IMAD R58, R8, 0x7d, RZ ;  /* 0x0000007d083a7824 */ /* 0x020fca00078e02ff */
[----:B------:R-:W1:Y:S01]  /*1d00*/  LDC R89, c[0x0][0x3b8] ;  /* 0x0000ee00ff597b82 */ /* 0x000e620000000800 */
[----:B------:R5:W2:Y:S07]  /*1d10*/  LDG.E.U16 R51, desc[UR10][R64.64] ;  /* 0x0000000a40337981 */ /* 0x000aae000c1e1500 */
[----:B------:R-:W0:Y:S01]  /*1d20*/  LDC R85, c[0x0][0x3b8] ;  /* 0x0000ee00ff557b82 */ /* 0x000e220000000800 */
[-C--:B------:R-:W-:Y:S01]  /*1d30*/  IADD3 R62, P1, PT, R121, R7.reuse, RZ ;  /* 0x00000007793e7210 */ /* 0x080fe20007f3e0ff */
[----:B------:R-:W2:Y:S01]  /*1d40*/  LDG.E.U16 R55, desc[UR10][R56.64] ;  /* 0x0000000a38377981 */ /* 0x000ea2000c1e1500 */
[----:B-----5:R-:W-:-:S05]  /*1d50*/  IADD3 R64, P2, PT, R183, R7, RZ ;  /* 0x00000007b7407210 */ /* 0x020fca0007f5e0ff */
[----:B------:R-:W5:Y:S01]  /*1d60*/  LDC R91, c[0x0][0x3b8] ;  /* 0x0000ee00ff5b7b82 */ /* 0x000f620000000800 */
[-C--:B------:R-:W-:Y:S01]  /*1d70*/  LEA.HI.X.SX32 R61, R68, R5.reuse, 0x1, P0 ;  /* 0x00000005443d7211 */ /* 0x080fe200000f0eff */
[----:B------:R-:W-:Y:S01]  /*1d80*/  IMAD R68, R8, 0x23, RZ ;  /* 0x0000002308447824 */ /* 0x000fe200078e02ff */
[-C--:B------:R-:W-:Y:S01]  /*1d90*/  LEA.HI.X.SX32 R63, R58, R5.reuse, 0x1, P1 ;  /* 0x000000053a3f7211 */ /* 0x080fe200008f0eff */
[----:B------:R1:W2:Y:S01]  /*1da0*/  LDG.E.U16 R56, desc[UR10][R66.64] ;  /* 0x0000000a42387981 */ /* 0x0002a2000c1e1500 */
[----:B------:R-:W-:-:S03]  /*1db0*/  LEA.HI.X.SX32 R65, R70, R5, 0x1, P2 ;  /* 0x0000000546417211 */ /* 0x000fc600010f0eff */
[----:B------:R-:W0:Y:S01]  /*1dc0*/  LDC R93, c[0x0][0x3b8] ;  /* 0x0000ee00ff5d7b82 */ /* 0x000e220000000800 */
[----:B------:R-:W-:Y:S01]  /*1dd0*/  IADD3 R138, P0, PT, R228, R7, RZ ;  /* 0x00000007e48a7210 */ /* 0x000fe20007f1e0ff */
[----:B------:R1:W2:Y:S01]  /*1de0*/  LDG.E.U16 R57, desc[UR10][R60.64] ;  /* 0x0000000a3c397981 */ /* 0x0002a2000c1e1500 */
[----:B------:R-:W-:-:S05]  /*1df0*/  IMAD R70, R8, 0x2b, RZ ;  /* 0x0000002b08467824 */ /* 0x000fca00078e02ff */
[----:B------:R-:W0:Y:S01]  /*1e00*/  LDC R95, c[0x0][0x3b8] ;  /* 0x0000ee00ff5f7b82 */ /* 0x000e220000000800 */
[----:B------:R1:W2:Y:S01]  /*1e10*/  LDG.E.U16 R59, desc[UR10][R62.64] ;  /* 0x0000000a3e3b7981 */ /* 0x0002a2000c1e1500 */
[----:B------:R-:W-:Y:S01]  /*1e20*/  LEA.HI.X.SX32 R139, R68, R5, 0x1, P0 ;  /* 0x00000005448b7211 */ /* 0x000fe200000f0eff */
[C---:B-1----:R-:W-:Y:S01]  /*1e30*/  IMAD R66, R8.reuse, 0x3b, RZ ;  /* 0x0000003b08427824 */ /* 0x042fe200078e02ff */
[-C--:B------:R-:W-:Y:S01]  /*1e40*/  IADD3 R60, P1, PT, R233, R7.reuse, RZ ;  /* 0x00000007e93c7210 */ /* 0x080fe20007f3e0ff */
[----:B------:R1:W2:Y:S01]  /*1e50*/  LDG.E.U16 R58, desc[UR10][R64.64] ;  /* 0x0000000a403a7981 */ /* 0x0002a2000c1e1500 */
[----:B------:R-:W-:Y:S02]  /*1e60*/  IMAD R72, R8, 0x33, RZ ;  /* 0x0000003308487824 */ /* 0x000fe400078e02ff */
[----:B------:R-:W0:Y:S01]  /*1e70*/  LDC R97, c[0x0][0x3b8] ;  /* 0x0000ee00ff617b82 */ /* 0x000e220000000800 */
[----:B------:R-:W2:Y:S07]  /*1e80*/  LDG.E.U16 R134, desc[UR10][R134.64] ;  /* 0x0000000a86867981 */ /* 0x000eae000c1e1500 */
[----:B------:R-:W0:Y:S01]  /*1e90*/  LDC R101, c[0x0][0x3b8] ;  /* 0x0000ee00ff657b82 */ /* 0x000e220000000800 */
[-C--:B------:R-:W-:Y:S01]  /*1ea0*/  IADD3 R62, P0, PT, R239, R7.reuse, RZ ;  /* 0x00000007ef3e7210 */ /* 0x080fe20007f1e0ff */
[----:B------:R-:W2:Y:S01]  /*1eb0*/  LDG.E.U16 R136, desc[UR10][R136.64] ;  /* 0x0000000a88887981 */ /* 0x000ea2000c1e1500 */
[----:B-1----:R-:W-:-:S05]  /*1ec0*/  IADD3 R64, P2, PT, R234, R7, RZ ;  /* 0x00000007ea407210 */ /* 0x002fca0007f5e0ff */
[----:B------:R-:W1:Y:S01]  /*1ed0*/  LDC R99, c[0x0][0x3b8] ;  /* 0x0000ee00ff637b82 */ /* 0x000e620000000800 */
[-C--:B------:R-:W-:Y:S01]  /*1ee0*/  LEA.HI.X.SX32 R61, R70, R5.reuse, 0x1, P1 ;  /* 0x00000005463d7211 */ /* 0x080fe200008f0eff */
[----:B------:R-:W2:Y:S01]  /*1ef0*/  LDG.E.U16 R138, desc[UR10][R138.64] ;  /* 0x0000000a8a8a7981 */ /* 0x000ea2000c1e1500 */
[-C--:B------:R-:W-:Y:S01]  /*1f00*/  LEA.HI.X.SX32 R63, R66, R5.reuse, 0x1, P0 ;  /* 0x00000005423f7211 */ /* 0x080fe200000f0eff */
[----:B------:R-:W-:Y:S01]  /*1f10*/  IMAD R66, R8, 0x43, RZ ;  /* 0x0000004308427824 */ /* 0x000fe200078e02ff */
[----:B------:R-:W-:Y:S01]  /*1f20*/  LEA.HI.X.SX32 R65, R72, R5, 0x1, P2 ;  /* 0x0000000548417211 */ /* 0x000fe200010f0eff */
[----:B------:R-:W2:Y:S01]  /*1f30*/  LDG.E.U16 R60, desc[UR10][R60.64] ;  /* 0x0000000a3c3c7981 */ /* 0x000ea2000c1e1500 */
[-C--:B------:R-:W-:Y:S01]  /*1f40*/  IADD3 R70, P0, PT, R238, R7.reuse, RZ ;  /* 0x00000007ee467210 */ /* 0x080fe20007f1e0ff */
[----:B------:R-:W-:Y:S01]  /*1f50*/  IMAD R72, R8, 0x4b, RZ ;  /* 0x0000004b08487824 */ /* 0x000fe200078e02ff */
[----:B------:R-:W-:Y:S01]  /*1f60*/  IADD3 R68, P2, PT, R236, R7, RZ ;  /* 0x00000007ec447210 */ /* 0x000fe20007f5e0ff */
[----:B------:R-:W2:Y:S01]  /*1f70*/  LDG.E.U16 R62, desc[UR10][R62.64] ;  /* 0x0000000a3e3e7981 */ /* 0x000ea2000c1e1500 */
[----:B------:R-:W-:Y:S01]  /*1f80*/  LEA.HI.X.SX32 R71, R66, R5, 0x1, P0 ;  /* 0x0000000542477211 */ /* 0x000fe200000f0eff */
[----:B------:R-:W0:Y:S01]  /*1f90*/  LDC R103, c[0x0][0x3b8] ;  /* 0x0000ee00ff677b82 */ /* 0x000e220000000800 */
[----:B------:R-:W-:Y:S01]  /*1fa0*/  IADD3 R66, P0, PT, R235, R7, RZ ;  /* 0x00000007eb427210 */ /* 0x000fe20007f1e0ff */
[----:B------:R-:W2:Y:S06]  /*1fb0*/  LDG.E.U16 R140, desc[UR10][R140.64] ;  /* 0x0000000a8c8c7981 */ /* 0x000eac000c1e1500 */
[----:B------:R-:W0:Y:S01]  /*1fc0*/  LDC R105, c[0x0][0x3b8] ;  /* 0x0000ee00ff697b82 */ /* 0x000e220000000800 */
[----:B------:R5:W2:Y:S01]  /*1fd0*/  LDG.E.U16 R61, desc[UR10][R64.64] ;  /* 0x0000000a403d7981 */ /* 0x000aa2000c1e1500 */
[-C--:B------:R-:W-:Y:S01]  /*1fe0*/  LEA.HI.X.SX32 R67, R78, R5.reuse, 0x1, P0 ;  /* 0x000000054e437211 */ /* 0x080fe200000f0eff */
[----:B------:R-:W-:Y:S01]  /*1ff0*/  IMAD R78, R8, 0x63, RZ ;  /* 0x00000063084e7824 */ /* 0x000fe200078e02ff */
[----:B------:R-:W-:Y:S01]  /*2000*/  LEA.HI.X.SX32 R69, R74, R5, 0x1, P2 ;  /* 0x000000054a457211 */ /* 0x000fe200010f0eff */
[----:B------:R1:W2:Y:S03]  /*2010*/  LDG.E.U16 R63, desc[UR10][R70.64] ;  /* 0x0000000a463f7981 */ /* 0x0002a6000c1e1500 */
[----:B------:R-:W0:Y:S01]  /*2020*/  LDC R129, c[0x0][0x3b8] ;  /* 0x0000ee00ff817b82 */ /* 0x000e220000000800 */
[----:B------:R-:W2:Y:S07]  /*2030*/  LDG.E.U16 R148, desc[UR10][R148.64] ;  /* 0x0000000a94947981 */ /* 0x000eae000c1e1500 */
[----:B------:R-:W0:Y:S01]  /*2040*/  LDC R111, c[0x0][0x3b8] ;  /* 0x0000ee00ff6f7b82 */ /* 0x000e220000000800 */
[-C--:B-----5:R-:W-:Y:S01]  /*2050*/  IADD3 R64, P1, PT, R237, R7.reuse, RZ ;  /* 0x00000007ed407210 */ /* 0x0a0fe20007f3e0ff */
[----:B------:R-:W5:Y:S01]  /*2060*/  LDG.E.U16 R66, desc[UR10][R66.64] ;  /* 0x0000000a42427981 */ /* 0x000f62000c1e1500 */
[----:B------:R-:W-:-:S05]  /*2070*/  IADD3 R74, P0, PT, R232, R7, RZ ;  /* 0x00000007e84a7210 */ /* 0x000fca0007f1e0ff */
[----:B------:R-:W0:Y:S01]  /*2080*/  LDC R127, c[0x0][0x3b8] ;  /* 0x0000ee00ff7f7b82 */ /* 0x000e220000000800 */
[-C--:B------:R-:W-:Y:S01]  /*2090*/  LEA.HI.X.SX32 R65, R72, R5.reuse, 0x1, P1 ;  /* 0x0000000548417211 */ /* 0x080fe200008f0eff */
[----:B------:R-:W2:Y:S01]  /*20a0*/  LDG.E.U16 R142, desc[UR10][R142.64] ;  /* 0x0000000a8e8e7981 */ /* 0x000ea2000c1e1500 */
[----:B------:R-:W-:Y:S01]  /*20b0*/  LEA.HI.X.SX32 R75, R78, R5, 0x1, P0 ;  /* 0x000000054e4b7211 */ /* 0x000fe200000f0eff */
[----:B------:R-:W-:-:S04]  /*20c0*/  IMAD R78, R8, 0x7b, RZ ;  /* 0x0000007b084e7824 */ /* 0x000fc800078e02ff */
[----:B------:R-:W0:Y:S01]  /*20d0*/  LDC R131, c[0x0][0x3b8] ;  /* 0x0000ee00ff837b82 */ /* 0x000e220000000800 */
[----:B------:R-:W2:Y:S01]  /*20e0*/  LDG.E.U16 R64, desc[UR10][R64.64] ;  /* 0x0000000a40407981 */ /* 0x000ea2000c1e1500 */
[-C--:B------:R-:W-:Y:S01]  /*20f0*/  IADD3 R72, P2, PT, R230, R7.reuse, RZ ;  /* 0x00000007e6487210 */ /* 0x080fe20007f5e0ff */
[C---:B------:R-:W-:Y:S01]  /*2100*/  IMAD R221, R8.reuse, 0x9c, RZ ;  /* 0x0000009c08dd7824 */ /* 0x040fe200078e02ff */
[----:B-1----:R-:W-:Y:S01]  /*2110*/  IADD3 R70, P0, PT, R229, R7, RZ ;  /* 0x00000007e5467210 */ /* 0x002fe20007f1e0ff */
[----:B------:R-:W2:Y:S01]  /*2120*/  LDG.E.U16 R67, desc[UR10][R74.64] ;  /* 0x0000000a4a437981 */ /* 0x000ea2000c1e1500 */
[C---:B------:R-:W-:Y:S02]  /*2130*/  IMAD R219, R8.reuse, 0x8c, RZ ;  /* 0x0000008c08db7824 */ /* 0x040fe400078e02ff */
[C---:B------:R-:W-:Y:S01]  /*2140*/  IMAD R213, R8.reuse, 0xac, RZ ;  /* 0x000000ac08d57824 */ /* 0x040fe200078e02ff */
[----:B------:R-:W1:Y:S01]  /*2150*/  LDC R133, c[0x0][0x3b8] ;  /* 0x0000ee00ff857b82 */ /* 0x000e620000000800 */
[----:B------:R-:W2:Y:S01]  /*2160*/  LDG.E.U16 R150, desc[UR10][R150.64] ;  /* 0x0000000a96967981 */ /* 0x000ea2000c1e1500 */
[----:B------:R-:W-:-:S02]  /*2170*/  IMAD R217, R8, 0xbc, RZ ;  /* 0x000000bc08d97824 */ /* 0x000fc400078e02ff */
[----:B------:R-:W-:Y:S01]  /*2180*/  IMAD R209, R8, 0xcc, RZ ;  /* 0x000000cc08d17824 */ /* 0x000fe200078e02ff */
[----:B------:R0:W2:Y:S01]  /*2190*/  LDG.E.U16 R65, desc[UR10][R68.64] ;  /* 0x0000000a44417981 */ /* 0x0000a2000c1e1500 */
[-C--:B------:R-:W-:Y:S01]  /*21a0*/  LEA.HI.X.SX32 R73, R110, R5.reuse, 0x1, P2 ;  /* 0x000000056e497211 */ /* 0x080fe200010f0eff */
[----:B------:R-:W-:Y:S01]  /*21b0*/  IMAD R215, R8, 0xdc, RZ ;  /* 0x000000dc08d77824 */ /* 0x000fe200078e02ff */
[----:B------:R-:W-:Y:S01]  /*21c0*/  LEA.HI.X.SX32 R71, R78, R5, 0x1, P0 ;  /* 0x000000054e477211 */ /* 0x000fe200000f0eff */
[----:B------:R-:W1:Y:S01]  /*21d0*/  LDC R135, c[0x0][0x3b8] ;  /* 0x0000ee00ff877b82 */ /* 0x000e620000000800 */
[----:B------:R-:W2:Y:S01]  /*21e0*/  LDG.E.U16 R170, desc[UR10][R170.64] ;  /* 0x0000000aaaaa7981 */ /* 0x000ea2000c1e1500 */
[C---:B------:R-:W-:Y:S02]  /*21f0*/  IMAD R207, R8.reuse, 0xec, RZ ;  /* 0x000000ec08cf7824 */ /* 0x040fe400078e02ff */
[----:B------:R-:W-:Y:S01]  /*2200*/  IMAD R211, R8, 0xfc, RZ ;  /* 0x000000fc08d37824 */ /* 0x000fe200078e02ff */
[----:B------:R-:W2:Y:S01]  /*2210*/  LDG.E.U16 R154, desc[UR10][R154.64] ;  /* 0x0000000a9a9a7981 */ /* 0x000ea2000c1e1500 */
[----:B0-----:R-:W-:-:S02]  /*2220*/  IADD3 R68, P1, PT, R231, R7, RZ ;  /* 0x00000007e7447210 */ /* 0x001fc40007f3e0ff */
[----:B------:R-:W0:Y:S01]  /*2230*/  LDC R203, c[0x0][0x3b8] ;  /* 0x0000ee00ffcb7b82 */ /* 0x000e220000000800 */
[----:B------:R-:W-:Y:S01]  /*2240*/  SHF.L.U32 R78, R8, 0x2, RZ ;  /* 0x00000002084e7819 */ /* 0x000fe200000006ff */
[----:B------:R-:W2:Y:S01]  /*2250*/  LDG.E.U16 R70, desc[UR10][R70.64] ;  /* 0x0000000a46467981 */ /* 0x000ea2000c1e1500 */
[----:B------:R-:W-:-:S05]  /*2260*/  LEA.HI.X.SX32 R69, R80, R5, 0x1, P1 ;  /* 0x0000000550457211 */ /* 0x000fca00008f0eff */
[----:B------:R-:W0:Y:S01]  /*2270*/  LDC R212, c[0x0][0x3b8] ;  /* 0x0000ee00ffd47b82 */ /* 0x000e220000000800 */
[----:B------:R-:W-:Y:S01]  /*2280*/  LEA R194, P0, R8, R7, 0x3 ;  /* 0x0000000708c27211 */ /* 0x000fe200078018ff */
[----:B------:R-:W2:Y:S06]  /*2290*/  LDG.E.U16 R68, desc[UR10][R68.64] ;  /* 0x0000000a44447981 */ /* 0x000eac000c1e1500 */
[----:B------:R-:W0:Y:S01]  /*22a0*/  LDC R205, c[0x0][0x3b8] ;  /* 0x0000ee00ffcd7b82 */ /* 0x000e220000000800 */
[----:B------:R-:W-:Y:S01]  /*22b0*/  LEA.HI.X.SX32 R195, R78, R5, 0x1, P0 ;  /* 0x000000054ec37211 */ /* 0x000fe200000f0eff */
[----:B------:R-:W2:Y:S01]  /*22c0*/  LDG.E.U16 R158, desc[UR10][R158.64] ;  /* 0x0000000a9e9e7981 */ /* 0x000ea2000c1e1500 */
[C---:B------:R-:W-:Y:S01]  /*22d0*/  SHF.L.U32 R78, R8.reuse, 0x6, RZ ;  /* 0x00000006084e7819 */ /* 0x040fe200000006ff */
[----:B------:R-:W-:-:S02]  /*22e0*/  IMAD R218, R8, 0xc5, RZ ;  /* 0x000000c508da7824 */ /* 0x000fc400078e02ff */
[C---:B------:R-:W-:Y:S01]  /*22f0*/  IMAD R241, R8.reuse, 0x3e, RZ ;  /* 0x0000003e08f17824 */ /* 0x040fe200078e02ff */
[----:B------:R1:W2:Y:S01]  /*2300*/  LDG.E.U16 R69, desc[UR10][R72.64] ;  /* 0x0000000a48457981 */ /* 0x0002a2000c1e1500 */
[C---:B------:R-:W-:Y:S01]  /*2310*/  SHF.L.U32 R80, R8.reuse, 0x4, RZ ;  /* 0x0000000408507819 */ /* 0x040fe200000006ff */
[----:B------:R-:W-:Y:S01]  /*2320*/  IMAD R144, R131, 0x154, RZ ;  /* 0x0000015483907824 */ /* 0x000fe200078e02ff */
[----:B------:R-:W-:Y:S01]  /*2330*/  SHF.L.U32 R110, R8, 0x5, RZ ;  /* 0x00000005086e7819 */ /* 0x000fe200000006ff */
[----:B------:R-:W0:Y:S01]  /*2340*/  LDC R131, c[0x0][0x3b8] ;  /* 0x0000ee00ff837b82 */ /* 0x000e220000000800 */
[-C--:B------:R-:W-:Y:S01]  /*2350*/  LEA R74, P1, R114, R7.reuse, 0x5 ;  /* 0x00000007724a7211 */ /* 0x080fe200078228ff */
[----:B------:R-:W2:Y:S01]  /*2360*/  LDG.E.U16 R168, desc[UR10][R168.64] ;  /* 0x0000000aa8a87981 */ /* 0x000ea2000c1e1500 */
[C---:B------:R-:W-:Y:S02]  /*2370*/  IMAD R244, R8.reuse, 0x17, RZ ;  /* 0x0000001708f47824 */ /* 0x040fe400078e02ff */
[----:B------:R-:W-:Y:S01]  /*2380*/  IMAD R246, R8, 0x7e, RZ ;  /* 0x0000007e08f67824 */ /* 0x000fe200078e02ff */
[-C--:B-1----:R-:W-:Y:S01]  /*2390*/  LEA R72, P0, R128, R7.reuse, 0x7 ;  /* 0x0000000780487211 */ /* 0x082fe200078038ff */
[----:B------:R-:W2:Y:S01]  /*23a0*/  LDG.E.U16 R162, desc[UR10][R162.64] ;  /* 0x0000000aa2a27981 */ /* 0x000ea2000c1e1500 */
[----:B------:R-:W-:Y:S01]  /*23b0*/  LEA R146, P2, R146, R7, 0x6 ;  /* 0x0000000792927211 */ /* 0x000fe200078430ff */
[----:B------:R-:W1:Y:S01]  /*23c0*/  LDC R137, c[0x0][0x3b8] ;  /* 0x0000ee00ff897b82 */ /* 0x000e620000000800 */
[-C--:B------:R-:W-:Y:S01]  /*23d0*/  LEA.HI.X.SX32 R73, R78, R5.reuse, 0x1, P0 ;  /* 0x000000054e497211 */ /* 0x080fe200000f0eff */
[----:B------:R-:W2:Y:S01]  /*23e0*/  LDG.E.U16 R152, desc[UR10][R152.64] ;  /* 0x0000000a98987981 */ /* 0x000ea2000c1e1500 */
[-C--:B------:R-:W-:Y:S01]  /*23f0*/  LEA.HI.X.SX32 R75, R80, R5.reuse, 0x1, P1 ;  /* 0x00000005504b7211 */ /* 0x080fe200008f0eff */
[----:B------:R-:W0:Y:S01]  /*2400*/  LDCU UR5, c[0x0][0x3c8] ;  /* 0x00007900ff0577ac */ /* 0x000e220008000800 */
[----:B------:R-:W-:Y:S01]  /*2410*/  LEA.HI.X.SX32 R147, R110, R5, 0x1, P2 ;  /* 0x000000056e937211 */ /* 0x000fe200010f0eff */
[----:B------:R0:W2:Y:S01]  /*2420*/  LDG.E.U16 R71, desc[UR10][R72.64] ;  /* 0x0000000a48477981 */ /* 0x0000a2000c1e1500 */
[----:B------:R-:W-:Y:S01]  /*2430*/  SHF.L.U32 R78, R8, 0x7, RZ ;  /* 0x00000007084e7819 */ /* 0x000fe200000006ff */
[----:B------:R-:W-:Y:S01]  /*2440*/  IMAD R110, R79, 0x120, RZ ;  /* 0x000001204f6e7824 */ /* 0x000fe200078e02ff */
[----:B------:R-:W1:Y:S01]  /*2450*/  LDC R139, c[0x0][0x3b8] ;  /* 0x0000ee00ff8b7b82 */ /* 0x000e620000000800 */
[----:B------:R-:W-:Y:S01]  /*2460*/  IMAD R80, R77, 0x110, RZ ;  /* 0x000001104d507824 */ /* 0x000fe200078e02ff */
[----:B------:R0:W2:Y:S01]  /*2470*/  LDG.E.U16 R174, desc[UR10][R74.64] ;  /* 0x0000000a4aae7981 */ /* 0x0000a2000c1e1500 */
[----:B------:R-:W-:Y:S01]  /*2480*/  IMAD R114, R81, 0x130, RZ ;  /* 0x0000013051727824 */ /* 0x000fe200078e02ff */
[----:B------:R-:W-:Y:S01]  /*2490*/  R2UR UR7, R6 ;  /* 0x00000000060772ca */ /* 0x000fe200000e0000 */
[----:B------:R-:W-:Y:S01]  /*24a0*/  IMAD R128, R83, 0x140, RZ ;  /* 0x0000014053807824 */ /* 0x000fe200078e02ff */
[----:B------:R-:W2:Y:S01]  /*24b0*/  LDG.E.U16 R146, desc[UR10][R146.64] ;  /* 0x0000000a92927981 */ /* 0x000ea2000c1e1500 */
[----:B0-----:R-:W-:Y:S01]  /*24c0*/  LEA R72, P0, R130, R7, 0x8 ;  /* 0x0000000782487211 */ /* 0x001fe200078040ff */
[----:B------:R-:W0:Y:S01]  /*24d0*/  LDC R141, c[0x0][0x3b8] ;  /* 0x0000ee00ff8d7b82 */ /* 0x000e220000000800 */
[----:B------:R-:W-:Y:S01]  /*24e0*/  UMOV UR12, 0x1 ;  /* 0x00000001000c7882 */ /* 0x000fe20000000000 */
[----:B------:R-:W2:Y:S01]  /*24f0*/  LDG.E.U16 R184, desc[UR10][R184.64] ;  /* 0x0000000ab8b87981 */ /* 0x000ea2000c1e1500 */
[----:B------:R-:W-:Y:S01]  /*2500*/  LEA.HI.X.SX32 R73, R78, R5, 0x1, P0 ;  /* 0x000000054e497211 */ /* 0x000fe200000f0eff */
[----:B------:R-:W0:Y:S01]  /*2510*/  LDCU UR9, c[0x0][0x3d0] ;  /* 0x00007a00ff0977ac */ /* 0x000e220008000800 */
[-C--:B------:R-:W-:Y:S01]  /*2520*/  IADD3 R74, P0, PT, R110, R7.reuse, RZ ;  /* 0x000000076e4a7210 */ /* 0x080fe20007f1e0ff */
[----:B------:R-:W2:Y:S01]  /*2530*/  LDG.E.U16 R160, desc[UR10][R160.64] ;  /* 0x0000000aa0a07981 */ /* 0x000ea2000c1e1500 */
[-C--:B------:R-:W-:Y:S01]  /*2540*/  IADD3 R80, P1, PT, R80, R7.reuse, RZ ;  /* 0x0000000750507210 */ /* 0x080fe20007f3e0ff */
[----:B------:R-:W0:Y:S01]  /*2550*/  LDC R110, c[0x0][0x3b8] ;  /* 0x0000ee00ff6e7b82 */ /* 0x000e220000000800 */
[----:B------:R-:W-:Y:S01]  /*2560*/  IADD3 R78, P2, PT, R114, R7, RZ ;  /* 0x00000007724e7210 */ /* 0x000fe20007f5e0ff */
[----:B------:R-:W2:Y:S01]  /*2570*/  LDG.E.U16 R72, desc[UR10][R72.64] ;  /* 0x0000000a48487981 */ /* 0x000ea2000c1e1500 */
[-C--:B------:R-:W-:Y:S01]  /*2580*/  LEA.HI.X.SX32 R75, R82, R5.reuse, 0x1, P0 ;  /* 0x00000005524b7211 */ /* 0x080fe200000f0eff */
[----:B------:R-:W-:Y:S01]  /*2590*/  IMAD R82, R87, 0x160, RZ ;  /* 0x0000016057527824 */ /* 0x000fe200078e02ff */
[-C--:B------:R-:W-:Y:S01]  /*25a0*/  LEA.HI.X.SX32 R81, R76, R5.reuse, 0x1, P1 ;  /* 0x000000054c517211 */ /* 0x080fe200008f0eff */
[----:B------:R-:W2:Y:S01]  /*25b0*/  LDG.E.U16 R178, desc[UR10][R178.64] ;  /* 0x0000000ab2b27981 */ /* 0x000ea2000c1e1500 */
[----:B------:R-:W-:Y:S01]  /*25c0*/  LEA.HI.X.SX32 R79, R108, R5, 0x1, P2 ;  /* 0x000000056c4f7211 */ /* 0x000fe200010f0eff */
[----:B------:R-:W0:Y:S01]  /*25d0*/  LDC R87, c[0x0][0x3b8] ;  /* 0x0000ee00ff577b82 */ /* 0x000e220000000800 */
[----:B------:R-:W-:Y:S01]  /*25e0*/  IADD3 R76, P1, PT, R128, R7, RZ ;  /* 0x00000007804c7210 */ /* 0x000fe20007f3e0ff */
[----:B------:R-:W-:Y:S01]  /*25f0*/  IMAD R108, R89, 0x170, RZ ;  /* 0x00000170596c7824 */ /* 0x000fe200078e02ff */
[----:B------:R-:W2:Y:S02]  /*2600*/  LDG.E.U16 R74, desc[UR10][R74.64] ;  /* 0x0000000a4a4a7981 */ /* 0x000ea4000c1e1500 */
[----:B------:R-:W-:-:S02]  /*2610*/  LEA.HI.X.SX32 R77, R84, R5, 0x1, P1 ;  /* 0x00000005544d7211 */ /* 0x000fc400008f0eff */
[----:B------:R1:W2:Y:S01]  /*2620*/  LDG.E.U16 R73, desc[UR10][R80.64] ;  /* 0x0000000a50497981 */ /* 0x0002a2000c1e1500 */
[----:B------:R-:W3:Y:S01]  /*2630*/  LDC R89, c[0x0][0x3b8] ;  /* 0x0000ee00ff597b82 */ /* 0x000ee20000000800 */
[----:B------:R-:W-:Y:S02]  /*2640*/  IMAD R84, R85, 0x150, RZ ;  /* 0x0000015055547824 */ /* 0x000fe400078e02ff */
[----:B------:R-:W2:Y:S04]  /*2650*/  LDG.E.U16 R76, desc[UR10][R76.64] ;  /* 0x0000000a4c4c7981 */ /* 0x000ea8000c1e1500 */
[----:B------:R1:W2:Y:S01]  /*2660*/  LDG.E.U16 R75, desc[UR10][R78.64] ;  /* 0x0000000a4e4b7981 */ /* 0x0002a2000c1e1500 */
[----:B------:R-:W-:Y:S01]  /*2670*/  IADD3 R84, P0, PT, R84, R7, RZ ;  /* 0x0000000754547210 */ /* 0x000fe20007f1e0ff */
[----:B-1----:R-:W-:Y:S01]  /*2680*/  IMAD R80, R91, 0x180, RZ ;  /* 0x000001805b507824 */ /* 0x002fe200078e02ff */
[----:B------:R-:W1:Y:S01]  /*2690*/  LDC R114, c[0x0][0x3b8] ;  /* 0x0000ee00ff727b82 */ /* 0x000e620000000800 */
[----:B------:R-:W2:Y:S01]  /*26a0*/  LDG.E.U16 R176, desc[UR10][R176.64] ;  /* 0x0000000ab0b07981 */ /* 0x000ea2000c1e1500 */
[----:B------:R-:W-:-:S03]  /*26b0*/  LEA.HI.X.SX32 R85, R106, R5, 0x1, P0 ;  /* 0x000000056a557211 */ /* 0x000fc600000f0eff */
[----:B------:R-:W2:Y:S01]  /*26c0*/  LDG.E.U16 R186, desc[UR10][R186.64] ;  /* 0x0000000ababa7981 */ /* 0x000ea2000c1e1500 */
[-C--:B------:R-:W-:Y:S02]  /*26d0*/  IADD3 R78, P1, PT, R82, R7.reuse, RZ ;  /* 0x00000007524e7210 */ /* 0x080fe40007f3e0ff */
[----:B------:R-:W1:Y:S01]  /*26e0*/  LDC R91, c[0x0][0x3b8] ;  /* 0x0000ee00ff5b7b82 */ /* 0x000e620000000800 */
[-C--:B------:R-:W-:Y:S01]  /*26f0*/  IADD3 R82, P2, PT, R108, R7.reuse, RZ ;  /* 0x000000076c527210 */ /* 0x080fe20007f5e0ff */
[----:B0-----:R-:W-:Y:S01]  /*2700*/  IMAD R106, R87, 0x1c0, RZ ;  /* 0x000001c0576a7824 */ /* 0x001fe200078e02ff */
[----:B------:R-:W-:Y:S01]  /*2710*/  IADD3 R80, P0, PT, R80, R7, RZ ;  /* 0x0000000750507210 */ /* 0x000fe20007f1e0ff */
[----:B------:R0:W2:Y:S01]  /*2720*/  LDG.E.U16 R77, desc[UR10][R84.64] ;  /* 0x0000000a544d7981 */ /* 0x0000a2000c1e1500 */
[-C--:B------:R-:W-:Y:S01]  /*2730*/  LEA.HI.X.SX32 R83, R86, R5.reuse, 0x1, P2 ;  /* 0x0000000556537211 */ /* 0x080fe200010f0eff */
[----:B------:R-:W-:Y:S01]  /*2740*/  IMAD R86, R93, 0x190, RZ ;  /* 0x000001905d567824 */ /* 0x000fe200078e02ff */
[-C--:B------:R-:W-:Y:S01]  /*2750*/  LEA.HI.X.SX32 R79, R104, R5.reuse, 0x1, P1 ;  /* 0x00000005684f7211 */ /* 0x080fe200008f0eff */
[----:B------:R-:W-:Y:S01]  /*2760*/  IMAD R104, R95, 0x1a0, RZ ;  /* 0x000001a05f687824 */ /* 0x000fe200078e02ff */
[----:B------:R-:W-:Y:S01]  /*2770*/  LEA.HI.X.SX32 R81, R102, R5, 0x1, P0 ;  /* 0x0000000566517211 */ /* 0x000fe200000f0eff */
[----:B------:R-:W1:Y:S01]  /*2780*/  LDC R93, c[0x0][0x3b8] ;  /* 0x0000ee00ff5d7b82 */ /* 0x000e620000000800 */
[----:B------:R-:W-:Y:S01]  /*2790*/  IADD3 R86, P0, PT, R86, R7, RZ ;  /* 0x0000000756567210 */ /* 0x000fe20007f1e0ff */
[----:B------:R-:W2:Y:S03]  /*27a0*/  LDG.E.U16 R78, desc[UR10][R78.64] ;  /* 0x0000000a4e4e7981 */ /* 0x000ea6000c1e1500 */
[----:B------:R-:W-:Y:S01]  /*27b0*/  LEA.HI.X.SX32 R87, R88, R5, 0x1, P0 ;  /* 0x0000000558577211 */ /* 0x000fe200000f0eff */
[----:B------:R-:W2:Y:S02]  /*27c0*/  LDG.E.U16 R80, desc[UR10][R80.64] ;  /* 0x0000000a50507981 */ /* 0x000ea4000c1e1500 */
[----:B------:R-:W4:Y:S02]  /*27d0*/  LDC R102, c[0x0][0x3b8] ;  /* 0x0000ee00ff667b82 */ /* 0x000f240000000800 */
[----:B------:R-:W2:Y:S04]  /*27e0*/  LDG.E.U16 R190, desc[UR10][R190.64] ;  /* 0x0000000abebe7981 */ /* 0x000ea8000c1e1500 */
[----:B------:R3:W2:Y:S01]  /*27f0*/  LDG.E.U16 R79, desc[UR10][R82.64] ;  /* 0x0000000a524f7981 */ /* 0x0006a2000c1e1500 */
[----:B0-----:R-:W-:Y:S01]  /*2800*/  IMAD R84, R97, 0x1b0, RZ ;  /* 0x000001b061547824 */ /* 0x001fe200078e02ff */
[----:B------:R-:W0:Y:S02]  /*2810*/  LDC R95, c[0x0][0x3b8] ;  /* 0x0000ee00ff5f7b82 */ /* 0x000e240000000800 */
[----:B------:R3:W2:Y:S04]  /*2820*/  LDG.E.U16 R81, desc[UR10][R86.64] ;  /* 0x0000000a56517981 */ /* 0x0006a8000c1e1500 */
[----:B------:R-:W2:Y:S01]  /*2830*/  LDG.E.U16 R192, desc[UR10][R192.64] ;  /* 0x0000000ac0c07981 */ /* 0x000ea2000c1e1500 */
[----:B---3--:R-:W-:Y:S01]  /*2840*/  IADD3 R82, P1, PT, R104, R7, RZ ;  /* 0x0000000768527210 */ /* 0x008fe20007f3e0ff */
[----:B------:R-:W-:Y:S01]  /*2850*/  IMAD R104, R89, 0x1d0, RZ ;  /* 0x000001d059687824 */ /* 0x000fe200078e02ff */
[----:B------:R-:W3:Y:S01]  /*2860*/  LDC R97, c[0x0][0x3b8] ;  /* 0x0000ee00ff617b82 */ /* 0x000ee20000000800 */
[----:B------:R-:W2:Y:S01]  /*2870*/  LDG.E.U16 R194, desc[UR10][R194.64] ;  /* 0x0000000ac2c27981 */ /* 0x000ea2000c1e1500 */
[----:B------:R-:W-:-:S02]  /*2880*/  LEA.HI.X.SX32 R83, R100, R5, 0x1, P1 ;  /* 0x0000000564537211 */ /* 0x000fc400008f0eff */
[-C--:B------:R-:W-:Y:S02]  /*2890*/  IADD3 R86, P1, PT, R104, R7.reuse, RZ ;  /* 0x0000000768567210 */ /* 0x080fe40007f3e0ff */
[-C--:B------:R-:W-:Y:S01]  /*28a0*/  IADD3 R88, P0, PT, R84, R7.reuse, RZ ;  /* 0x0000000754587210 */ /* 0x080fe20007f1e0ff */
[----:B-1----:R-:W-:Y:S01]  /*28b0*/  IMAD R100, R93, 0x112, RZ ;  /* 0x000001125d647824 */ /* 0x002fe200078e02ff */
[----:B------:R-:W-:Y:S01]  /*28c0*/  IADD3 R84, P2, PT, R106, R7, RZ ;  /* 0x000000076a547210 */ /* 0x000fe20007f5e0ff */
[----:B------:R-:W2:Y:S01]  /*28d0*/  LDG.E.U16 R82, desc[UR10][R82.64] ;  /* 0x0000000a52527981 */ /* 0x000ea2000c1e1500 */
[-C--:B------:R-:W-:Y:S01]  /*28e0*/  LEA.HI.X.SX32 R87, R92, R5.reuse, 0x1, P1 ;  /* 0x000000055c577211 */ /* 0x080fe200008f0eff */
[----:B------:R-:W-:Y:S01]  /*28f0*/  IMAD R92, R101, 0x1e0, RZ ;  /* 0x000001e0655c7824 */ /* 0x000fe200078e02ff */
[-C--:B------:R-:W-:Y:S01]  /*2900*/  LEA.HI.X.SX32 R89, R96, R5.reuse, 0x1, P0 ;  /* 0x0000000560597211 */ /* 0x080fe200000f0eff */
[----:B------:R-:W1:Y:S01]  /*2910*/  LDC R101, c[0x0][0x3b8] ;  /* 0x0000ee00ff657b82 */ /* 0x000e620000000800 */
[----:B------:R-:W-:Y:S01]  /*2920*/  LEA.HI.X.SX32 R85, R98, R5, 0x1, P2 ;  /* 0x0000000562557211 */ /* 0x000fe200010f0eff */
[----:B------:R-:W-:-:S04]  /*2930*/  IMAD R98, R91, 0x102, RZ ;  /* 0x000001025b627824 */ /* 0x000fc800078e02ff */
[----:B------:R-:W2:Y:S01]  /*2940*/  LDG.E.U16 R84, desc[UR10][R84.64] ;  /* 0x0000000a54547981 */ /* 0x000ea2000c1e1500 */
[----:B----4-:R-:W-:Y:S01]  /*2950*/  IMAD R102, R102, 0x1f0, RZ ;  /* 0x000001f066667824 */ /* 0x010fe200078e02ff */
[----:B------:R-:W-:Y:S01]  /*2960*/  LEA R96, R8, R8, 0x7 ;  /* 0x0000000808607211 */ /* 0x000fe200078e38ff */
[----:B------:R-:W4:Y:S01]  /*2970*/  LDC R106, c[0x0][0x3b8] ;  /* 0x0000ee00ff6a7b82 */ /* 0x000f220000000800 */
[----:B------:R0:W2:Y:S04]  /*2980*/  LDG.E.U16 R83, desc[UR10][R88.64] ;  /* 0x0000000a58537981 */ /* 0x0000a8000c1e1500 */
[----:B------:R3:W2:Y:S03]  /*2990*/  LDG.E.U16 R85, desc[UR10][R86.64] ;  /* 0x0000000a56557981 */ /* 0x0006a6000c1e1500 */
[----:B------:R-:W4:Y:S01]  /*29a0*/  LDC R104, c[0x0][0x3b8] ;  /* 0x0000ee00ff687b82 */ /* 0x000f220000000800 */
[----:B0-----:R-:W-:Y:S01]  /*29b0*/  IADD3 R88, P0, PT, R98, R7, RZ ;  /* 0x0000000762587210 */ /* 0x001fe20007f1e0ff */
[----:B------:R-:W-:-:S02]  /*29c0*/  IMAD R98, R8, 0x89, RZ ;  /* 0x0000008908627824 */ /* 0x000fc400078e02ff */
[----:B------:R-:W-:Y:S02]  /*29d0*/  IMAD R110, R110, 0x1b2, RZ ;  /* 0x000001b26e6e7824 */ /* 0x000fe400078e02ff */
[----:B------:R-:W-:Y:S01]  /*29e0*/  IMAD R114, R114, 0x1c2, RZ ;  /* 0x000001c272727824 */ /* 0x000fe200078e02ff */
[----:B---3--:R-:W-:Y:S01]  /*29f0*/  IADD3 R86, P1, PT, R92, R7, RZ ;  /* 0x000000075c567210 */ /* 0x008fe20007f3e0ff */
[----:B------:R-:W0:Y:S03]  /*2a00*/  LDC R149, c[0x0][0x3b8] ;  /* 0x0000ee00ff957b82 */ /* 0x000e260000000800 */
[----:B------:R-:W-:Y:S02]  /*2a10*/  LEA.HI.X.SX32 R87, R90, R5, 0x1, P1 ;  /* 0x000000055a577211 */ /* 0x000fe400008f0eff */
[----:B------:R-:W-:Y:S02]  /*2a20*/  IADD3 R90, P1, PT, R100, R7, RZ ;  /* 0x00000007645a7210 */ /* 0x000fe40007f3e0ff */
[----:B------:R-:W-:Y:S01]  /*2a30*/  LEA.HI.X.SX32 R89, R96, R5, 0x1, P0 ;  /* 0x0000000560597211 */ /* 0x000fe200000f0eff */
[----:B------:R-:W-:Y:S01]  /*2a40*/  IMAD R96, R95, 0x122, RZ ;  /* 0x000001225f607824 */ /* 0x000fe200078e02ff */
[----:B------:R-:W-:Y:S01]  /*2a50*/  IADD3 R92, P2, PT, R102, R7, RZ ;  /* 0x00000007665c7210 */ /* 0x000fe20007f5e0ff */
[----:B-1----:R-:W-:Y:S01]  /*2a60*/  IMAD R108, R101, 0x152, RZ ;  /* 0x00000152656c7824 */ /* 0x002fe200078e02ff */
[-C--:B------:R-:W-:Y:S01]  /*2a70*/  LEA.HI.X.SX32 R91, R98, R5.reuse, 0x1, P1 ;  /* 0x00000005625b7211 */ /* 0x080fe200008f0eff */
[----:B------:R-:W3:Y:S01]  /*2a80*/  LDG.E.U16 R88, desc[UR10][R88.64] ;  /* 0x0000000a58587981 */ /* 0x000ee2000c1e1500 */
[----:B------:R-:W-:Y:S01]  /*2a90*/  LEA.HI.X.SX32 R93, R94, R5, 0x1, P2 ;  /* 0x000000055e5d7211 */ /* 0x000fe200010f0eff */
[----:B------:R-:W-:Y:S01]  /*2aa0*/  IMAD R94, R8, 0x91, RZ ;  /* 0x00000091085e7824 */ /* 0x000fe200078e02ff */
[----:B------:R-:W1:Y:S01]  /*2ab0*/  LDC R143, c[0x0][0x3b8] ;  /* 0x0000ee00ff8f7b82 */ /* 0x000e620000000800 */
[----:B------:R-:W2:Y:S01]  /*2ac0*/  LDG.E.U16 R86, desc[UR10][R86.64] ;  /* 0x0000000a56567981 */ /* 0x000ea2000c1e1500 */
[----:B------:R-:W-:-:S03]  /*2ad0*/  IMAD R102, R97, 0x132, RZ ;  /* 0x0000013261667824 */ /* 0x000fc600078e02ff */
[----:B------:R4:W2:Y:S01]  /*2ae0*/  LDG.E.U16 R89, desc[UR10][R90.64] ;  /* 0x0000000a5a597981 */ /* 0x0008a2000c1e1500 */
[----:B------:R-:W-:Y:S02]  /*2af0*/  IMAD R206, R139, 0x176, RZ ;  /* 0x000001768bce7824 */ /* 0x000fe400078e02ff */
[----:B------:R-:W0:Y:S01]  /*2b00*/  LDC R151, c[0x0][0x3b8] ;  /* 0x0000ee00ff977b82 */ /* 0x000e220000000800 */
[----:B------:R4:W2:Y:S02]  /*2b10*/  LDG.E.U16 R87, desc[UR10][R92.64] ;  /* 0x0000000a5c577981 */ /* 0x0008a4000c1e1500 */
[----:B----4-:R-:W-:-:S05]  /*2b20*/  IADD3 R90, P0, PT, R96, R7, RZ ;  /* 0x00000007605a7210 */ /* 0x010fca0007f1e0ff */
[----:B------:R-:W4:Y:S01]  /*2b30*/  LDC R147, c[0x0][0x3b8] ;  /* 0x0000ee00ff937b82 */ /* 0x000f220000000800 */
[----:B------:R-:W-:Y:S01]  /*2b40*/  IMAD R92, R99, 0x142, RZ ;  /* 0x00000142635c7824 */ /* 0x000fe200078e02ff */
[----:B------:R-:W-:Y:S02]  /*2b50*/  LEA.HI.X.SX32 R91, R94, R5, 0x1, P0 ;  /* 0x000000055e5b7211 */ /* 0x000fe400000f0eff */
[----:B------:R-:W-:-:S04]  /*2b60*/  IADD3 R94, P0, PT, R108, R7, RZ ;  /* 0x000000076c5e7210 */ /* 0x000fc80007f1e0ff */
[----:B------:R-:W0:Y:S01]  /*2b70*/  LDC R108, c[0x0][0x3b8] ;  /* 0x0000ee00ff6c7b82 */ /* 0x000e220000000800 */
[----:B------:R-:W-:Y:S01]  /*2b80*/  IMAD R98, R8, 0x99, RZ ;  /* 0x0000009908627824 */ /* 0x000fe200078e02ff */
[-C--:B------:R-:W-:Y:S01]  /*2b90*/  IADD3 R96, P1, PT, R102, R7.reuse, RZ ;  /* 0x0000000766607210 */ /* 0x080fe20007f3e0ff */
[----:B------:R-:W-:Y:S01]  /*2ba0*/  IMAD R100, R8, 0xa1, RZ ;  /* 0x000000a108647824 */ /* 0x000fe200078e02ff */
[----:B------:R-:W-:Y:S01]  /*2bb0*/  IADD3 R92, P2, PT, R92, R7, RZ ;  /* 0x000000075c5c7210 */ /* 0x000fe20007f5e0ff */
[----:B------:R-:W-:Y:S01]  /*2bc0*/  IMAD R102, R8, 0xa9, RZ ;  /* 0x000000a908667824 */ /* 0x000fe200078e02ff */
[-C--:B------:R-:W-:Y:S01]  /*2bd0*/  LEA.HI.X.SX32 R97, R98, R5.reuse, 0x1, P1 ;  /* 0x0000000562617211 */ /* 0x080fe200008f0eff */
[----:B------:R-:W2:Y:S01]  /*2be0*/  LDG.E.U16 R90, desc[UR10][R90.64] ;  /* 0x0000000a5a5a7981 */ /* 0x000ea2000c1e1500 */
[-C--:B------:R-:W-:Y:S01]  /*2bf0*/  LEA.HI.X.SX32 R93, R100, R5.reuse, 0x1, P2 ;  /* 0x00000005645d7211 */ /* 0x080fe200010f0eff */
[----:B------:R-:W-:Y:S01]  /*2c00*/  IMAD R100, R103, 0x162, RZ ;  /* 0x0000016267647824 */ /* 0x000fe200078e02ff */
[----:B------:R-:W-:Y:S01]  /*2c10*/  LEA.HI.X.SX32 R95, R102, R5, 0x1, P0 ;  /* 0x00000005665f7211 */ /* 0x000fe200000f0eff */
[----:B------:R-:W-:Y:S01]  /*2c20*/  IMAD R98, R8, 0xb1, RZ ;  /* 0x000000b108627824 */ /* 0x000fe200078e02ff */
[----:B------:R-:W1:Y:S01]  /*2c30*/  LDC R171, c[0x0][0x3b8] ;  /* 0x0000ee00ffab7b82 */ /* 0x000e620000000800 */
[----:B------:R-:W2:Y:S01]  /*2c40*/  LDG.E.U16 R92, desc[UR10][R92.64] ;  /* 0x0000000a5c5c7981 */ /* 0x000ea2000c1e1500 */
[----:B------:R-:W-:-:S03]  /*2c50*/  IMAD R130, R106, 0x192, RZ ;  /* 0x000001926a827824 */ /* 0x000fc600078e02ff */
[----:B------:R5:W2:Y:S01]  /*2c60*/  LDG.E.U16 R91, desc[UR10][R96.64] ;  /* 0x0000000a605b7981 */ /* 0x000aa2000c1e1500 */
[----:B------:R-:W-:Y:S02]  /*2c70*/  IMAD R128, R104, 0x172, RZ ;  /* 0x0000017268807824 */ /* 0x000fe400078e02ff */
[----:B------:R-:W1:Y:S01]  /*2c80*/  LDC R155, c[0x0][0x3b8] ;  /* 0x0000ee00ff9b7b82 */ /* 0x000e620000000800 */
[----:B------:R4:W2:Y:S01]  /*2c90*/  LDG.E.U16 R93, desc[UR10][R94.64] ;  /* 0x0000000a5e5d7981 */ /* 0x0008a2000c1e1500 */
[----:B-----5:R-:W-:-:S06]  /*2ca0*/  IMAD R96, R105, 0x182, RZ ;  /* 0x0000018269607824 */ /* 0x020fcc00078e02ff */
[----:B------:R-:W5:Y:S01]  /*2cb0*/  LDC R159, c[0x0][0x3b8] ;  /* 0x0000ee00ff9f7b82 */ /* 0x000f620000000800 */
[----:B------:R-:W-:Y:S01]  /*2cc0*/  IMAD R104, R8, 0xc1, RZ ;  /* 0x000000c108687824 */ /* 0x000fe200078e02ff */
[-C--:B----4-:R-:W-:Y:S01]  /*2cd0*/  IADD3 R94, P0, PT, R100, R7.reuse, RZ ;  /* 0x00000007645e7210 */ /* 0x090fe20007f1e0ff */
[----:B------:R-:W-:Y:S01]  /*2ce0*/  IMAD R106, R8, 0xc9, RZ ;  /* 0x000000c9086a7824 */ /* 0x000fe200078e02ff */
[----:B------:R-:W-:-:S04]  /*2cf0*/  IADD3 R96, P2, PT, R96, R7, RZ ;  /* 0x0000000760607210 */ /* 0x000fc80007f5e0ff */
[----:B------:R-:W4:Y:S01]  /*2d00*/  LDC R163, c[0x0][0x3b8] ;  /* 0x0000ee00ffa37b82 */ /* 0x000f220000000800 */
[----:B------:R-:W-:Y:S02]  /*2d10*/  LEA.HI.X.SX32 R95, R98, R5, 0x1, P0 ;  /* 0x00000005625f7211 */ /* 0x000fe400000f0eff */
[----:B------:R-:W-:Y:S01]  /*2d20*/  IADD3 R98, P0, PT, R130, R7, RZ ;  /* 0x0000000782627210 */ /* 0x000fe20007f1e0ff */
[----:B------:R-:W-:Y:S01]  /*2d30*/  IMAD R102, R8, 0xb9, RZ ;  /* 0x000000b908667824 */ /* 0x000fe200078e02ff */
[----:B------:R-:W-:Y:S01]  /*2d40*/  LEA.HI.X.SX32 R97, R104, R5, 0x1, P2 ;  /* 0x0000000568617211 */ /* 0x000fe200010f0eff */
[----:B0-----:R-:W-:Y:S01]  /*2d50*/  IMAD R104, R108, 0x1a2, RZ ;  /* 0x000001a26c687824 */ /* 0x001fe200078e02ff */
[----:B------:R-:W-:Y:S01]  /*2d60*/  IADD3 R100, P1, PT, R128, R7, RZ ;  /* 0x0000000780647210 */ /* 0x000fe20007f3e0ff */
[----:B------:R-:W2:Y:S01]  /*2d70*/  LDG.E.U16 R94, desc[UR10][R94.64] ;  /* 0x0000000a5e5e7981 */ /* 0x000ea2000c1e1500 */
[-C--:B------:R-:W-:Y:S01]  /*2d80*/  LEA.HI.X.SX32 R99, R106, R5.reuse, 0x1, P0 ;  /* 0x000000056a637211 */ /* 0x080fe200000f0eff */
[----:B------:R-:W0:Y:S01]  /*2d90*/  LDC R128, c[0x0][0x3b8] ;  /* 0x0000ee00ff807b82 */ /* 0x000e220000000800 */
[----:B------:R-:W-:Y:S01]  /*2da0*/  LEA.HI.X.SX32 R101, R102, R5, 0x1, P1 ;  /* 0x0000000566657211 */ /* 0x000fe200008f0eff */
[----:B------:R-:W2:Y:S01]  /*2db0*/  LDG.E.U16 R96, desc[UR10][R96.64] ;  /* 0x0000000a60607981 */ /* 0x000ea2000c1e1500 */
[----:B------:R-:W-:-:S02]  /*2dc0*/  IMAD R102, R8, 0xd1, RZ ;  /* 0x000000d108667824 */ /* 0x000fc400078e02ff */
[----:B------:R-:W-:-:S03]  /*2dd0*/  IMAD R130, R129, 0x1d2, RZ ;  /* 0x000001d281827824 */ /* 0x000fc600078e02ff */
[----:B------:R-:W0:Y:S01]  /*2de0*/  LDC R129, c[0x0][0x3b8] ;  /* 0x0000ee00ff817b82 */ /* 0x000e220000000800 */
[----:B------:R-:W2:Y:S04]  /*2df0*/  LDG.E.U16 R95, desc[UR10][R100.64] ;  /* 0x0000000a645f7981 */ /* 0x000ea8000c1e1500 */
[----:B------:R1:W2:Y:S01]  /*2e00*/  LDG.E.U16 R97, desc[UR10][R98.64] ;  /* 0x0000000a62617981 */ /* 0x0002a2000c1e1500 */
[----:B------:R-:W-:Y:S02]  /*2e10*/  IMAD R108, R8, 0xe1, RZ ;  /* 0x000000e1086c7824 */ /* 0x000fe400078e02ff */
[----:B------:R-:W2:Y:S01]  /*2e20*/  LDC R169, c[0x0][0x3b8] ;  /* 0x0000ee00ffa97b82 */ /* 0x000ea20000000800 */
[----:B-1----:R-:W-:-:S07]  /*2e30*/  IADD3 R98, P0, PT, R104, R7, RZ ;  /* 0x0000000768627210 */ /* 0x002fce0007f1e0ff */
[----:B------:R-:W1:Y:S01]  /*2e40*/  LDC R153, c[0x0][0x3b8] ;  /* 0x0000ee00ff997b82 */ /* 0x000e620000000800 */
[----:B------:R-:W-:Y:S02]  /*2e50*/  LEA.HI.X.SX32 R99, R102, R5, 0x1, P0 ;  /* 0x0000000566637211 */ /* 0x000fe400000f0eff */
[----:B------:R-:W-:-:S05]  /*2e60*/  IADD3 R102, P0, PT, R130, R7, RZ ;  /* 0x0000000782667210 */ /* 0x000fca0007f1e0ff */
[----:B------:R-:W1:Y:S01]  /*2e70*/  LDC R130, c[0x0][0x3b8] ;  /* 0x0000ee00ff827b82 */ /* 0x000e620000000800 */
[-C--:B------:R-:W-:Y:S01]  /*2e80*/  IADD3 R104, P1, PT, R110, R7.reuse, RZ ;  /* 0x000000076e687210 */ /* 0x080fe20007f3e0ff */
[----:B------:R-:W-:Y:S01]  /*2e90*/  IMAD R106, R8, 0xd9, RZ ;  /* 0x000000d9086a7824 */ /* 0x000fe200078e02ff */
[----:B------:R-:W-:Y:S01]  /*2ea0*/  IADD3 R100, P2, PT, R114, R7, RZ ;  /* 0x0000000772647210 */ /* 0x000fe20007f5e0ff */
[----:B------:R-:W-:Y:S01]  /*2eb0*/  IMAD R110, R8, 0xe9, RZ ;  /* 0x000000e9086e7824 */ /* 0x000fe200078e02ff */
[----:B------:R-:W2:Y:S02]  /*2ec0*/  LDG.E.U16 R98, desc[UR10][R98.64] ;  /* 0x0000000a62627981 */ /* 0x000ea4000c1e1500 */
[-C--:B------:R-:W-:Y:S01]  /*2ed0*/  LEA.HI.X.SX32 R101, R108, R5.reuse, 0x1, P2 ;  /* 0x000000056c657211 */ /* 0x080fe200010f0eff */
[----:B------:R-:W-:Y:S01]  /*2ee0*/  IMAD R108, R133, 0x1e2, RZ ;  /* 0x000001e2856c7824 */ /* 0x000fe200078e02ff */
[-C--:B------:R-:W-:Y:S01]  /*2ef0*/  LEA.HI.X.SX32 R105, R106, R5.reuse, 0x1, P1 ;  /* 0x000000056a697211 */ /* 0x080fe200008f0eff */
[----:B------:R-:W4:Y:S01]  /*2f00*/  LDC R133, c[0x0][0x3b8] ;  /* 0x0000ee00ff857b82 */ /* 0x000f220000000800 */
[----:B------:R-:W-:Y:S01]  /*2f10*/  LEA.HI.X.SX32 R103, R110, R5, 0x1, P0 ;  /* 0x000000056e677211 */ /* 0x000fe200000f0eff */
[----:B------:R-:W2:Y:S01]  /*2f20*/  LDG.E.U16 R100, desc[UR10][R100.64] ;  /* 0x0000000a64647981 */ /* 0x000ea2000c1e1500 */
[----:B------:R-:W-:-:S02]  /*2f30*/  IMAD R110, R135, 0x1f2, RZ ;  /* 0x000001f2876e7824 */ /* 0x000fc400078e02ff */
[C---:B------:R-:W-:Y:S01]  /*2f40*/  IMAD R106, R8.reuse, 0xf1, RZ ;  /* 0x000000f1086a7824 */ /* 0x040fe200078e02ff */
[----:B------:R5:W2:Y:S01]  /*2f50*/  LDG.E.U16 R99, desc[UR10][R104.64] ;  /* 0x0000000a68637981 */ /* 0x000aa2000c1e1500 */
[----:B------:R-:W-:Y:S01]  /*2f60*/  IMAD R114, R8, 0xf9, RZ ;  /* 0x000000f908727824 */ /* 0x000fe200078e02ff */
[----:B------:R-:W-:Y:S01]  /*2f70*/  IADD3 R110, P2, PT, R110, R7, RZ ;  /* 0x000000076e6e7210 */ /* 0x000fe20007f5e0ff */
[----:B0-----:R-:W-:Y:S01]  /*2f80*/  IMAD R128, R128, 0x124, RZ ;  /* 0x0000012480807824 */ /* 0x001fe200078e02ff */
[----:B------:R-:W0:Y:S01]  /*2f90*/  LDC R135, c[0x0][0x3b8] ;  /* 0x0000ee00ff877b82 */ /* 0x000e220000000800 */
[----:B------:R5:W2:Y:S02]  /*2fa0*/  LDG.E.U16 R101, desc[UR10][R102.64] ;  /* 0x0000000a66657981 */ /* 0x000aa4000c1e1500 */
[----:B-----5:R-:W-:-:S05]  /*2fb0*/  IMAD R104, R111, 0x104, RZ ;  /* 0x000001046f687824 */ /* 0x020fca00078e02ff */
[----:B------:R-:W5:Y:S01]  /*2fc0*/  LDC R161, c[0x0][0x3b8] ;  /* 0x0000ee00ffa17b82 */ /* 0x000f620000000800 */
[----:B------:R-:W-:Y:S01]  /*2fd0*/  IADD3 R102, P0, PT, R108, R7, RZ ;  /* 0x000000076c667210 */ /* 0x000fe20007f1e0ff */
[----:B------:R-:W-:-:S03]  /*2fe0*/  IMAD R108, R127, 0x114, RZ ;  /* 0x000001147f6c7824 */ /* 0x000fc600078e02ff */
[----:B------:R-:W-:-:S03]  /*2ff0*/  LEA.HI.X.SX32 R103, R106, R5, 0x1, P0 ;  /* 0x000000056a677211 */ /* 0x000fc600000f0eff */
[----:B------:R-:W0:Y:S01]  /*3000*/  LDC R127, c[0x0][0x3b8] ;  /* 0x0000ee00ff7f7b82 */ /* 0x000e220000000800 */
[----:B------:R-:W-:Y:S02]  /*3010*/  IADD3 R104, P0, PT, R104, R7, RZ ;  /* 0x0000000768687210 */ /* 0x000fe40007f1e0ff */
[----:B------:R-:W-:Y:S01]  /*3020*/  LEA.HI.X.SX32 R111, R114, R5, 0x1, P2 ;  /* 0x00000005726f7211 */ /* 0x000fe200010f0eff */
[----:B------:R-:W-:Y:S01]  /*3030*/  IMAD R114, R129, 0x134, RZ ;  /* 0x0000013481727824 */ /* 0x000fe200078e02ff */
[----:B------:R-:W-:Y:S01]  /*3040*/  IADD3 R106, P2, PT, R128, R7, RZ ;  /* 0x00000007806a7210 */ /* 0x000fe20007f5e0ff */
[----:B------:R-:W3:Y:S01]  /*3050*/  LDG.E.U16 R102, desc[UR10][R102.64] ;  /* 0x0000000a66667981 */ /* 0x000ee2000c1e1500 */
[----:B------:R-:W-:Y:S01]  /*3060*/  LEA.HI.X.SX32 R105, R112, R5, 0x1, P0 ;  /* 0x0000000570697211 */ /* 0x000fe200000f0eff */
[----:B------:R-:W5:Y:S01]  /*3070*/  LDC R128, c[0x0][0x3b8] ;  /* 0x0000ee00ff807b82 */ /* 0x000f620000000800 */
[----:B-1----:R-:W-:-:S07]  /*3080*/  IMAD R112, R130, 0x144, RZ ;  /* 0x0000014482707824 */ /* 0x002fce00078e02ff */
[----:B------:R-:W1:Y:S01]  /*3090*/  LDC R129, c[0x0][0x3b8] ;  /* 0x0000ee00ff817b82 */ /* 0x000e620000000800 */
[-C--:B------:R-:W-:Y:S01]  /*30a0*/  IADD3 R108, P1, PT, R108, R7.reuse, RZ ;  /* 0x000000076c6c7210 */ /* 0x080fe20007f3e0ff */
[----:B------:R4:W3:Y:S01]  /*30b0*/  LDG.E.U16 R103, desc[UR10][R110.64] ;  /* 0x0000000a6e677981 */ /* 0x0008e2000c1e1500 */
[----:B------:R-:W-:-:S03]  /*30c0*/  IADD3 R114, P0, PT, R114, R7, RZ ;  /* 0x0000000772727210 */ /* 0x000fc60007f1e0ff */
[----:B------:R-:W3:Y:S02]  /*30d0*/  LDG.E.U16 R104, desc[UR10][R104.64] ;  /* 0x0000000a68687981 */ /* 0x000ee4000c1e1500 */
[----:B------:R-:W1:Y:S01]  /*30e0*/  LDC R130, c[0x0][0x3b8] ;  /* 0x0000ee00ff827b82 */ /* 0x000e620000000800 */
[-C--:B------:R-:W-:Y:S01]  /*30f0*/  LEA.HI.X.SX32 R109, R109, R5.reuse, 0x1, P1 ;  /* 0x000000056d6d7211 */ /* 0x080fe200008f0eff */
[----:B----4-:R-:W-:Y:S01]  /*3100*/  IMAD R110, R133, 0x164, RZ ;  /* 0x00000164856e7824 */ /* 0x010fe200078e02ff */
[-C--:B------:R-:W-:Y:S02]  /*3110*/  LEA.HI.X.SX32 R115, R115, R5.reuse, 0x1, P0 ;  /* 0x0000000573737211 */ /* 0x080fe400000f0eff */
[----:B------:R-:W-:Y:S01]  /*3120*/  LEA.HI.X.SX32 R107, R107, R5, 0x1, P2 ;  /* 0x000000056b6b7211 */ /* 0x000fe200010f0eff */
[----:B------:R4:W3:Y:S01]  /*3130*/  LDG.E.U16 R105, desc[UR10][R108.64] ;  /* 0x0000000a6c697981 */ /* 0x0008e2000c1e1500 */
[----:B------:R-:W-:Y:S01]  /*3140*/  IADD3 R110, P0, PT, R110, R7, RZ ;  /* 0x000000076e6e7210 */ /* 0x000fe20007f1e0ff */
[----:B------:R-:W1:Y:S02]  /*3150*/  LDC R133, c[0x0][0x3b8] ;  /* 0x0000ee00ff857b82 */ /* 0x000e640000000800 */
[----:B------:R-:W3:Y:S01]  /*3160*/  LDG.E.U16 R106, desc[UR10][R106.64] ;  /* 0x0000000a6a6a7981 */ /* 0x000ee2000c1e1500 */
[----:B------:R-:W-:Y:S01]  /*3170*/  LEA.HI.X.SX32 R111, R116, R5, 0x1, P0 ;  /* 0x00000005746f7211 */ /* 0x000fe200000f0eff */
[----:B0-----:R-:W-:Y:S01]  /*3180*/  IMAD R116, R127, 0x174, RZ ;  /* 0x000001747f747824 */ /* 0x001fe200078e02ff */
[----:B----4-:R-:W-:-:S03]  /*3190*/  IADD3 R108, P1, PT, R112, R7, RZ ;  /* 0x00000007706c7210 */ /* 0x010fc60007f3e0ff */
[----:B------:R-:W4:Y:S01]  /*31a0*/  LDG.E.U16 R110, desc[UR10][R110.64] ;  /* 0x0000000a6e6e7981 */ /* 0x000f22000c1e1500 */
[----:B------:R-:W-:Y:S01]  /*31b0*/  IADD3 R112, P2, PT, R144, R7, RZ ;  /* 0x0000000790707210 */ /* 0x000fe20007f5e0ff */
[----:B------:R-:W0:Y:S01]  /*31c0*/  LDC R127, c[0x0][0x3b8] ;  /* 0x0000ee00ff7f7b82 */ /* 0x000e220000000800 */
[-C--:B------:R-:W-:Y:S01]  /*31d0*/  LEA.HI.X.SX32 R109, R118, R5.reuse, 0x1, P1 ;  /* 0x00000005766d7211 */ /* 0x080fe200008f0eff */
[----:B------:R1:W3:Y:S01]  /*31e0*/  LDG.E.U16 R107, desc[UR10][R114.64] ;  /* 0x0000000a726b7981 */ /* 0x0002e2000c1e1500 */
[----:B------:R-:W-:Y:S01]  /*31f0*/  LEA.HI.X.SX32 R113, R113, R5, 0x1, P2 ;  /* 0x0000000571717211 */ /* 0x000fe200010f0eff */
[----:B-----5:R-:W-:Y:S01]  /*3200*/  IMAD R118, R128, 0x184, RZ ;  /* 0x0000018480767824 */ /* 0x020fe200078e02ff */
[----:B------:R-:W-:Y:S01]  /*3210*/  IADD3 R116, P0, PT, R116, R7, RZ ;  /* 0x0000000774747210 */ /* 0x000fe20007f1e0ff */
[----:B-1----:R-:W-:Y:S01]  /*3220*/  IMAD R130, R130, 0x1a4, RZ ;  /* 0x000001a482827824 */ /* 0x002fe200078e02ff */
[----:B------:R-:W5:Y:S01]  /*3230*/  LDG.E.U16 R108, desc[UR10][R108.64] ;  /* 0x0000000a6c6c7981 */ /* 0x000f62000c1e1500 */
[----:B------:R-:W1:Y:S01]  /*3240*/  LDC R128, c[0x0][0x3b8] ;  /* 0x0000ee00ff807b82 */ /* 0x000e620000000800 */
[----:B------:R-:W-:Y:S01]  /*3250*/  IMAD R114, R129, 0x194, RZ ;  /* 0x0000019481727824 */ /* 0x000fe200078e02ff */
[----:B------:R-:W-:Y:S01]  /*3260*/  LEA.HI.X.SX32 R117, R117, R5, 0x1, P0 ;  /* 0x0000000575757211 */ /* 0x000fe200000f0eff */
[----:B------:R-:W-:-:S05]  /*3270*/  IMAD R144, R131, 0x1b4, RZ ;  /* 0x000001b483907824 */ /* 0x000fca00078e02ff */
[----:B------:R-:W0:Y:S01]  /*3280*/  LDC R129, c[0x0][0x3b8] ;  /* 0x0000ee00ff817b82 */ /* 0x000e220000000800 */
[----:B------:R1:W3:Y:S04]  /*3290*/  LDG.E.U16 R109, desc[UR10][R112.64] ;  /* 0x0000000a706d7981 */ /* 0x0002e8000c1e1500 */
[----:B------:R1:W3:Y:S03]  /*32a0*/  LDG.E.U16 R111, desc[UR10][R116.64] ;  /* 0x0000000a746f7981 */ /* 0x0002e6000c1e1500 */
[----:B------:R-:W0:Y:S01]  /*32b0*/  LDC R185, c[0x0][0x3b8] ;  /* 0x0000ee00ffb97b82 */ /* 0x000e220000000800 */
[-C--:B-1----:R-:W-:Y:S02]  /*32c0*/  IADD3 R112, P1, PT, R118, R7.reuse, RZ ;  /* 0x0000000776707210 */ /* 0x082fe40007f3e0ff */
[----:B------:R-:W-:-:S02]  /*32d0*/  IADD3 R118, P0, PT, R114, R7, RZ ;  /* 0x0000000772767210 */ /* 0x000fc40007f1e0ff */
[----:B------:R-:W-:-:S03]  /*32e0*/  IADD3 R114, P2, PT, R130, R7, RZ ;  /* 0x0000000782727210 */ /* 0x000fc60007f5e0ff */
[----:B------:R-:W1:Y:S01]  /*32f0*/  LDC R179, c[0x0][0x3b8] ;  /* 0x0000ee00ffb37b82 */ /* 0x000e620000000800 */
[-C--:B------:R-:W-:Y:S01]  /*3300*/  LEA.HI.X.SX32 R113, R126, R5.reuse, 0x1, P1 ;  /* 0x000000057e717211 */ /* 0x080fe200008f0eff */
[----:B------:R-:W-:Y:S01]  /*3310*/  IMAD R130, R137, 0x1e4, RZ ;  /* 0x000001e489827824 */ /* 0x000fe200078e02ff */
[-C--:B------:R-:W-:Y:S02]  /*3320*/  LEA.HI.X.SX32 R119, R119, R5.reuse, 0x1, P0 ;  /* 0x0000000577777211 */ /* 0x080fe400000f0eff */
[----:B------:R-:W-:Y:S01]  /*3330*/  LEA.HI.X.SX32 R115, R125, R5, 0x1, P2 ;  /* 0x000000057d737211 */ /* 0x000fe200010f0eff */
[----:B------:R-:W3:Y:S02]  /*3340*/  LDG.E.U16 R112, desc[UR10][R112.64] ;  /* 0x0000000a70707981 */ /* 0x000ee4000c1e1500 */
[----:B------:R-:W0:Y:S01]  /*3350*/  LDC R125, c[0x0][0x3b8] ;  /* 0x0000ee00ff7d7b82 */ /* 0x000e220000000800 */
[----:B------:R-:W-:Y:S01]  /*3360*/  IADD3 R116, P1, PT, R144, R7, RZ ;  /* 0x0000000790747210 */ /* 0x000fe20007f3e0ff */
[----:B------:R-:W3:Y:S04]  /*3370*/  LDG.E.U16 R114, desc[UR10][R114.64] ;  /* 0x0000000a72727981 */ /* 0x000ee8000c1e1500 */
[----:B------:R1:W3:Y:S01]  /*3380*/  LDG.E.U16 R113, desc[UR10][R118.64] ;  /* 0x0000000a76717981 */ /* 0x0002e2000c1e1500 */
[----:B------:R-:W-:Y:S01]  /*3390*/  LEA.HI.X.SX32 R117, R122, R5, 0x1, P1 ;  /* 0x000000057a757211 */ /* 0x000fe200008f0eff */
[----:B------:R-:W-:Y:S01]  /*33a0*/  IMAD R122, R133, 0x1c4, RZ ;  /* 0x000001c4857a7824 */ /* 0x000fe200078e02ff */
[----:B------:R-:W0:Y:S01]  /*33b0*/  LDC R137, c[0x0][0x3b8] ;  /* 0x0000ee00ff897b82 */ /* 0x000e220000000800 */
[----:B------:R-:W-:-:S02]  /*33c0*/  IMAD R126, R135, 0x1d4, RZ ;  /* 0x000001d4877e7824 */ /* 0x000fc400078e02ff */
[----:B------:R1:W3:Y:S02]  /*33d0*/  LDG.E.U16 R115, desc[UR10][R116.64] ;  /* 0x0000000a74737981 */ /* 0x0002e4000c1e1500 */
[-C--:B-1----:R-:W-:Y:S01]  /*33e0*/  IADD3 R118, P2, PT, R130, R7.reuse, RZ ;  /* 0x0000000782767210 */ /* 0x082fe20007f5e0ff */
[----:B------:R-:W-:Y:S02]  /*33f0*/  IMAD R128, R128, 0x1f4, RZ ;  /* 0x000001f480807824 */ /* 0x000fe400078e02ff */
[----:B------:R-:W1:Y:S01]  /*3400*/  LDC R130, c[0x0][0x3b8] ;  /* 0x0000ee00ff827b82 */ /* 0x000e620000000800 */
[----:B------:R-:W-:-:S07]  /*3410*/  IADD3 R116, P0, PT, R122, R7, RZ ;  /* 0x000000077a747210 */ /* 0x000fce0007f1e0ff */
[----:B------:R-:W1:Y:S01]  /*3420*/  LDC R133, c[0x0][0x3b8] ;  /* 0x0000ee00ff857b82 */ /* 0x000e620000000800 */
[----:B------:R-:W-:Y:S02]  /*3430*/  LEA.HI.X.SX32 R117, R120, R5, 0x1, P0 ;  /* 0x0000000578757211 */ /* 0x000fe400000f0eff */
[-C--:B------:R-:W-:Y:S02]  /*3440*/  IADD3 R122, P1, PT, R126, R7.reuse, RZ ;  /* 0x000000077e7a7210 */ /* 0x080fe40007f3e0ff */
[----:B------:R-:W-:Y:S01]  /*3450*/  IADD3 R120, P0, PT, R128, R7, RZ ;  /* 0x0000000780787210 */ /* 0x000fe20007f1e0ff */
[----:B------:R-:W3:Y:S02]  /*3460*/  LDG.E.U16 R116, desc[UR10][R116.64] ;  /* 0x0000000a74747981 */ /* 0x000ee4000c1e1500 */
[----:B------:R-:W1:Y:S01]  /*3470*/  LDC R135, c[0x0][0x3b8] ;  /* 0x0000ee00ff877b82 */ /* 0x000e620000000800 */
[-C--:B------:R-:W-:Y:S01]  /*3480*/  LEA.HI.X.SX32 R119, R124, R5.reuse, 0x1, P2 ;  /* 0x000000057c777211 */ /* 0x080fe200010f0eff */
[----:B0-----:R-:W-:Y:S01]  /*3490*/  IMAD R124, R125, 0x106, RZ ;  /* 0x000001067d7c7824 */ /* 0x001fe200078e02ff */
[----:B------:R-:W-:-:S02]  /*34a0*/  LEA.HI.X.SX32 R123, R123, R5, 0x1, P1 ;  /* 0x000000057b7b7211 */ /* 0x000fc400008f0eff */
[----:B------:R-:W-:Y:S01]  /*34b0*/  LEA.HI.X.SX32 R121, R121, R5, 0x1, P0 ;  /* 0x0000000579797211 */ /* 0x000fe200000f0eff */
[----:B------:R-:W3:Y:S01]  /*34c0*/  LDG.E.U16 R118, desc[UR10][R118.64] ;  /* 0x0000000a76767981 */ /* 0x000ee2000c1e1500 */
[----:B------:R-:W-:Y:S01]  /*34d0*/  IMAD R126, R8, 0x83, RZ ;  /* 0x00000083087e7824 */ /* 0x000fe200078e02ff */
[----:B------:R-:W0:Y:S02]  /*34e0*/  LDC R177, c[0x0][0x3b8] ;  /* 0x0000ee00ffb17b82 */ /* 0x000e240000000800 */
[----:B------:R1:W3:Y:S02]  /*34f0*/  LDG.E.U16 R117, desc[UR10][R122.64] ;  /* 0x0000000a7a757981 */ /* 0x0002e4000c1e1500 */
[----:B-1----:R-:W-:Y:S02]  /*3500*/  IMAD R200, R130, 0x136, RZ ;  /* 0x0000013682c87824 */ /* 0x002fe400078e02ff */
[----:B------:R1:W3:Y:S02]  /*3510*/  LDG.E.U16 R119, desc[UR10][R120.64] ;  /* 0x0000000a78777981 */ /* 0x0002e4000c1e1500 */
[----:B------:R-:W0:Y:S01]  /*3520*/  LDC R187, c[0x0][0x3b8] ;  /* 0x0000ee00ffbb7b82 */ /* 0x000e220000000800 */
[----:B------:R-:W-:-:S02]  /*3530*/  IMAD R122, R129, 0x126, RZ ;  /* 0x00000126817a7824 */ /* 0x000fc400078e02ff */
[----:B------:R-:W-:-:S05]  /*3540*/  IMAD R198, R127, 0x116, RZ ;  /* 0x000001167fc67824 */ /* 0x000fca00078e02ff */
[----:B------:R-:W0:Y:S01]  /*3550*/  LDC R189, c[0x0][0x3b8] ;  /* 0x0000ee00ffbd7b82 */ /* 0x000e220000000800 */
[-C--:B-1----:R-:W-:Y:S01]  /*3560*/  IADD3 R120, P0, PT, R124, R7.reuse, RZ ;  /* 0x000000077c787210 */ /* 0x082fe20007f1e0ff */
[----:B------:R-:W-:Y:S01]  /*3570*/  IMAD R144, R8, 0x93, RZ ;  /* 0x0000009308907824 */ /* 0x000fe200078e02ff */
[----:B------:R-:W-:Y:S02]  /*3580*/  IADD3 R130, P2, PT, R122, R7, RZ ;  /* 0x000000077a827210 */ /* 0x000fe40007f5e0ff */
[----:B------:R-:W-:Y:S01]  /*3590*/  LEA.HI.X.SX32 R121, R126, R5, 0x1, P0 ;  /* 0x000000057e797211 */ /* 0x000fe200000f0eff */
[----:B------:R-:W-:Y:S01]  /*35a0*/  IMAD R126, R8, 0x9b, RZ ;  /* 0x0000009b087e7824 */ /* 0x000fe200078e02ff */
[-C--:B------:R-:W-:Y:S01]  /*35b0*/  IADD3 R122, P0, PT, R200, R7.reuse, RZ ;  /* 0x00000007c87a7210 */ /* 0x080fe20007f1e0ff */
[----:B------:R-:W-:Y:S01]  /*35c0*/  IMAD R128, R8, 0x8b, RZ ;  /* 0x0000008b08807824 */ /* 0x000fe200078e02ff */
[----:B------:R-:W-:Y:S01]  /*35d0*/  IADD3 R124, P1, PT, R198, R7, RZ ;  /* 0x00000007c67c7210 */ /* 0x000fe20007f3e0ff */
[----:B------:R-:W3:Y:S01]  /*35e0*/  LDG.E.U16 R120, desc[UR10][R120.64] ;  /* 0x0000000a78787981 */ /* 0x000ee2000c1e1500 */
[-C--:B------:R-:W-:Y:S01]  /*35f0*/  LEA.HI.X.SX32 R131, R144, R5.reuse, 0x1, P2 ;  /* 0x0000000590837211 */ /* 0x080fe200010f0eff */
[----:B------:R-:W1:Y:S01]  /*3600*/  LDC R191, c[0x0][0x3b8] ;  /* 0x0000ee00ffbf7b82 */ /* 0x000e620000000800 */
[-C--:B------:R-:W-:Y:S01]  /*3610*/  LEA.HI.X.SX32 R123, R126, R5.reuse, 0x1, P0 ;  /* 0x000000057e7b7211 */ /* 0x080fe200000f0eff */
[----:B------:R-:W-:Y:S01]  /*3620*/  IMAD R126, R133, 0x146, RZ ;  /* 0x00000146857e7824 */ /* 0x000fe200078e02ff */
[----:B------:R-:W-:Y:S01]  /*3630*/  LEA.HI.X.SX32 R125, R128, R5, 0x1, P1 ;  /* 0x00000005807d7211 */ /* 0x000fe200008f0eff */
[----:B------:R-:W3:Y:S01]  /*3640*/  LDG.E.U16 R130, desc[UR10][R130.64] ;  /* 0x0000000a82827981 */ /* 0x000ee2000c1e1500 */
[----:B------:R-:W-:-:S02]  /*3650*/  IMAD R200, R135, 0x156, RZ ;  /* 0x0000015687c87824 */ /* 0x000fc400078e02ff */
[----:B------:R-:W-:Y:S01]  /*3660*/  IMAD R128, R8, 0xa3, RZ ;  /* 0x000000a308807824 */ /* 0x000fe200078e02ff */
[----:B------:R0:W3:Y:S01]  /*3670*/  LDG.E.U16 R121, desc[UR10][R124.64] ;  /* 0x0000000a7c797981 */ /* 0x0000e2000c1e1500 */
[----:B------:R-:W-:Y:S01]  /*3680*/  IMAD R202, R137, 0x166, RZ ;  /* 0x0000016689ca7824 */ /* 0x000fe200078e02ff */
[----:B------:R-:W1:Y:S02]  /*3690*/  LDC R193, c[0x0][0x3b8] ;  /* 0x0000ee00ffc17b82 */ /* 0x000e640000000800 */
[----:B------:R0:W3:Y:S02]  /*36a0*/  LDG.E.U16 R131, desc[UR10][R122.64] ;  /* 0x0000000a7a837981 */ /* 0x0000e4000c1e1500 */
[----:B0-----:R-:W-:Y:S01]  /*36b0*/  IADD3 R124, P1, PT, R200, R7, RZ ;  /* 0x00000007c87c7210 */ /* 0x001fe20007f3e0ff */
[----:B------:R-:W-:-:S03]  /*36c0*/  IMAD R200, R8, 0xbb, RZ ;  /* 0x000000bb08c87824 */ /* 0x000fc600078e02ff */
[----:B------:R-:W0:Y:S01]  /*36d0*/  LDC R195, c[0x0][0x3b8] ;  /* 0x0000ee00ffc37b82 */ /* 0x000e220000000800 */
[----:B------:R-:W-:Y:S01]  /*36e0*/  IADD3 R122, P0, PT, R126, R7, RZ ;  /* 0x000000077e7a7210 */ /* 0x000fe20007f1e0ff */
[----:B------:R-:W-:-:S03]  /*36f0*/  IMAD R144, R8, 0xab, RZ ;  /* 0x000000ab08907824 */ /* 0x000fc600078e02ff */
[----:B------:R-:W-:Y:S02]  /*3700*/  LEA.HI.X.SX32 R123, R128, R5, 0x1, P0 ;  /* 0x00000005807b7211 */ /* 0x000fe400000f0eff */
[-C--:B------:R-:W-:Y:S02]  /*3710*/  IADD3 R128, P0, PT, R206, R7.reuse, RZ ;  /* 0x00000007ce807210 */ /* 0x080fe40007f1e0ff */
[----:B------:R-:W-:Y:S01]  /*3720*/  IADD3 R126, P2, PT, R202, R7, RZ ;  /* 0x00000007ca7e7210 */ /* 0x000fe20007f5e0ff */
[----:B------:R-:W-:Y:S01]  /*3730*/  IMAD R202, R141, 0x186, RZ ;  /* 0x000001868dca7824 */ /* 0x000fe200078e02ff */
[-C--:B------:R-:W-:Y:S01]  /*3740*/  LEA.HI.X.SX32 R129, R200, R5.reuse, 0x1, P0 ;  /* 0x00000005c8817211 */ /* 0x080fe200000f0eff */
[----:B------:R1:W3:Y:S01]  /*3750*/  LDG.E.U16 R133, desc[UR10][R122.64] ;  /* 0x0000000a7a857981 */ /* 0x0002e2000c1e1500 */
[----:B------:R-:W-:Y:S01]  /*3760*/  LEA.HI.X.SX32 R125, R144, R5, 0x1, P1 ;  /* 0x00000005907d7211 */ /* 0x000fe200008f0eff */
[C---:B------:R-:W-:Y:S02]  /*3770*/  IMAD R144, R8.reuse, 0xc3, RZ ;  /* 0x000000c308907824 */ /* 0x040fe400078e02ff */
[----:B------:R1:W3:Y:S01]  /*3780*/  LDG.E.U16 R139, desc[UR10][R128.64] ;  /* 0x0000000a808b7981 */ /* 0x0002e2000c1e1500 */
[----:B------:R-:W-:-:S02]  /*3790*/  IMAD R198, R8, 0xb3, RZ ;  /* 0x000000b308c67824 */ /* 0x000fc400078e02ff */
[----:B------:R-:W-:Y:S01]  /*37a0*/  IMAD R206, R143, 0x196, RZ ;  /* 0x000001968fce7824 */ /* 0x000fe200078e02ff */
[----:B------:R1:W3:Y:S02]  /*37b0*/  LDG.E.U16 R135, desc[UR10][R124.64] ;  /* 0x0000000a7c877981 */ /* 0x0002e4000c1e1500 */
[----:B-1----:R-:W-:Y:S01]  /*37c0*/  IADD3 R122, P0, PT, R202, R7, RZ ;  /* 0x00000007ca7a7210 */ /* 0x002fe20007f1e0ff */
[----:B------:R-:W-:-:S03]  /*37d0*/  IMAD R128, R149, 0x1b6, RZ ;  /* 0x000001b695807824 */ /* 0x000fc600078e02ff */
[----:B------:R-:W-:Y:S01]  /*37e0*/  LEA.HI.X.SX32 R123, R144, R5, 0x1, P0 ;  /* 0x00000005907b7211 */ /* 0x000fe200000f0eff */
[----:B------:R-:W-:Y:S01]  /*37f0*/  IMAD R144, R8, 0xdb, RZ ;  /* 0x000000db08907824 */ /* 0x000fe200078e02ff */
[----:B------:R-:W-:Y:S01]  /*3800*/  IADD3 R128, P0, PT, R128, R7, RZ ;  /* 0x0000000780807210 */ /* 0x000fe20007f1e0ff */
[----:B------:R-:W-:Y:S01]  /*3810*/  IMAD R208, R147, 0x1a6, RZ ;  /* 0x000001a693d07824 */ /* 0x000fe200078e02ff */
[-C--:B------:R-:W-:Y:S01]  /*3820*/  LEA.HI.X.SX32 R127, R198, R5.reuse, 0x1, P2 ;  /* 0x00000005c67f7211 */ /* 0x080fe200010f0eff */
[----:B------:R-:W-:Y:S01]  /*3830*/  IMAD R198, R8, 0xcb, RZ ;  /* 0x000000cb08c67824 */ /* 0x000fe200078e02ff */
[----:B------:R-:W-:Y:S01]  /*3840*/  LEA.HI.X.SX32 R129, R144, R5, 0x1, P0 ;  /* 0x0000000590817211 */ /* 0x000fe200000f0eff */
[----:B------:R1:W3:Y:S01]  /*3850*/  LDG.E.U16 R141, desc[UR10][R122.64] ;  /* 0x0000000a7a8d7981 */ /* 0x0002e2000c1e1500 */
[----:B------:R-:W-:Y:S01]  /*3860*/  IADD3 R124, P1, PT, R206, R7, RZ ;  /* 0x00000007ce7c7210 */ /* 0x000fe20007f3e0ff */
[----:B------:R-:W-:Y:S02]  /*3870*/  IMAD R206, R151, 0x1c6, RZ ;  /* 0x000001c697ce7824 */ /* 0x000fe400078e02ff */
[----:B------:R0:W3:Y:S01]  /*3880*/  LDG.E.U16 R147, desc[UR10][R128.64] ;  /* 0x0000000a80937981 */ /* 0x0000e2000c1e1500 */
[----:B------:R-:W-:Y:S01]  /*3890*/  LEA.HI.X.SX32 R125, R198, R5, 0x1, P1 ;  /* 0x00000005c67d7211 */ /* 0x000fe200008f0eff */
[----:B------:R-:W-:-:S02]  /*38a0*/  IMAD R198, R8, 0xe3, RZ ;  /* 0x000000e308c67824 */ /* 0x000fc400078e02ff */
[----:B------:R2:W3:Y:S01]  /*38b0*/  LDG.E.U16 R137, desc[UR10][R126.64] ;  /* 0x0000000a7e897981 */ /* 0x0004e2000c1e1500 */
[----:B-1----:R-:W-:Y:S01]  /*38c0*/  IADD3 R122, P0, PT, R206, R7, RZ ;  /* 0x00000007ce7a7210 */ /* 0x002fe20007f1e0ff */
[----:B------:R-:W-:Y:S02]  /*38d0*/  IMAD R200, R8, 0xd3, RZ ;  /* 0x000000d308c87824 */ /* 0x000fe400078e02ff */
[----:B------:R-:W3:Y:S01]  /*38e0*/  LDG.E.U16 R143, desc[UR10][R124.64] ;  /* 0x0000000a7c8f7981 */ /* 0x000ee2000c1e1500 */
[----:B0-----:R-:W-:Y:S02]  /*38f0*/  IMAD R128, R171, 0x1f6, RZ ;  /* 0x000001f6ab807824 */ /* 0x001fe400078e02ff */
[----:B------:R-:W0:Y:S01]  /*3900*/  LDC R171, c[0x0][0x3b8] ;  /* 0x0000ee00ffab7b82 */ /* 0x000e220000000800 */
[----:B------:R-:W-:Y:S02]  /*3910*/  LEA.HI.X.SX32 R123, R198, R5, 0x1, P0 ;  /* 0x00000005c67b7211 */ /* 0x000fe400000f0eff */
[-C--:B--2---:R-:W-:Y:S01]  /*3920*/  IADD3 R126, P2, PT, R208, R7.reuse, RZ ;  /* 0x00000007d07e7210 */ /* 0x084fe20007f5e0ff */
[----:B------:R-:W-:Y:S01]  /*3930*/  IMAD R198, R8, 0xfb, RZ ;  /* 0x000000fb08c67824 */ /* 0x000fe200078e02ff */
[----:B------:R-:W-:Y:S01]  /*3940*/  IADD3 R128, P0, PT, R128, R7, RZ ;  /* 0x0000000780807210 */ /* 0x000fe20007f1e0ff */
[----:B------:R-:W-:Y:S01]  /*3950*/  IMAD R210, R155, 0x1e6, RZ ;  /* 0x000001e69bd27824 */ /* 0x000fe200078e02ff */
[-C--:B------:R-:W-:Y:S01]  /*3960*/  LEA.HI.X.SX32 R127, R200, R5.reuse, 0x1, P2 ;  /* 0x00000005c87f7211 */ /* 0x080fe200010f0eff */
[----:B------:R-:W-:Y:S01]  /*3970*/  IMAD R202, R8, 0xf3, RZ ;  /* 0x000000f308ca7824 */ /* 0x000fe200078e02ff */
[----:B------:R-:W-:Y:S01]  /*3980*/  LEA.HI.X.SX32 R129, R198, R5, 0x1, P0 ;  /* 0x00000005c6817211 */ /* 0x000fe200000f0eff */
[----:B------:R-:W-:Y:S01]  /*3990*/  IMAD R198, R159, 0x108, RZ ;  /* 0x000001089fc67824 */ /* 0x000fe200078e02ff */
[----:B------:R1:W2:Y:S04]  /*39a0*/  LDG.E.U16 R149, desc[UR10][R122.64] ;  /* 0x0000000a7a957981 */ /* 0x0002a8000c1e1500 */
[----:B------:R1:W2:Y:S01]  /*39b0*/  LDG.E.U16 R144, desc[UR10][R126.64] ;  /* 0x0000000a7e907981 */ /* 0x0002a2000c1e1500 */
[----:B------:R-:W-:-:S03]  /*39c0*/  IMAD R208, R153, 0x1d6, RZ ;  /* 0x000001d699d07824 */ /* 0x000fc600078e02ff */
[----:B------:R1:W2:Y:S02]  /*39d0*/  LDG.E.U16 R155, desc[UR10][R128.64] ;  /* 0x0000000a809b7981 */ /* 0x0002a4000c1e1500 */
[-C--:B-1----:R-:W-:Y:S02]  /*39e0*/  IADD3 R122, P0, PT, R198, R7.reuse, RZ ;  /* 0x00000007c67a7210 */ /* 0x082fe40007f1e0ff */
[----:B------:R-:W-:Y:S01]  /*39f0*/  IADD3 R126, P2, PT, R210, R7, RZ ;  /* 0x00000007d27e7210 */ /* 0x000fe20007f5e0ff */
[----:B------:R-:W-:-:S03]  /*3a00*/  IMAD R198, R169, 0x138, RZ ;  /* 0x00000138a9c67824 */ /* 0x000fc600078e02ff */
[-C--:B------:R-:W-:Y:S01]  /*3a10*/  LEA.HI.X.SX32 R127, R202, R5.reuse, 0x1, P2 ;  /* 0x00000005ca7f7211 */ /* 0x080fe200010f0eff */
[----:B------:R-:W-:Y:S01]  /*3a20*/  IMAD R202, R163, 0x128, RZ ;  /* 0x00000128a3ca7824 */ /* 0x000fe200078e02ff */
[----:B------:R-:W-:Y:S02]  /*3a30*/  LEA.HI.X.SX32 R123, R3, R5, 0x1, P0 ;  /* 0x00000005037b7211 */ /* 0x000fe400000f0eff */
[----:B------:R-:W1:Y:S01]  /*3a40*/  LDC R3, c[0x0][0x3b8] ;  /* 0x0000ee00ff037b82 */ /* 0x000e620000000800 */
[----:B------:R0:W2:Y:S01]  /*3a50*/  LDG.E.U16 R153, desc[UR10][R126.64] ;  /* 0x0000000a7e997981 */ /* 0x0000a2000c1e1500 */
[-C--:B------:R-:W-:Y:S01]  /*3a60*/  IADD3 R128, P0, PT, R198, R7.reuse, RZ ;  /* 0x00000007c6807210 */ /* 0x080fe20007f1e0ff */
[----:B------:R-:W-:Y:S01]  /*3a70*/  IMAD R200, R8, 0xeb, RZ ;  /* 0x000000eb08c87824 */ /* 0x000fe200078e02ff */
[----:B------:R-:W-:Y:S01]  /*3a80*/  IADD3 R124, P1, PT, R208, R7, RZ ;  /* 0x00000007d07c7210 */ /* 0x000fe20007f3e0ff */
[----:B0-----:R-:W-:Y:S01]  /*3a90*/  IMAD R198, R171, 0x148, RZ ;  /* 0x00000148abc67824 */ /* 0x001fe200078e02ff */
[----:B------:R-:W-:-:S02]  /*3aa0*/  LEA.HI.X.SX32 R129, R221, R5, 0x1, P0 ;  /* 0x00000005dd817211 */ /* 0x000fc400000f0eff */
[----:B------:R-:W-:-:S03]  /*3ab0*/  IADD3 R126, P2, PT, R202, R7, RZ ;  /* 0x00000007ca7e7210 */ /* 0x000fc60007f5e0ff */
[----:B------:R-:W2:Y:S01]  /*3ac0*/  LDG.E.U16 R163, desc[UR10][R128.64] ;  /* 0x0000000a80a37981 */ /* 0x000ea2000c1e1500 */
[-C--:B------:R-:W-:Y:S02]  /*3ad0*/  LEA.HI.X.SX32 R125, R200, R5.reuse, 0x1, P1 ;  /* 0x00000005c87d7211 */ /* 0x080fe400008f0eff */
[----:B------:R-:W-:Y:S02]  /*3ae0*/  LEA.HI.X.SX32 R127, R157, R5, 0x1, P2 ;  /* 0x000000059d7f7211 */ /* 0x000fe400010f0eff */
[----:B------:R0:W2:Y:S01]  /*3af0*/  LDG.E.U16 R157, desc[UR10][R122.64] ;  /* 0x0000000a7a9d7981 */ /* 0x0000a2000c1e1500 */
[----:B------:R-:W-:-:S03]  /*3b00*/  IMAD R200, R161, 0x118, RZ ;  /* 0x00000118a1c87824 */ /* 0x000fc600078e02ff */
[----:B------:R4:W2:Y:S01]  /*3b10*/  LDG.E.U16 R151, desc[UR10][R124.64] ;  /* 0x0000000a7c977981 */ /* 0x0008a2000c1e1500 */
[----:B------:R-:W-:-:S03]  /*3b20*/  IMAD R202, R179, 0x168, RZ ;  /* 0x00000168b3ca7824 */ /* 0x000fc600078e02ff */
[----:B------:R1:W2:Y:S01]  /*3b30*/  LDG.E.U16 R161, desc[UR10][R126.64] ;  /* 0x0000000a7ea17981 */ /* 0x0002a2000c1e1500 */
[----:B0-----:R-:W-:Y:S01]  /*3b40*/  IADD3 R122, P0, PT, R198, R7, RZ ;  /* 0x00000007c67a7210 */ /* 0x001fe20007f1e0ff */
[----:B------:R-:W-:Y:S02]  /*3b50*/  IMAD R198, R185, 0x178, RZ ;  /* 0x00000178b9c67824 */ /* 0x000fe400078e02ff */
[----:B------:R-:W0:Y:S01]  /*3b60*/  LDC R185, c[0x0][0x3b8] ;  /* 0x0000ee00ffb97b82 */ /* 0x000e220000000800 */
[----:B------:R-:W-:Y:S02]  /*3b70*/  LEA.HI.X.SX32 R123, R165, R5, 0x1, P0 ;  /* 0x00000005a57b7211 */ /* 0x000fe400000f0eff */
[-C--:B----4-:R-:W-:Y:S02]  /*3b80*/  IADD3 R124, P1, PT, R200, R7.reuse, RZ ;  /* 0x00000007c87c7210 */ /* 0x090fe40007f3e0ff */
[-C--:B------:R-:W-:Y:S01]  /*3b90*/  IADD3 R128, P0, PT, R198, R7.reuse, RZ ;  /* 0x00000007c6807210 */ /* 0x080fe20007f1e0ff */
[----:B------:R-:W-:Y:S01]  /*3ba0*/  IMAD R206, R187, 0x198, RZ ;  /* 0x00000198bbce7824 */ /* 0x000fe200078e02ff */
[----:B-1----:R-:W-:Y:S01]  /*3bb0*/  IADD3 R126, P2, PT, R202, R7, RZ ;  /* 0x00000007ca7e7210 */ /* 0x002fe20007f5e0ff */
[----:B------:R-:W1:Y:S01]  /*3bc0*/  LDC R198, c[0x0][0x3b8] ;  /* 0x0000ee00ffc67b82 */ /* 0x000e620000000800 */
[----:B------:R-:W-:Y:S01]  /*3bd0*/  LEA.HI.X.SX32 R125, R219, R5, 0x1, P1 ;  /* 0x00000005db7d7211 */ /* 0x000fe200008f0eff */
[----:B------:R-:W-:Y:S01]  /*3be0*/  IMAD R200, R177, 0x158, RZ ;  /* 0x00000158b1c87824 */ /* 0x000fe200078e02ff */
[----:B------:R-:W4:Y:S01]  /*3bf0*/  LDG.E.U16 R165, desc[UR10][R122.64] ;  /* 0x0000000a7aa57981 */ /* 0x000f22000c1e1500 */
[----:B------:R-:W-:-:S03]  /*3c00*/  IMAD R202, R3, 0x188, RZ ;  /* 0x0000018803ca7824 */ /* 0x000fc600078e02ff */
[----:B------:R5:W2:Y:S01]  /*3c10*/  LDG.E.U16 R159, desc[UR10][R124.64] ;  /* 0x0000000a7c9f7981 */ /* 0x000aa2000c1e1500 */
[----:B------:R-:W0:Y:S01]  /*3c20*/  LDC R3, c[0x0][0x3b8] ;  /* 0x0000ee00ff037b82 */ /* 0x000e220000000800 */
[-C--:B------:R-:W-:Y:S01]  /*3c30*/  LEA.HI.X.SX32 R127, R167, R5.reuse, 0x1, P2 ;  /* 0x00000005a77f7211 */ /* 0x080fe200010f0eff */
[----:B------:R-:W-:Y:S01]  /*3c40*/  IMAD R208, R189, 0x1a8, RZ ;  /* 0x000001a8bdd07824 */ /* 0x000fe200078e02ff */
[----:B------:R-:W-:Y:S02]  /*3c50*/  LEA.HI.X.SX32 R129, R217, R5, 0x1, P0 ;  /* 0x00000005d9817211 */ /* 0x000fe400000f0eff */
[----:B-----5:R-:W-:-:S03]  /*3c60*/  IADD3 R124, P1, PT, R200, R7, RZ ;  /* 0x00000007c87c7210 */ /* 0x020fc60007f3e0ff */
[----:B------:R-:W5:Y:S01]  /*3c70*/  LDC R189, c[0x0][0x3b8] ;  /* 0x0000ee00ffbd7b82 */ /* 0x000f620000000800 */
[----:B------:R-:W-:Y:S01]  /*3c80*/  IADD3 R122, P0, PT, R202, R7, RZ ;  /* 0x00000007ca7a7210 */ /* 0x000fe20007f1e0ff */
[----:B------:R1:W2:Y:S01]  /*3c90*/  LDG.E.U16 R169, desc[UR10][R126.64] ;  /* 0x0000000a7ea97981 */ /* 0x0002a2000c1e1500 */
[----:B------:R-:W-:Y:S01]  /*3ca0*/  LEA.HI.X.SX32 R125, R213, R5, 0x1, P1 ;  /* 0x00000005d57d7211 */ /* 0x000fe200008f0eff */
[----:B-1----:R-:W-:Y:S02]  /*3cb0*/  IMAD R198, R198, 0x1d8, RZ ;  /* 0x000001d8c6c67824 */ /* 0x002fe400078e02ff */
[----:B------:R-:W2:Y:S02]  /*3cc0*/  LDG.E.U16 R171, desc[UR10][R128.64] ;  /* 0x0000000a80ab7981 */ /* 0x000ea4000c1e1500 */
[----:B------:R-:W1:Y:S01]  /*3cd0*/  LDC R200, c[0x0][0x3b8] ;  /* 0x0000ee00ffc87b82 */ /* 0x000e620000000800 */
[----:B------:R-:W-:Y:S01]  /*3ce0*/  IMAD R202, R191, 0x1b8, RZ ;  /* 0x000001b8bfca7824 */ /* 0x000fe200078e02ff */
[----:B------:R0:W2:Y:S01]  /*3cf0*/  LDG.E.U16 R167, desc[UR10][R124.64] ;  /* 0x0000000a7ca77981 */ /* 0x0000a2000c1e1500 */
[----:B------:R-:W-:-:S05]  /*3d00*/  IADD3 R126, P2, PT, R208, R7, RZ ;  /* 0x00000007d07e7210 */ /* 0x000fca0007f5e0ff */
[----:B------:R-:W5:Y:S01]  /*3d10*/  LDC R191, c[0x0][0x3b8] ;  /* 0x0000ee00ffbf7b82 */ /* 0x000f620000000800 */
[----:B0-----:R-:W-:-:S04]  /*3d20*/  IADD3 R124, P1, PT, R206, R7, RZ ;  /* 0x00000007ce7c7210 */ /* 0x001fc80007f3e0ff */
[-C--:B------:R-:W-:Y:S02]  /*3d30*/  LEA.HI.X.SX32 R125, R209, R5.reuse, 0x1, P1 ;  /* 0x00000005d17d7211 */ /* 0x080fe400008f0eff */
[----:B------:R-:W-:Y:S02]  /*3d40*/  LEA.HI.X.SX32 R123, R173, R5, 0x1, P0 ;  /* 0x00000005ad7b7211 */ /* 0x000fe400000f0eff */
[----:B------:R-:W-:Y:S01]  /*3d50*/  IADD3 R128, P0, PT, R202, R7, RZ ;  /* 0x00000007ca807210 */ /* 0x000fe20007f1e0ff */
[----:B------:R-:W-:Y:S01]  /*3d60*/  IMAD R202, R185, 0x1c8, RZ ;  /* 0x000001c8b9ca7824 */ /* 0x000fe200078e02ff */
[-C--:B------:R-:W-:Y:S01]  /*3d70*/  LEA.HI.X.SX32 R127, R175, R5.reuse, 0x1, P2 ;  /* 0x00000005af7f7211 */ /* 0x080fe200010f0eff */
[----:B------:R0:W2:Y:S04]  /*3d80*/  LDG.E.U16 R173, desc[UR10][R122.64] ;  /* 0x0000000a7aad7981 */ /* 0x0000a8000c1e1500 */
[----:B------:R0:W2:Y:S01]  /*3d90*/  LDG.E.U16 R175, desc[UR10][R124.64] ;  /* 0x0000000a7caf7981 */ /* 0x0000a2000c1e1500 */
[----:B------:R-:W-:Y:S01]  /*3da0*/  LEA.HI.X.SX32 R129, R215, R5, 0x1, P0 ;  /* 0x00000005d7817211 */ /* 0x000fe200000f0eff */
[----:B-1----:R-:W-:-:S02]  /*3db0*/  IMAD R200, R200, 0x1e8, RZ ;  /* 0x000001e8c8c87824 */ /* 0x002fc400078e02ff */
[----:B------:R1:W2:Y:S01]  /*3dc0*/  LDG.E.U16 R177, desc[UR10][R126.64] ;  /* 0x0000000a7eb17981 */ /* 0x0002a2000c1e1500 */
[-C--:B0-----:R-:W-:Y:S02]  /*3dd0*/  IADD3 R122, P0, PT, R202, R7.reuse, RZ ;  /* 0x00000007ca7a7210 */ /* 0x081fe40007f1e0ff */
[----:B------:R-:W-:Y:S01]  /*3de0*/  IADD3 R124, P1, PT, R198, R7, RZ ;  /* 0x00000007c67c7210 */ /* 0x000fe20007f3e0ff */
[----:B------:R0:W2:Y:S01]  /*3df0*/  LDG.E.U16 R179, desc[UR10][R128.64] ;  /* 0x0000000a80b37981 */ /* 0x0000a2000c1e1500 */
[----:B------:R-:W0:Y:S01]  /*3e00*/  LDC R198, c[0x0][0x3b8] ;  /* 0x0000ee00ffc67b82 */ /* 0x000e220000000800 */
[----:B------:R-:W-:Y:S01]  /*3e10*/  IMAD R202, R3, 0x1f8, RZ ;  /* 0x000001f803ca7824 */ /* 0x000fe200078e02ff */
[----:B------:R-:W-:Y:S02]  /*3e20*/  LEA.HI.X.SX32 R123, R181, R5, 0x1, P0 ;  /* 0x00000005b57b7211 */ /* 0x000fe400000f0eff */
[----:B-1----:R-:W-:Y:S01]  /*3e30*/  IADD3 R126, P2, PT, R200, R7, RZ ;  /* 0x00000007c87e7210 */ /* 0x002fe20007f5e0ff */
[----:B-----5:R-:W-:Y:S01]  /*3e40*/  IMAD R208, R189, 0x10a, RZ ;  /* 0x0000010abdd07824 */ /* 0x020fe200078e02ff */
[----:B------:R-:W-:Y:S01]  /*3e50*/  LEA.HI.X.SX32 R125, R207, R5, 0x1, P1 ;  /* 0x00000005cf7d7211 */ /* 0x000fe200008f0eff */
[----:B------:R-:W-:Y:S01]  /*3e60*/  IMAD R210, R191, 0x11a, RZ ;  /* 0x0000011abfd27824 */ /* 0x000fe200078e02ff */
[----:B------:R-:W1:Y:S01]  /*3e70*/  LDC R3, c[0x0][0x3b8] ;  /* 0x0000ee00ff037b82 */ /* 0x000e620000000800 */
[----:B0-----:R-:W-:Y:S01]  /*3e80*/  IADD3 R128, P0, PT, R202, R7, RZ ;  /* 0x00000007ca807210 */ /* 0x001fe20007f1e0ff */
[----:B------:R-:W-:Y:S01]  /*3e90*/  IMAD R214, R193, 0x12a, RZ ;  /* 0x0000012ac1d67824 */ /* 0x000fe200078e02ff */
[-C--:B------:R-:W-:Y:S01]  /*3ea0*/  LEA.HI.X.SX32 R127, R183, R5.reuse, 0x1, P2 ;  /* 0x00000005b77f7211 */ /* 0x080fe200010f0eff */
[----:B------:R0:W5:Y:S01]  /*3eb0*/  LDG.E.U16 R181, desc[UR10][R122.64] ;  /* 0x0000000a7ab57981 */ /* 0x000162000c1e1500 */
[----:B------:R-:W-:Y:S01]  /*3ec0*/  LEA.HI.X.SX32 R129, R211, R5, 0x1, P0 ;  /* 0x00000005d3817211 */ /* 0x000fe200000f0eff */
[----:B------:R-:W-:-:S02]  /*3ed0*/  IMAD R200, R8, 0x85, RZ ;  /* 0x0000008508c87824 */ /* 0x000fc400078e02ff */
[----:B------:R0:W2:Y:S01]  /*3ee0*/  LDG.E.U16 R183, desc[UR10][R124.64] ;  /* 0x0000000a7cb77981 */ /* 0x0000a2000c1e1500 */
[----:B------:R-:W-:-:S03]  /*3ef0*/  IMAD R206, R8, 0x95, RZ ;  /* 0x0000009508ce7824 */ /* 0x000fc600078e02ff */
[----:B------:R0:W2:Y:S02]  /*3f00*/  LDG.E.U16 R185, desc[UR10][R126.64] ;  /* 0x0000000a7eb97981 */ /* 0x0000a4000c1e1500 */
[-C--:B0-----:R-:W-:Y:S02]  /*3f10*/  IADD3 R122, P0, PT, R208, R7.reuse, RZ ;  /* 0x00000007d07a7210 */ /* 0x081fe40007f1e0ff */
[----:B------:R0:W2:Y:S01]  /*3f20*/  LDG.E.U16 R187, desc[UR10][R128.64] ;  /* 0x0000000a80bb7981 */ /* 0x0000a2000c1e1500 */
[----:B------:R-:W-:Y:S01]  /*3f30*/  IMAD R202, R8, 0x8d, RZ ;  /* 0x0000008d08ca7824 */ /* 0x000fe200078e02ff */
[-C--:B------:R-:W-:Y:S01]  /*3f40*/  IADD3 R124, P1, PT, R210, R7.reuse, RZ ;  /* 0x00000007d27c7210 */ /* 0x080fe20007f3e0ff */
[----:B------:R-:W1:Y:S01]  /*3f50*/  LDC R208, c[0x0][0x3b8] ;  /* 0x0000ee00ffd07b82 */ /* 0x000e620000000800 */
[----:B------:R-:W-:Y:S01]  /*3f60*/  IADD3 R126, P2, PT, R214, R7, RZ ;  /* 0x00000007d67e7210 */ /* 0x000fe20007f5e0ff */
[----:B0-----:R-:W-:-:S06]  /*3f70*/  IMAD R128, R195, 0x13a, RZ ;  /* 0x0000013ac3807824 */ /* 0x001fcc00078e02ff */
[----:B------:R-:W0:Y:S01]  /*3f80*/  LDC R210, c[0x0][0x3b8] ;  /* 0x0000ee00ffd27b82 */ /* 0x000e220000000800 */
[-C--:B------:R-:W-:Y:S01]  /*3f90*/  LEA.HI.X.SX32 R123, R200, R5.reuse, 0x1, P0 ;  /* 0x00000005c87b7211 */ /* 0x080fe200000f0eff */
[----:B------:R-:W-:Y:S01]  /*3fa0*/  IMAD R200, R8, 0x9d, RZ ;  /* 0x0000009d08c87824 */ /* 0x000fe200078e02ff */
[----:B------:R-:W-:Y:S01]  /*3fb0*/  LEA.HI.X.SX32 R127, R206, R5, 0x1, P2 ;  /* 0x00000005ce7f7211 */ /* 0x000fe200010f0eff */
[----:B------:R-:W-:Y:S01]  /*3fc0*/  IMAD R216, R198, 0x16a, RZ ;  /* 0x0000016ac6d87824 */ /* 0x000fe200078e02ff */
[----:B------:R-:W-:Y:S01]  /*3fd0*/  IADD3 R128, P0, PT, R128, R7, RZ ;  /* 0x0000000780807210 */ /* 0x000fe20007f1e0ff */
[----:B------:R-:W-:Y:S01]  /*3fe0*/  IMAD R214, R203, 0x14a, RZ ;  /* 0x0000014acbd67824 */ /* 0x000fe200078e02ff */
[-C--:B------:R-:W-:Y:S01]  /*3ff0*/  LEA.HI.X.SX32 R125, R202, R5.reuse, 0x1, P1 ;  /* 0x00000005ca7d7211 */ /* 0x080fe200008f0eff */
[----:B------:R-:W0:Y:S01]  /*4000*/  LDC R206, c[0x0][0x3b8] ;  /* 0x0000ee00ffce7b82 */ /* 0x000e220000000800 */
[----:B------:R-:W-:Y:S01]  /*4010*/  LEA.HI.X.SX32 R129, R200, R5, 0x1, P0 ;  /* 0x00000005c8817211 */ /* 0x000fe200000f0eff */
[----:B------:R1:W2:Y:S01]  /*4020*/  LDG.E.U16 R193, desc[UR10][R126.64] ;  /* 0x0000000a7ec17981 */ /* 0x0002a2000c1e1500 */
[----:B------:R-:W-:-:S02]  /*4030*/  IMAD R212, R212, 0x15a, RZ ;  /* 0x0000015ad4d47824 */ /* 0x000fc400078e02ff */
[----:B------:R-:W-:Y:S01]  /*4040*/  IMAD R200, R8, 0xa5, RZ ;  /* 0x000000a508c87824 */ /* 0x000fe200078e02ff */
[----:B------:R1:W2:Y:S04]  /*4050*/  LDG.E.U16 R189, desc[UR10][R122.64] ;  /* 0x0000000a7abd7981 */ /* 0x0002a8000c1e1500 */
[----:B------:R1:W2:Y:S02]  /*4060*/  LDG.E.U16 R191, desc[UR10][R124.64] ;  /* 0x0000000a7cbf7981 */ /* 0x0002a4000c1e1500 */
[-C--:B-1----:R-:W-:Y:S02]  /*4070*/  IADD3 R126, P2, PT, R216, R7.reuse, RZ ;  /* 0x00000007d87e7210 */ /* 0x082fe40007f5e0ff */
[----:B------:R-:W1:Y:S01]  /*4080*/  LDC R216, c[0x0][0x3b8] ;  /* 0x0000ee00ffd87b82 */ /* 0x000e620000000800 */
[----:B------:R0:W2:Y:S01]  /*4090*/  LDG.E.U16 R195, desc[UR10][R128.64] ;  /* 0x0000000a80c37981 */ /* 0x0000a2000c1e1500 */
[----:B------:R-:W-:-:S02]  /*40a0*/  IADD3 R122, P0, PT, R214, R7, RZ ;  /* 0x00000007d67a7210 */ /* 0x000fc40007f1e0ff */
[----:B------:R-:W-:-:S04]  /*40b0*/  IADD3 R124, P1, PT, R212, R7, RZ ;  /* 0x00000007d47c7210 */ /* 0x000fc80007f3e0ff */
[----:B------:R-:W3:Y:S01]  /*40c0*/  LDC R214, c[0x0][0x3b8] ;  /* 0x0000ee00ffd67b82 */ /* 0x000ee20000000800 */
[----:B0-----:R-:W-:Y:S01]  /*40d0*/  IMAD R128, R3, 0x17a, RZ ;  /* 0x0000017a03807824 */ /* 0x001fe200078e02ff */
[----:B------:R-:W-:Y:S01]  /*40e0*/  LEA.HI.X.SX32 R123, R200, R5, 0x1, P0 ;  /* 0x00000005c87b7211 */ /* 0x000fe200000f0eff */
[----:B------:R-:W-:-:S05]  /*40f0*/  IMAD R200, R8, 0xbd, RZ ;  /* 0x000000bd08c87824 */ /* 0x000fca00078e02ff */
[----:B------:R-:W0:Y:S01]  /*4100*/  LDC R212, c[0x0][0x3b8] ;  /* 0x0000ee00ffd47b82 */ /* 0x000e220000000800 */
[----:B------:R-:W-:Y:S01]  /*4110*/  IADD3 R128, P0, PT, R128, R7, RZ ;  /* 0x0000000780807210 */ /* 0x000fe20007f1e0ff */
[----:B------:R-:W-:-:S06]  /*4120*/  IMAD R198, R8, 0xb5, RZ ;  /* 0x000000b508c67824 */ /* 0x000fcc00078e02ff */
[----:B------:R-:W0:Y:S01]  /*4130*/  LDC R3, c[0x0][0x3b8] ;  /* 0x0000ee00ff037b82 */ /* 0x000e220000000800 */
[----:B------:R-:W-:Y:S01]  /*4140*/  IMAD R202, R8, 0xad, RZ ;  /* 0x000000ad08ca7824 */ /* 0x000fe200078e02ff */
[-C--:B------:R-:W-:Y:S01]  /*4150*/  LEA.HI.X.SX32 R129, R200, R5.reuse, 0x1, P0 ;  /* 0x00000005c8817211 */ /* 0x080fe200000f0eff */
[----:B------:R-:W-:Y:S01]  /*4160*/  IMAD R240, R210, 0x18a, RZ ;  /* 0x0000018ad2f07824 */ /* 0x000fe200078e02ff */
[-C--:B------:R-:W-:Y:S01]  /*4170*/  LEA.HI.X.SX32 R127, R198, R5.reuse, 0x1, P2 ;  /* 0x00000005c67f7211 */ /* 0x080fe200010f0eff */
[----:B------:R-:W-:Y:S01]  /*4180*/  IMAD R208, R208, 0x1aa, RZ ;  /* 0x000001aad0d07824 */ /* 0x000fe200078e02ff */
[----:B------:R-:W-:Y:S01]  /*4190*/  LEA.HI.X.SX32 R125, R202, R5, 0x1, P1 ;  /* 0x00000005ca7d7211 */ /* 0x000fe200008f0eff */
[----:B------:R1:W2:Y:S01]  /*41a0*/  LDG.E.U16 R198, desc[UR10][R122.64] ;  /* 0x0000000a7ac67981 */ /* 0x0002a2000c1e1500 */
[----:B------:R-:W-:-:S03]  /*41b0*/  IMAD R242, R206, 0x19a, RZ ;  /* 0x0000019acef27824 */ /* 0x000fc600078e02ff */
[----:B------:R1:W2:Y:S01]  /*41c0*/  LDG.E.U16 R203, desc[UR10][R128.64] ;  /* 0x0000000a80cb7981 */ /* 0x0002a2000c1e1500 */
[----:B------:R-:W-:-:S03]  /*41d0*/  IMAD R210, R8, 0xcd, RZ ;  /* 0x000000cd08d27824 */ /* 0x000fc600078e02ff */
[----:B------:R1:W2:Y:S02]  /*41e0*/  LDG.E.U16 R202, desc[UR10][R126.64] ;  /* 0x0000000a7eca7981 */ /* 0x0002a4000c1e1500 */
[----:B-1----:R-:W-:Y:S02]  /*41f0*/  IADD3 R122, P0, PT, R240, R7, RZ ;  /* 0x00000007f07a7210 */ /* 0x002fe40007f1e0ff */
[----:B------:R1:W2:Y:S01]  /*4200*/  LDG.E.U16 R200, desc[UR10][R124.64] ;  /* 0x0000000a7cc87981 */ /* 0x0002a2000c1e1500 */
[----:B------:R-:W-:Y:S01]  /*4210*/  IMAD R128, R205, 0x1ba, RZ ;  /* 0x000001bacd807824 */ /* 0x000fe200078e02ff */
[----:B------:R-:W-:Y:S01]  /*4220*/  LEA.HI.X.SX32 R123, R218, R5, 0x1, P0 ;  /* 0x00000005da7b7211 */ /* 0x000fe200000f0eff */
[----:B------:R-:W-:Y:S01]  /*4230*/  IMAD R206, R8, 0xd5, RZ ;  /* 0x000000d508ce7824 */ /* 0x000fe200078e02ff */
[-C--:B------:R-:W-:Y:S01]  /*4240*/  IADD3 R126, P2, PT, R208, R7.reuse, RZ ;  /* 0x00000007d07e7210 */ /* 0x080fe20007f5e0ff */
[----:B------:R-:W-:Y:S01]  /*4250*/  IMAD R208, R8, 0xdd, RZ ;  /* 0x000000dd08d07824 */ /* 0x000fe200078e02ff */
[-C--:B------:R-:W-:Y:S01]  /*4260*/  IADD3 R128, P0, PT, R128, R7.reuse, RZ ;  /* 0x0000000780807210 */ /* 0x080fe20007f1e0ff */
[----:B------:R-:W-:Y:S01]  /*4270*/  IMAD R240, R216, 0x1ca, RZ ;  /* 0x000001cad8f07824 */ /* 0x000fe200078e02ff */
[----:B-1----:R-:W-:Y:S01]  /*4280*/  IADD3 R124, P1, PT, R242, R7, RZ ;  /* 0x00000007f27c7210 */ /* 0x002fe20007f3e0ff */
[----:B------:R1:W2:Y:S01]  /*4290*/  LDG.E.U16 R205, desc[UR10][R122.64] ;  /* 0x0000000a7acd7981 */ /* 0x0002a2000c1e1500 */
[-C--:B------:R-:W-:Y:S01]  /*42a0*/  LEA.HI.X.SX32 R127, R206, R5.reuse, 0x1, P2 ;  /* 0x00000005ce7f7211 */ /* 0x080fe200010f0eff */
[----:B---3--:R-:W-:Y:S01]  /*42b0*/  IMAD R214, R214, 0x1da, RZ ;  /* 0x000001dad6d67824 */ /* 0x008fe200078e02ff */
[-C--:B------:R-:W-:Y:S01]  /*42c0*/  LEA.HI.X.SX32 R125, R210, R5.reuse, 0x1, P1 ;  /* 0x00000005d27d7211 */ /* 0x080fe200008f0eff */
[----:B------:R-:W-:Y:S01]  /*42d0*/  IMAD R218, R8, 0xe5, RZ ;  /* 0x000000e508da7824 */ /* 0x000fe200078e02ff */
[----:B------:R-:W-:Y:S01]  /*42e0*/  LEA.HI.X.SX32 R129, R208, R5, 0x1, P0 ;  /* 0x00000005d0817211 */ /* 0x000fe200000f0eff */
[----:B0-----:R-:W-:Y:S01]  /*42f0*/  IMAD R242, R212, 0x1ea, RZ ;  /* 0x000001ead4f27824 */ /* 0x001fe200078e02ff */
[----:B------:R0:W3:Y:S01]  /*4300*/  LDG.E.U16 R208, desc[UR10][R126.64] ;  /* 0x0000000a7ed07981 */ /* 0x0000e2000c1e1500 */
[----:B-1----:R-:W-:Y:S01]  /*4310*/  IADD3 R122, P0, PT, R240, R7, RZ ;  /* 0x00000007f07a7210 */ /* 0x002fe20007f1e0ff */
[----:B------:R-:W-:-:S02]  /*4320*/  IMAD R240, R3, 0x1fa, RZ ;  /* 0x000001fa03f07824 */ /* 0x000fc400078e02ff */
[----:B------:R1:W2:Y:S01]  /*4330*/  LDG.E.U16 R206, desc[UR10][R124.64] ;  /* 0x0000000a7cce7981 */ /* 0x0002a2000c1e1500 */
[----:B------:R-:W-:Y:S01]  /*4340*/  IMAD R212, R8, 0xf5, RZ ;  /* 0x000000f508d47824 */ /* 0x000fe200078e02ff */
[----:B------:R-:W-:Y:S01]  /*4350*/  LEA.HI.X.SX32 R123, R218, R5, 0x1, P0 ;  /* 0x00000005da7b7211 */ /* 0x000fe200000f0eff */
[----:B------:R-:W-:Y:S01]  /*4360*/  IMAD R216, R8, 0xed, RZ ;  /* 0x000000ed08d87824 */ /* 0x000fe200078e02ff */
[----:B------:R1:W2:Y:S01]  /*4370*/  LDG.E.U16 R210, desc[UR10][R128.64] ;  /* 0x0000000a80d27981 */ /* 0x0002a2000c1e1500 */
[-C--:B0-----:R-:W-:Y:S02]  /*4380*/  IADD3 R126, P2, PT, R242, R7.reuse, RZ ;  /* 0x00000007f27e7210 */ /* 0x081fe40007f5e0ff */
[-C--:B-1----:R-:W-:Y:S01]  /*4390*/  IADD3 R124, P1, PT, R214, R7.reuse, RZ ;  /* 0x00000007d67c7210 */ /* 0x082fe20007f3e0ff */
[----:B------:R-:W-:Y:S01]  /*43a0*/  IMAD R214, R8, 0xfd, RZ ;  /* 0x000000fd08d67824 */ /* 0x000fe200078e02ff */
[----:B------:R-:W-:Y:S02]  /*43b0*/  IADD3 R128, P0, PT, R240, R7, RZ ;  /* 0x00000007f0807210 */ /* 0x000fe40007f1e0ff */
[----:B------:R-:W-:-:S02]  /*43c0*/  LEA.HI.X.SX32 R127, R212, R5, 0x1, P2 ;  /* 0x00000005d47f7211 */ /* 0x000fc400010f0eff */
[-C--:B------:R-:W-:Y:S01]  /*43d0*/  LEA.HI.X.SX32 R125, R216, R5.reuse, 0x1, P1 ;  /* 0x00000005d87d7211 */ /* 0x080fe200008f0eff */
[----:B------:R0:W2:Y:S01]  /*43e0*/  LDG.E.U16 R212, desc[UR10][R122.64] ;  /* 0x0000000a7ad47981 */ /* 0x0000a2000c1e1500 */
[----:B------:R-:W-:Y:S01]  /*43f0*/  LEA.HI.X.SX32 R129, R214, R5, 0x1, P0 ;  /* 0x00000005d6817211 */ /* 0x000fe200000f0eff */
[----:B------:R-:W-:Y:S02]  /*4400*/  IMAD R242, R8, 0x2e, RZ ;  /* 0x0000002e08f27824 */ /* 0x000fe400078e02ff */
[----:B------:R1:W2:Y:S04]  /*4410*/  LDG.E.U16 R214, desc[UR10][R124.64] ;  /* 0x0000000a7cd67981 */ /* 0x0002a8000c1e1500 */
[----:B------:R1:W2:Y:S01]  /*4420*/  LDG.E.U16 R216, desc[UR10][R126.64] ;  /* 0x0000000a7ed87981 */ /* 0x0002a2000c1e1500 */
[----:B0-----:R-:W-:-:S03]  /*4430*/  IADD3 R122, P0, PT, R197, R7, RZ ;  /* 0x00000007c57a7210 */ /* 0x001fc60007f1e0ff */
[----:B------:R0:W2:Y:S01]  /*4440*/  LDG.E.U16 R218, desc[UR10][R128.64] ;  /* 0x0000000a80da7981 */ /* 0x0000a2000c1e1500 */
[----:B------:R-:W-:Y:S02]  /*4450*/  LEA.HI.X.SX32 R123, R224, R5, 0x1, P0 ;  /* 0x00000005e07b7211 */ /* 0x000fe400000f0eff */
[-C--:B-1----:R-:W-:Y:S02]  /*4460*/  IADD3 R124, P1, PT, R220, R7.reuse, RZ ;  /* 0x00000007dc7c7210 */ /* 0x082fe40007f3e0ff */
[-C--:B------:R-:W-:Y:S01]  /*4470*/  IADD3 R126, P2, PT, R222, R7.reuse, RZ ;  /* 0x00000007de7e7210 */ /* 0x080fe20007f5e0ff */
[----:B------:R-:W2:Y:S01]  /*4480*/  LDG.E.U16 R220, desc[UR10][R122.64] ;  /* 0x0000000a7adc7981 */ /* 0x000ea2000c1e1500 */
[----:B0-----:R-:W-:Y:S02]  /*4490*/  IADD3 R128, P0, PT, R223, R7, RZ ;  /* 0x00000007df807210 */ /* 0x001fe40007f1e0ff */
[-C--:B------:R-:W-:Y:S02]  /*44a0*/  LEA.HI.X.SX32 R125, R242, R5.reuse, 0x1, P1 ;  /* 0x00000005f27d7211 */ /* 0x080fe400008f0eff */
[----:B------:R-:W-:-:S02]  /*44b0*/  LEA.HI.X.SX32 R127, R225, R5, 0x1, P2 ;  /* 0x00000005e17f7211 */ /* 0x000fc400010f0eff */
[----:B------:R-:W-:Y:S01]  /*44c0*/  LEA.HI.X.SX32 R129, R241, R5, 0x1, P0 ;  /* 0x00000005f1817211 */ /* 0x000fe200000f0eff */
[----:B------:R-:W2:Y:S04]  /*44d0*/  LDG.E.U16 R222, desc[UR10][R124.64] ;  /* 0x0000000a7cde7981 */ /* 0x000ea8000c1e1500 */
[----:B------:R0:W2:Y:S04]  /*44e0*/  LDG.E.U16 R223, desc[UR10][R126.64] ;  /* 0x0000000a7edf7981 */ /* 0x0000a8000c1e1500 */
[----:B------:R1:W2:Y:S01]  /*44f0*/  LDG.E.U16 R224, desc[UR10][R128.64] ;  /* 0x0000000a80e07981 */ /* 0x0002a2000c1e1500 */
[----:B------:R-:W-:-:S02]  /*4500*/  LOP3.LUT R240, R245, 0x3f, RZ, 0xc0, !PT ;  /* 0x0000003ff5f07812 */ /* 0x000fc400078ec0ff */
[----:B------:R-:W-:Y:S02]  /*4510*/  LOP3.LUT R3, R245, 0x40, RZ, 0xc0, !PT ;  /* 0x00000040f5037812 */ /* 0x000fe400078ec0ff */
[----:B------:R-:W-:Y:S02]  /*4520*/  SHF.L.U32 R197, R240, 0x1, RZ ;  /* 0x00000001f0c57819 */ /* 0x000fe400000006ff */
[-C--:B0-----:R-:W-:Y:S02]  /*4530*/  IADD3 R126, P1, PT, R242, R7.reuse, RZ ;  /* 0x00000007f27e7210 */ /* 0x081fe40007f3e0ff */
[----:B------:R-:W-:Y:S02]  /*4540*/  LEA R242, R8, -R8, 0x3 ;  /* 0x8000000808f27211 */ /* 0x000fe400078e18ff */
[----:B------:R-:W-:Y:S02]  /*4550*/  IADD3 R122, P0, PT, R226, R7, RZ ;  /* 0x00000007e27a7210 */ /* 0x000fe40007f1e0ff */
[----:B------:R-:W-:-:S02]  /*4560*/  LEA R225, R3, R197, 0x9 ;  /* 0x000000c503e17211 */ /* 0x000fc400078e48ff */
[-C--:B------:R-:W-:Y:S02]  /*4570*/  LEA.HI.X.SX32 R127, R244, R5.reuse, 0x1, P1 ;  /* 0x00000005f47f7211 */ /* 0x080fe400008f0eff */
[----:B------:R-:W-:Y:S01]  /*4580*/  LEA.HI.X.SX32 R123, R242, R5, 0x1, P0 ;  /* 0x00000005f27b7211 */ /* 0x000fe200000f0eff */
[----:B------:R0:W-:Y:S01]  /*4590*/  STS.U16 [R225+UR6], R145 ;  /* 0x00000091e1007988 */ /* 0x0001e20008000406 */
[CC--:B-1----:R-:W-:Y:S02]  /*45a0*/  LEA R128, R8.reuse, -R8.reuse, 0x4 ;  /* 0x8000000808807211 */ /* 0x0c2fe400078e20ff */
[----:B------:R-:W-:Y:S01]  /*45b0*/  IADD3 R124, P1, PT, R227, R7, RZ ;  /* 0x00000007e37c7210 */ /* 0x000fe20007f3e0ff */
[----:B------:R1:W2:Y:S01]  /*45c0*/  LDG.E.U16 R226, desc[UR10][R122.64] ;  /* 0x0000000a7ae27981 */ /* 0x0002a2000c1e1500 */
[----:B------:R-:W-:Y:S02]  /*45d0*/  LEA R242, R8, -R8, 0x5 ;  /* 0x8000000808f27211 */ /* 0x000fe400078e28ff */
[----:B------:R-:W-:Y:S01]  /*45e0*/  LEA.HI.X.SX32 R125, R128, R5, 0x1, P1 ;  /* 0x00000005807d7211 */ /* 0x000fe200008f0eff */
[----:B0-----:R0:W2:Y:S01]  /*45f0*/  LDG.E.U16 R145, desc[UR10][R126.64] ;  /* 0x0000000a7e917981 */ /* 0x0010a2000c1e1500 */
[----:B------:R-:W-:Y:S01]  /*4600*/  IMAD R128, R8, 0x4e, RZ ;  /* 0x0000004e08807824 */ /* 0x000fe200078e02ff */
[----:B-1----:R-:W-:-:S02]  /*4610*/  IADD3 R122, P1, PT, R219, R7, RZ ;  /* 0x00000007db7a7210 */ /* 0x002fc40007f3e0ff */
[----:B------:R1:W2:Y:S01]  /*4620*/  LDG.E.U16 R219, desc[UR10][R124.64] ;  /* 0x0000000a7cdb7981 */ /* 0x0002a2000c1e1500 */
[----:B0-----:R-:W-:Y:S02]  /*4630*/  IADD3 R126, P0, PT, R241, R7, RZ ;  /* 0x00000007f17e7210 */ /* 0x001fe40007f1e0ff */
[-C--:B------:R-:W-:Y:S02]  /*4640*/  LEA.HI.X.SX32 R123, R228, R5.reuse, 0x1, P1 ;  /* 0x00000005e47b7211 */ /* 0x080fe400008f0eff */
[----:B------:R-:W-:Y:S01]  /*4650*/  LEA.HI.X.SX32 R127, R242, R5, 0x1, P0 ;  /* 0x00000005f27f7211 */ /* 0x000fe200000f0eff */
[----:B------:R-:W-:Y:S01]  /*4660*/  IMAD R242, R8, 0x27, RZ ;  /* 0x0000002708f27824 */ /* 0x000fe200078e02ff */
[----:B-1----:R-:W-:-:S03]  /*4670*/  IADD3 R124, P0, PT, R128, R7, RZ ;  /* 0x00000007807c7210 */ /* 0x002fc60007f1e0ff */
[----:B------:R0:W2:Y:S01]  /*4680*/  LDG.E.U16 R227, desc[UR10][R126.64] ;  /* 0x0000000a7ee37981 */ /* 0x0000a2000c1e1500 */
[----:B------:R-:W-:Y:S01]  /*4690*/  LEA.HI.X.SX32 R125, R242, R5, 0x1, P0 ;  /* 0x00000005f27d7211 */ /* 0x000fe200000f0eff */
[----:B------:R-:W-:Y:S01]  /*46a0*/  IMAD R242, R8, 0x5e, RZ ;  /* 0x0000005e08f27824 */ /* 0x000fe200078e02ff */
[----:B0-----:R-:W-:Y:S02]  /*46b0*/  IADD3 R126, P1, PT, R221, R7, RZ ;  /* 0x00000007dd7e7210 */ /* 0x001fe40007f3e0ff */
[----:B------:R0:W2:Y:S02]  /*46c0*/  LDG.E.U16 R221, desc[UR10][R122.64] ;  /* 0x0000000a7add7981 */ /* 0x0000a4000c1e1500 */
[----:B------:R-:W-:Y:S01]  /*46d0*/  LEA.HI.X.SX32 R127, R128, R5, 0x1, P1 ;  /* 0x00000005807f7211 */ /* 0x000fe200008f0eff */
[----:B------:R-:W-:-:S04]  /*46e0*/  IMAD R128, R8, 0x2f, RZ ;  /* 0x0000002f08807824 */ /* 0x000fc800078e02ff */
[----:B------:R1:W2:Y:S01]  /*46f0*/  LDG.E.U16 R228, desc[UR10][R126.64] ;  /* 0x0000000a7ee47981 */ /* 0x0002a2000c1e1500 */
[----:B0-----:R-:W-:-:S03]  /*4700*/  IADD3 R122, P2, PT, R213, R7, RZ ;  /* 0x00000007d57a7210 */ /* 0x001fc60007f5e0ff */
[----:B------:R0:W2:Y:S01]  /*4710*/  LDG.E.U16 R213, desc[UR10][R124.64] ;  /* 0x0000000a7cd57981 */ /* 0x0000a2000c1e1500 */
[----:B------:R-:W-:Y:S01]  /*4720*/  LEA.HI.X.SX32 R123, R233, R5, 0x1, P2 ;  /* 0x00000005e97b7211 */ /* 0x000fe200010f0eff */
[----:B------:R-:W-:Y:S01]  /*4730*/  IMAD R244, R8, 0x6e, RZ ;  /* 0x0000006e08f47824 */ /* 0x000fe200078e02ff */
[----:B-1----:R-:W-:-:S03]  /*4740*/  IADD3 R126, P1, PT, R217, R7, RZ ;  /* 0x00000007d97e7210 */ /* 0x002fc60007f3e0ff */
[----:B------:R1:W2:Y:S01]  /*4750*/  LDG.E.U16 R217, desc[UR10][R122.64] ;  /* 0x0000000a7ad97981 */ /* 0x0002a2000c1e1500 */
[----:B0-----:R-:W-:-:S04]  /*4760*/  IADD3 R124, P0, PT, R242, R7, RZ ;  /* 0x00000007f27c7210 */ /* 0x001fc80007f1e0ff */
[----:B------:R-:W-:Y:S02]  /*4770*/  LEA.HI.X.SX32 R125, R128, R5, 0x1, P0 ;  /* 0x00000005807d7211 */ /* 0x000fe400000f0eff */
[----:B-1----:R-:W-:Y:S02]  /*4780*/  IADD3 R122, P0, PT, R209, R7, RZ ;  /* 0x00000007d17a7210 */ /* 0x002fe40007f1e0ff */
[-C--:B------:R-:W-:Y:S01]  /*4790*/  LEA.HI.X.SX32 R127, R242, R5.reuse, 0x1, P1 ;  /* 0x00000005f27f7211 */ /* 0x080fe200008f0eff */
[----:B------:R-:W-:Y:S01]  /*47a0*/  IMAD R242, R8, 0x37, RZ ;  /* 0x0000003708f27824 */ /* 0x000fe200078e02ff */
[----:B------:R-:W-:Y:S01]  /*47b0*/  LEA.HI.X.SX32 R123, R234, R5, 0x1, P0 ;  /* 0x00000005ea7b7211 */ /* 0x000fe200000f0eff */
[----:B------:R0:W-:Y:S01]  /*47c0*/  STS.U16 [R225+UR6+0x2000], R71 ;  /* 0x00200047e1007988 */ /* 0x0001e20008000406 */
[----:B------:R-:W-:-:S03]  /*47d0*/  IADD3 R128, P0, PT, R244, R7, RZ ;  /* 0x00000007f4807210 */ /* 0x000fc60007f1e0ff */
[----:B------:R1:W2:Y:S01]  /*47e0*/  LDG.E.U16 R233, desc[UR10][R126.64] ;  /* 0x0000000a7ee97981 */ /* 0x0002a2000c1e1500 */
[----:B------:R-:W-:-:S03]  /*47f0*/  LEA.HI.X.SX32 R129, R242, R5, 0x1, P0 ;  /* 0x00000005f2817211 */ /* 0x000fc600000f0eff */
[----:B------:R4:W-:Y:S01]  /*4800*/  STS.U16 [R225+UR6+0x3000], R17 ;  /* 0x00300011e1007988 */ /* 0x0009e20008000406 */
[----:B0-----:R-:W-:-:S03]  /*4810*/  LOP3.LUT R71, R225, 0x10, RZ, 0x3c, !PT ;  /* 0x00000010e1477812 */ /* 0x001fc600078e3cff */
[----:B------:R0:W2:Y:S01]  /*4820*/  LDG.E.U16 R209, desc[UR10][R124.64] ;  /* 0x0000000a7cd17981 */ /* 0x0000a2000c1e1500 */
[----:B-1----:R-:W-:-:S03]  /*4830*/  IADD3 R126, P1, PT, R215, R7, RZ ;  /* 0x00000007d77e7210 */ /* 0x002fc60007f3e0ff */
[----:B------:R1:W-:Y:S01]  /*4840*/  STS.U16 [R225+UR6+0x2400], R4 ;  /* 0x00240004e1007988 */ /* 0x0003e20008000406 */
[----:B----4-:R-:W-:-:S03]  /*4850*/  LOP3.LUT R17, R225, 0x20, RZ, 0x3c, !PT ;  /* 0x00000020e1117812 */ /* 0x010fc600078e3cff */
[----:B------:R4:W-:Y:S01]  /*4860*/  STS.U16 [R225+UR6+0x2800], R10 ;  /* 0x0028000ae1007988 */ /* 0x0009e20008000406 */
[----:B------:R-:W-:Y:S02]  /*4870*/  LEA.HI.X.SX32 R127, R244, R5, 0x1, P1 ;  /* 0x00000005f47f7211 */ /* 0x000fe400008f0eff */
[----:B0-----:R-:W-:Y:S01]  /*4880*/  IADD3 R124, P2, PT, R207, R7, RZ ;  /* 0x00000007cf7c7210 */ /* 0x001fe20007f5e0ff */
[----:B------:R0:W-:Y:S01]  /*4890*/  STS.U16 [R225+UR6+0x1c00], R22 ;  /* 0x001c0016e1007988 */ /* 0x0001e20008000406 */
[----:B-1----:R-:W-:-:S03]  /*48a0*/  LOP3.LUT R4, R225, 0x30, RZ, 0x3c, !PT ;  /* 0x00000030e1047812 */ /* 0x002fc600078e3cff */
[----:B------:R1:W2:Y:S01]  /*48b0*/  LDG.E.U16 R207, desc[UR10][R128.64] ;  /* 0x0000000a80cf7981 */ /* 0x0002a2000c1e1500 */
[----:B----4-:R-:W-:-:S03]  /*48c0*/  LOP3.LUT R10, R225, 0x40, RZ, 0x3c, !PT ;  /* 0x00000040e10a7812 */ /* 0x010fc600078e3cff */
[----:B------:R-:W-:Y:S01]  /*48d0*/  STS.U16 [R225+UR6+0x400], R188 ;  /* 0x000400bce1007988 */ /* 0x000fe20008000406 */
[----:B0-----:R-:W-:-:S03]  /*48e0*/  IMAD R22, R8, 0x9e, RZ ;  /* 0x0000009e08167824 */ /* 0x001fc600078e02ff */
[----:B------:R-:W-:Y:S01]  /*48f0*/  STS.U16 [R225+UR6+0x800], R174 ;  /* 0x000800aee1007988 */ /* 0x000fe20008000406 */
[----:B-1----:R-:W-:-:S03]  /*4900*/  IADD3 R128, P1, PT, R211, R7, RZ ;  /* 0x00000007d3807210 */ /* 0x002fc60007f3e0ff */
[----:B------:R-:W-:Y:S04]  /*4910*/  STS.U16 [R225+UR6+0x1000], R146 ;  /* 0x00100092e1007988 */ /* 0x000fe80008000406 */
        /* <DEDUP_REMOVED lines=14> */
[----:B------:R0:W-:Y:S04]  /*4a00*/  STS.U16 [R225+UR6+0x3400], R19 ;  /* 0x00340013e1007988 */ /* 0x0001e80008000406 */
[----:B------:R-:W-:Y:S04]  /*4a10*/  STS.U16 [R225+UR6+0x6800], R82 ;  /* 0x00680052e1007988 */ /* 0x000fe80008000406 */
[----:B------:R-:W-:Y:S04]  /*4a20*/  STS.U16 [R225+UR6+0x6c00], R83 ;  /* 0x006c0053e1007988 */ /* 0x000fe80008000406 */
[----:B------:R-:W-:Y:S04]  /*4a30*/  STS.U16 [R225+UR6+0x3800], R23 ;  /* 0x00380017e1007988 */ /* 0x000fe80008000406 */
[----:B------:R-:W-:Y:S04]  /*4a40*/  STS.U16 [R225+UR6+0x7000], R84 ;  /* 0x00700054e1007988 */ /* 0x000fe80008000406 */
[----:B------:R-:W-:Y:S04]  /*4a50*/  STS.U16 [R225+UR6+0x7400], R85 ;  /* 0x00740055e1007988 */ /* 0x000fe80008000406 */
[----:B------:R-:W-:Y:S04]  /*4a60*/  STS.U16 [R225+UR6+0x3c00], R25 ;  /* 0x003c0019e1007988 */ /* 0x000fe80008000406 */
[----:B------:R-:W-:Y:S04]  /*4a70*/  STS.U16 [R225+UR6+0x7800], R86 ;  /* 0x00780056e1007988 */ /* 0x000fe80008000406 */
[----:B------:R-:W-:Y:S01]  /*4a80*/  STS.U16 [R225+UR6+0x7c00], R87 ;  /* 0x007c0057e1007988 */ /* 0x000fe20008000406 */
[----:B------:R-:W-:Y:S01]  /*4a90*/  LEA.HI.X.SX32 R129, R246, R5, 0x1, P1 ;  /* 0x00000005f6817211 */ /* 0x000fe200008f0eff */
[----:B0-----:R-:W0:Y:S02]  /*4aa0*/  LDC R19, c[0x0][0x3b8] ;  /* 0x0000ee00ff137b82 */ /* 0x001e240000000800 */
[----:B------:R-:W-:Y:S04]  /*4ab0*/  STS.U16 [R71+UR6+0x480], R186 ;  /* 0x000480ba47007988 */ /* 0x000fe80008000406 */
[----:B------:R1:W-:Y:S01]  /*4ac0*/  STS.U16 [R71+UR6+0x880], R172 ;  /* 0x000880ac47007988 */ /* 0x0003e20008000406 */
[----:B------:R-:W-:Y:S01]  /*4ad0*/  LEA R242, R8, -R8, 0x6 ;  /* 0x8000000808f27211 */ /* 0x000fe200078e30ff */
[----:B------:R-:W-:-:S02]  /*4ae0*/  IMAD R204, R204, UR5, RZ ;  /* 0x00000005cccc7c24 */ /* 0x000fc4000f8e02ff */
[----:B------:R4:W2:Y:S01]  /*4af0*/  LDG.E.U16 R234, desc[UR10][R122.64] ;  /* 0x0000000a7aea7981 */ /* 0x0008a2000c1e1500 */
[----:B------:R-:W-:Y:S01]  /*4b00*/  LEA.HI.X.SX32 R125, R239, R5, 0x1, P2 ;  /* 0x00000005ef7d7211 */ /* 0x000fe200010f0eff */
[----:B------:R-:W0:Y:S02]  /*4b10*/  LDCU UR5, c[0x0][0x3f0] ;  /* 0x00007e00ff0577ac */ /* 0x000e240008000800 */
[----:B------:R-:W2:Y:S01]  /*4b20*/  LDG.E.U16 R126, desc[UR10][R126.64] ;  /* 0x0000000a7e7e7981 */ /* 0x000ea2000c1e1500 */
[----:B------:R-:W-:Y:S01]  /*4b30*/  LOP3.LUT R6, R225, 0x70, RZ, 0x3c, !PT ;  /* 0x00000070e1067812 */ /* 0x000fe200078e3cff */
[----:B-1----:R-:W1:Y:S02]  /*4b40*/  LDC R172, c[0x0][0x3c4] ;  /* 0x0000f100ffac7b82 */ /* 0x002e640000000800 */
[----:B------:R-:W-:Y:S04]  /*4b50*/  STS.U16 [R71+UR6+0xc80], R158 ;  /* 0x000c809e47007988 */ /* 0x000fe80008000406 */
[----:B------:R-:W-:Y:S04]  /*4b60*/  STS.U16 [R71+UR6+0x4080], R88 ;  /* 0x0040805847007988 */ /* 0x000fe80008000406 */
[----:B------:R-:W-:Y:S01]  /*4b70*/  STL.64 [R1+0x888], R2 ;  /* 0x0008880201007387 */ /* 0x000fe20000100a00 */
[----:B------:R-:W-:Y:S01]  /*4b80*/  PRMT R79, RZ, 0x7610, R79 ;  /* 0x00007610ff4f7816 */ /* 0x000fe2000000004f */
[----:B------:R-:W0:Y:S02]  /*4b90*/  LDC R160, c[0x0][0x3c4] ;  /* 0x0000f100ffa07b82 */ /* 0x000e240000000800 */
[----:B------:R-:W-:Y:S04]  /*4ba0*/  STS.U16 [R71+UR6+0x4480], R89 ;  /* 0x0044805947007988 */ /* 0x000fe80008000406 */
[----:B------:R-:W-:Y:S01]  /*4bb0*/  STS.U16 [R71+UR6+0x4880], R90 ;  /* 0x0048805a47007988 */ /* 0x000fe20008000406 */
[----:B------:R-:W-:Y:S01]  /*4bc0*/  PRMT R75, RZ, 0x7610, R75 ;  /* 0x00007610ff4b7816 */ /* 0x000fe2000000004b */
[----:B------:R-:W0:Y:S02]  /*4bd0*/  LDC R132, c[0x0][0x3c4] ;  /* 0x0000f100ff847b82 */ /* 0x000e240000000800 */
[----:B------:R-:W-:Y:S04]  /*4be0*/  STS.U16 [R71+UR6+0x4c80], R91 ;  /* 0x004c805b47007988 */ /* 0x000fe80008000406 */
[----:B------:R-:W-:Y:S02]  /*4bf0*/  STS.U16 [R71+UR6+0x5080], R92 ;  /* 0x0050805c47007988 */ /* 0x000fe40008000406 */
[----:B------:R-:W0:Y:S02]  /*4c00*/  LDC R146, c[0x0][0x3c4] ;  /* 0x0000f100ff927b82 */ /* 0x000e240000000800 */
        /* <DEDUP_REMOVED lines=23> */
[----:B------:R-:W-:Y:S01]  /*4d80*/  STS.U16 [R71+UR6+0x7c80], R103 ;  /* 0x007c806747007988 */ /* 0x000fe20008000406 */
[----:B----4-:R-:W-:Y:S01]  /*4d90*/  IADD3 R122, P0, PT, R246, R7, RZ ;  /* 0x00000007f67a7210 */ /* 0x010fe20007f1e0ff */
[----:B0-----:R-:W0:Y:S02]  /*4da0*/  LDC R33, c[0x0][0x3b8] ;  /* 0x0000ee00ff217b82 */ /* 0x001e240000000800 */
[----:B------:R-:W-:Y:S04]  /*4db0*/  STS.U16 [R17+UR6+0x500], R184 ;  /* 0x000500b811007988 */ /* 0x000fe80008000406 */
[----:B------:R-:W-:Y:S01]  /*4dc0*/  STS.U16 [R17+UR6+0x900], R170 ;  /* 0x000900aa11007988 */ /* 0x000fe20008000406 */
[C---:B------:R-:W-:Y:S01]  /*4dd0*/  IMAD R30, R8.reuse, 0xde, RZ ;  /* 0x000000de081e7824 */ /* 0x040fe200078e02ff */
[----:B------:R-:W4:Y:S02]  /*4de0*/  LDC R40, c[0x0][0x3b8] ;  /* 0x0000ee00ff287b82 */ /* 0x000f240000000800 */
[----:B------:R-:W-:Y:S04]  /*4df0*/  STS.U16 [R17+UR6+0xd00], R156 ;  /* 0x000d009c11007988 */ /* 0x000fe80008000406 */
[----:B------:R-:W-:Y:S01]  /*4e00*/  STS.U16 [R17+UR6+0x1100], R140 ;  /* 0x0011008c11007988 */ /* 0x000fe20008000406 */
[C---:B------:R-:W-:Y:S01]  /*4e10*/  IMAD R32, R8.reuse, 0xee, RZ ;  /* 0x000000ee08207824 */ /* 0x040fe200078e02ff */
[----:B------:R-:W0:Y:S02]  /*4e20*/  LDC R38, c[0x0][0x3b8] ;  /* 0x0000ee00ff267b82 */ /* 0x000e240000000800 */
[----:B------:R-:W-:Y:S04]  /*4e30*/  STS.U16 [R17+UR6+0x1500], R11 ;  /* 0x0015000b11007988 */ /* 0x000fe80008000406 */
[----:B------:R0:W-:Y:S01]  /*4e40*/  STS.U16 [R17+UR6+0x1900], R20 ;  /* 0x0019001411007988 */ /* 0x0001e20008000406 */
[----:B------:R-:W-:Y:S01]  /*4e50*/  IMAD R34, R8, 0xfe, RZ ;  /* 0x000000fe08227824 */ /* 0x000fe200078e02ff */
[----:B------:R-:W0:Y:S02]  /*4e60*/  LDC R39, c[0x0][0x3b8] ;  /* 0x0000ee00ff277b82 */ /* 0x000e240000000800 */
[----:B------:R-:W-:Y:S04]  /*4e70*/  STS.U16 [R17+UR6+0x1d00], R27 ;  /* 0x001d001b11007988 */ /* 0x000fe80008000406 */
[----:B------:R-:W-:Y:S02]  /*4e80*/  STS.U16 [R17+UR6+0x100], R199 ;  /* 0x000100c711007988 */ /* 0x000fe40008000406 */
[----:B------:R-:W0:Y:S02]  /*4e90*/  LDC R2, c[0x0][0x3c4] ;  /* 0x0000f100ff027b82 */ /* 0x000e240000000800 */
[----:B------:R-:W-:Y:S04]  /*4ea0*/  STS.U16 [R17+UR6+0x4100], R104 ;  /* 0x0041006811007988 */ /* 0x000fe80008000406 */
[----:B------:R-:W-:Y:S04]  /*4eb0*/  STS.U16 [R17+UR6+0x4500], R105 ;  /* 0x0045006911007988 */ /* 0x000fe80008000406 */
[----:B------:R-:W3:Y:S04]  /*4ec0*/  LDG.E.U16 R124, desc[UR10][R124.64] ;  /* 0x0000000a7c7c7981 */ /* 0x000ee8000c1e1500 */
[----:B------:R-:W3:Y:S01]  /*4ed0*/  LDG.E.U16 R211, desc[UR10][R128.64] ;  /* 0x0000000a80d37981 */ /* 0x000ee2000c1e1500 */
[----:B------:R-:W-:-:S02]  /*4ee0*/  PRMT R87, RZ, 0x7610, R87 ;  /* 0x00007610ff577816 */ /* 0x000fc40000000057 */
[----:B------:R-:W-:Y:S01]  /*4ef0*/  PRMT R86, RZ, 0x7610, R86 ;  /* 0x00007610ff567816 */ /* 0x000fe20000000056 */
[----:B------:R-:W-:Y:S01]  /*4f00*/  STS.U16 [R17+UR6+0x4900], R106 ;  /* 0x0049006a11007988 */ /* 0x000fe20008000406 */
[----:B------:R-:W-:Y:S02]  /*4f10*/  PRMT R85, RZ, 0x7610, R85 ;  /* 0x00007610ff557816 */ /* 0x000fe40000000055 */
[----:B------:R-:W-:Y:S01]  /*4f20*/  PRMT R84, RZ, 0x7610, R84 ;  /* 0x00007610ff547816 */ /* 0x000fe20000000054 */
[----:B------:R-:W-:Y:S01]  /*4f30*/  STS.U16 [R17+UR6+0x4d00], R107 ;  /* 0x004d006b11007988 */ /* 0x000fe20008000406 */
[----:B------:R-:W-:Y:S02]  /*4f40*/  PRMT R83, RZ, 0x7610, R83 ;  /* 0x00007610ff537816 */ /* 0x000fe40000000053 */
[----:B------:R-:W-:Y:S01]  /*4f50*/  PRMT R82, RZ, 0x7610, R82 ;  /* 0x00007610ff527816 */ /* 0x000fe20000000052 */
[----:B------:R-:W-:Y:S01]  /*4f60*/  STS.U16 [R17+UR6+0x5100], R108 ;  /* 0x0051006c11007988 */ /* 0x000fe20008000406 */
        /* <DEDUP_REMOVED lines=12> */
[----:B-1----:R-:W-:Y:S01]  /*5030*/  IMAD R172, R172, 0x22, RZ ;  /* 0x00000022acac7824 */ /* 0x002fe200078e02ff */
[----:B------:R-:W1:Y:S02]  /*5040*/  LDC R158, c[0x0][0x3c4] ;  /* 0x0000f100ff9e7b82 */ /* 0x000e640000000800 */
[----:B------:R-:W-:Y:S04]  /*5050*/  STS.U16 [R17+UR6+0x6500], R113 ;  /* 0x0065007111007988 */ /* 0x000fe80008000406 */
[----:B------:R-:W-:Y:S04]  /*5060*/  STS.U16 [R17+UR6+0x6900], R114 ;  /* 0x0069007211007988 */ /* 0x000fe80008000406 */
[----:B------:R-:W-:Y:S01]  /*5070*/  STL [R1+0x890], R240 ;  /* 0x000890f001007387 */ /* 0x000fe20000100800 */
[----:B------:R-:W-:-:S02]  /*5080*/  PRMT R102, RZ, 0x7610, R102 ;  /* 0x00007610ff667816 */ /* 0x000fc40000000066 */
[----:B------:R-:W-:Y:S01]  /*5090*/  PRMT R88, RZ, 0x7610, R88 ;  /* 0x00007610ff587816 */ /* 0x000fe20000000058 */
[----:B------:R-:W-:Y:S01]  /*50a0*/  STS.U16 [R17+UR6+0x6d00], R115 ;  /* 0x006d007311007988 */ /* 0x000fe20008000406 */
[----:B------:R-:W-:Y:S01]  /*50b0*/  PRMT R101, RZ, 0x7610, R101 ;  /* 0x00007610ff657816 */ /* 0x000fe20000000065 */
[----:B------:R-:W-:Y:S01]  /*50c0*/  IMAD R160, R160, 0x3a, RZ ;  /* 0x0000003aa0a07824 */ /* 0x000fe200078e02ff */
[----:B------:R-:W-:Y:S01]  /*50d0*/  PRMT R100, RZ, 0x7610, R100 ;  /* 0x00007610ff647816 */ /* 0x000fe20000000064 */
[----:B------:R-:W-:Y:S01]  /*50e0*/  STS.U16 [R17+UR6+0x7100], R116 ;  /* 0x0071007411007988 */ /* 0x000fe20008000406 */
[----:B------:R-:W-:Y:S01]  /*50f0*/  PRMT R99, RZ, 0x7610, R99 ;  /* 0x00007610ff637816 */ /* 0x000fe20000000063 */
[----:B------:R-:W1:Y:S02]  /*5100*/  LDC R142, c[0x0][0x3c4] ;  /* 0x0000f100ff8e7b82 */ /* 0x000e640000000800 */
[----:B------:R-:W-:Y:S04]  /*5110*/  STS.U16 [R17+UR6+0x7500], R117 ;  /* 0x0075007511007988 */ /* 0x000fe80008000406 */
[----:B------:R-:W-:Y:S04]  /*5120*/  STS.U16 [R17+UR6+0x7900], R118 ;  /* 0x0079007611007988 */ /* 0x000fe80008000406 */
[----:B------:R0:W-:Y:S04]  /*5130*/  STS.U16 [R17+UR6+0x2100], R48 ;  /* 0x0021003011007988 */ /* 0x0001e80008000406 */
[----:B------:R0:W-:Y:S04]  /*5140*/  STS.U16 [R17+UR6+0x2500], R49 ;  /* 0x0025003111007988 */ /* 0x0001e80008000406 */
[----:B------:R0:W-:Y:S04]  /*5150*/  STS.U16 [R17+UR6+0x2900], R50 ;  /* 0x0029003211007988 */ /* 0x0001e80008000406 */
[----:B------:R-:W-:Y:S04]  /*5160*/  STS.U16 [R17+UR6+0x2d00], R52 ;  /* 0x002d003411007988 */ /* 0x000fe80008000406 */
[----:B------:R-:W-:Y:S04]  /*5170*/  STS.U16 [R17+UR6+0x3100], R53 ;  /* 0x0031003511007988 */ /* 0x000fe80008000406 */
[----:B------:R0:W-:Y:S04]  /*5180*/  STS.U16 [R17+UR6+0x3500], R55 ;  /* 0x0035003711007988 */ /* 0x0001e80008000406 */
[----:B------:R1:W-:Y:S04]  /*5190*/  STS.U16 [R17+UR6+0x3900], R56 ;  /* 0x0039003811007988 */ /* 0x0003e80008000406 */
[----:B------:R-:W-:Y:S04]  /*51a0*/  STS.U16 [R17+UR6+0x3d00], R58 ;  /* 0x003d003a11007988 */ /* 0x000fe80008000406 */
[----:B------:R-:W-:Y:S01]  /*51b0*/  STS.U16 [R17+UR6+0x7d00], R119 ;  /* 0x007d007711007988 */ /* 0x000fe20008000406 */
[----:B0-----:R-:W-:Y:S01]  /*51c0*/  IMAD R20, R8, 0x8e, RZ ;  /* 0x0000008e08147824 */ /* 0x001fe200078e02ff */
[----:B------:R-:W-:Y:S01]  /*51d0*/  LEA.HI.X.SX32 R123, R242, R5, 0x1, P0 ;  /* 0x00000005f27b7211 */ /* 0x000fe200000f0eff */
[----:B----4-:R-:W-:Y:S01]  /*51e0*/  IMAD R40, R40, 0x12e, RZ ;  /* 0x0000012e28287824 */ /* 0x010fe200078e02ff */
[----:B------:R-:W-:Y:S01]  /*51f0*/  STS.U16 [R4+UR6+0x180], R196 ;  /* 0x000180c404007988 */ /* 0x000fe20008000406 */
[----:B------:R-:W-:Y:S01]  /*5200*/  IMAD R38, R38, 0x11e, RZ ;  /* 0x0000011e26267824 */ /* 0x000fe200078e02ff */
[----:B------:R-:W0:Y:S02]  /*5210*/  LDC R48, c[0x0][0x3b8] ;  /* 0x0000ee00ff307b82 */ /* 0x000e240000000800 */
[----:B------:R-:W-:Y:S04]  /*5220*/  STS.U16 [R4+UR6+0x580], R182 ;  /* 0x000580b604007988 */ /* 0x000fe80008000406 */
[----:B------:R-:W-:Y:S02]  /*5230*/  STS.U16 [R4+UR6+0x980], R168 ;  /* 0x000980a804007988 */ /* 0x000fe40008000406 */
[----:B------:R-:W4:Y:S02]  /*5240*/  LDC R49, c[0x0][0x3b8] ;  /* 0x0000ee00ff317b82 */ /* 0x000f240000000800 */
[----:B------:R-:W-:Y:S04]  /*5250*/  STS.U16 [R4+UR6+0xd80], R154 ;  /* 0x000d809a04007988 */ /* 0x000fe80008000406 */
[----:B------:R-:W-:Y:S02]  /*5260*/  STS.U16 [R4+UR6+0x4180], R120 ;  /* 0x0041807804007988 */ /* 0x000fe40008000406 */
[----:B------:R-:W0:Y:S02]  /*5270*/  LDC R50, c[0x0][0x3b8] ;  /* 0x0000ee00ff327b82 */ /* 0x000e240000000800 */
[----:B------:R-:W-:Y:S04]  /*5280*/  STS.U16 [R4+UR6+0x4580], R121 ;  /* 0x0045807904007988 */ /* 0x000fe80008000406 */
[----:B------:R-:W-:Y:S02]  /*5290*/  STS.U16 [R4+UR6+0x4980], R130 ;  /* 0x0049808204007988 */ /* 0x000fe40008000406 */
[----:B------:R-:W0:Y:S02]  /*52a0*/  LDC R55, c[0x0][0x3b8] ;  /* 0x0000ee00ff377b82 */ /* 0x000e240000000800 */
[----:B------:R-:W-:Y:S04]  /*52b0*/  STS.U16 [R4+UR6+0x4d80], R131 ;  /* 0x004d808304007988 */ /* 0x000fe80008000406 */
[----:B------:R-:W-:Y:S02]  /*52c0*/  STS.U16 [R4+UR6+0x5180], R133 ;  /* 0x0051808504007988 */ /* 0x000fe40008000406 */
[----:B------:R-:W1:Y:S02]  /*52d0*/  LDC R53, c[0x0][0x3b8] ;  /* 0x0000ee00ff357b82 */ /* 0x000e640000000800 */
[----:B------:R-:W-:Y:S04]  /*52e0*/  STS.U16 [R4+UR6+0x5580], R135 ;  /* 0x0055808704007988 */ /* 0x000fe80008000406 */
[----:B------:R-:W-:Y:S01]  /*52f0*/  STS.U16 [R4+UR6+0x5980], R137 ;  /* 0x0059808904007988 */ /* 0x000fe20008000406 */
[----:B------:R-:W-:Y:S01]  /*5300*/  PRMT R103, RZ, 0x7610, R103 ;  /* 0x00007610ff677816 */ /* 0x000fe20000000067 */
[----:B------:R-:W0:Y:S02]  /*5310*/  LDC R170, c[0x0][0x3c4] ;  /* 0x0000f100ffaa7b82 */ /* 0x000e240000000800 */
[----:B------:R-:W-:Y:S04]  /*5320*/  STS.U16 [R4+UR6+0x5d80], R139 ;  /* 0x005d808b04007988 */ /* 0x000fe80008000406 */
[----:B------:R-:W-:Y:S01]  /*5330*/  STS.U16 [R4+UR6+0x6180], R141 ;  /* 0x0061808d04007988 */ /* 0x000fe20008000406 */
[----:B------:R-:W-:Y:S01]  /*5340*/  PRMT R98, RZ, 0x7610, R98 ;  /* 0x00007610ff627816 */ /* 0x000fe20000000062 */
[----:B------:R-:W0:Y:S02]  /*5350*/  LDC R156, c[0x0][0x3c4] ;  /* 0x0000f100ff9c7b82 */ /* 0x000e240000000800 */
[----:B------:R-:W-:Y:S04]  /*5360*/  STS.U16 [R4+UR6+0x6580], R143 ;  /* 0x0065808f04007988 */ /* 0x000fe80008000406 */
[----:B--2---:R-:W-:Y:S01]  /*5370*/  STS.U16 [R4+UR6+0x6980], R144 ;  /* 0x0069809004007988 */ /* 0x004fe20008000406 */
[----:B------:R-:W-:Y:S01]  /*5380*/  PRMT R97, RZ, 0x7610, R97 ;  /* 0x00007610ff617816 */ /* 0x000fe20000000061 */
[----:B------:R-:W2:Y:S02]  /*5390*/  LDC R140, c[0x0][0x3c4] ;  /* 0x0000f100ff8c7b82 */ /* 0x000ea40000000800 */
        /* <DEDUP_REMOVED lines=16> */
[----:B------:R2:W-:Y:S01]  /*54a0*/  STS.U16 [R4+UR6+0x7d80], R155 ;  /* 0x007d809b04007988 */ /* 0x0005e20008000406 */
[----:B0-----:R-:W-:Y:S01]  /*54b0*/  IMAD R48, R48, 0x18c, RZ ;  /* 0x0000018c30307824 */ /* 0x001fe200078e02ff */
[----:B------:R-:W-:Y:S01]  /*54c0*/  PRMT R117, RZ, 0x7610, R117 ;  /* 0x00007610ff757816 */ /* 0x000fe20000000075 */
[----:B------:R-:W-:Y:S01]  /*54d0*/  IMAD R50, R50, 0x1ac, RZ ;  /* 0x000001ac32327824 */ /* 0x000fe200078e02ff */
[----:B------:R0:W-:Y:S01]  /*54e0*/  STS.U16 [R10+UR6+0x2a00], R12 ;  /* 0x002a000c0a007988 */ /* 0x0001e20008000406 */
[----:B-1----:R-:W-:-:S03]  /*54f0*/  IMAD R56, R53, 0x1ec, RZ ;  /* 0x000001ec35387824 */ /* 0x002fc600078e02ff */
[----:B------:R-:W4:Y:S01]  /*5500*/  LDG.E.U16 R122, desc[UR10][R122.64] ;  /* 0x0000000a7a7a7981 */ /* 0x000f22000c1e1500 */
[----:B------:R-:W1:Y:S01]  /*5510*/  LDC R53, c[0x0][0x3b8] ;  /* 0x0000ee00ff357b82 */ /* 0x000e620000000800 */
[----:B--2---:R-:W-:Y:S02]  /*5520*/  IMAD R4, R8, 0x4f, RZ ;  /* 0x0000004f08047824 */ /* 0x004fe400078e02ff */
[----:B------:R2:W-:Y:S01]  /*5530*/  STS.U16 [R10+UR6+0x2e00], R15 ;  /* 0x002e000f0a007988 */ /* 0x0005e20008000406 */
[----:B0-----:R-:W-:-:S03]  /*5540*/  IADD3 R12, P1, PT, R22, R7, RZ ;  /* 0x00000007160c7210 */ /* 0x001fc60007f3e0ff */
[----:B------:R0:W-:Y:S01]  /*5550*/  STS.U16 [R10+UR6+0x2200], R9 ;  /* 0x002200090a007988 */ /* 0x0001e20008000406 */
[----:B------:R-:W-:Y:S01]  /*5560*/  PRMT R119, RZ, 0x7610, R119 ;  /* 0x00007610ff777816 */ /* 0x000fe20000000077 */
[----:B------:R-:W1:Y:S02]  /*5570*/  LDC R168, c[0x0][0x3c4] ;  /* 0x0000f100ffa87b82 */ /* 0x000e640000000800 */
[----:B------:R5:W-:Y:S01]  /*5580*/  STS.U16 [R10+UR6+0x1600], R13 ;  /* 0x0016000d0a007988 */ /* 0x000be20008000406 */
[----:B--2---:R-:W-:-:S03]  /*5590*/  LOP3.LUT R15, R225, 0x50, RZ, 0x3c, !PT ;  /* 0x00000050e10f7812 */ /* 0x004fc600078e3cff */
[----:B------:R2:W-:Y:S01]  /*55a0*/  STS.U16 [R10+UR6+0x3a00], R28 ;  /* 0x003a001c0a007988 */ /* 0x0005e20008000406 */
[----:B0-----:R-:W-:Y:S02]  /*55b0*/  LOP3.LUT R9, R225, 0x60, RZ, 0x3c, !PT ;  /* 0x00000060e1097812 */ /* 0x001fe400078e3cff */
[----:B------:R-:W-:Y:S01]  /*55c0*/  PRMT R90, RZ, 0x7610, R90 ;  /* 0x00007610ff5a7816 */ /* 0x000fe2000000005a */
[----:B------:R-:W-:Y:S01]  /*55d0*/  STS.U16 [R10+UR6+0x600], R180 ;  /* 0x000600b40a007988 */ /* 0x000fe20008000406 */
[----:B-----5:R-:W-:Y:S02]  /*55e0*/  LEA.HI.X.SX32 R13, R4, R5, 0x1, P1 ;  /* 0x00000005040d7211 */ /* 0x020fe400008f0eff */
[----:B------:R-:W-:Y:S01]  /*55f0*/  PRMT R89, RZ, 0x7610, R89 ;  /* 0x00007610ff597816 */ /* 0x000fe20000000059 */
[----:B------:R-:W-:Y:S01]  /*5600*/  STS.U16 [R10+UR6+0xa00], R166 ;  /* 0x000a00a60a007988 */ /* 0x000fe20008000406 */
[----:B--2---:R-:W-:Y:S01]  /*5610*/  IMAD R28, R8, 0xce, RZ ;  /* 0x000000ce081c7824 */ /* 0x004fe200078e02ff */
[----:B------:R-:W-:Y:S01]  /*5620*/  PRMT R118, RZ, 0x7610, R118 ;  /* 0x00007610ff767816 */ /* 0x000fe20000000076 */
[----:B------:R-:W-:Y:S01]  /*5630*/  IMAD R132, R132, 0x33, RZ ;  /* 0x0000003384847824 */ /* 0x000fe200078e02ff */
[----:B------:R-:W-:Y:S01]  /*5640*/  STS.U16 [R10+UR6+0xe00], R152 ;  /* 0x000e00980a007988 */ /* 0x000fe20008000406 */
[----:B------:R-:W-:Y:S01]  /*5650*/  PRMT R116, RZ, 0x7610, R116 ;  /* 0x00007610ff747816 */ /* 0x000fe20000000074 */
[----:B------:R-:W0:Y:S02]  /*5660*/  LDC R154, c[0x0][0x3c4] ;  /* 0x0000f100ff9a7b82 */ /* 0x000e240000000800 */
[----:B------:R-:W-:Y:S04]  /*5670*/  STS.U16 [R10+UR6+0x1200], R136 ;  /* 0x001200880a007988 */ /* 0x000fe80008000406 */
[----:B------:R2:W-:Y:S01]  /*5680*/  STS.U16 [R10+UR6+0x1a00], R18 ;  /* 0x001a00120a007988 */ /* 0x0005e20008000406 */
[----:B------:R-:W-:-:S02]  /*5690*/  PRMT R115, RZ, 0x7610, R115 ;  /* 0x00007610ff737816 */ /* 0x000fc40000000073 */
[----:B------:R-:W-:Y:S01]  /*56a0*/  PRMT R114, RZ, 0x7610, R114 ;  /* 0x00007610ff727816 */ /* 0x000fe20000000072 */
[----:B------:R-:W-:Y:S01]  /*56b0*/  STS.U16 [R10+UR6+0x1e00], R24 ;  /* 0x001e00180a007988 */ /* 0x000fe20008000406 */
[----:B------:R-:W-:Y:S02]  /*56c0*/  PRMT R113, RZ, 0x7610, R113 ;  /* 0x00007610ff717816 */ /* 0x000fe40000000071 */
[----:B------:R-:W-:Y:S01]  /*56d0*/  PRMT R112, RZ, 0x7610, R112 ;  /* 0x00007610ff707816 */ /* 0x000fe20000000070 */
[----:B------:R5:W-:Y:S01]  /*56e0*/  STS.U16 [R10+UR6+0x2600], R0 ;  /* 0x002600000a007988 */ /* 0x000be20008000406 */
[----:B------:R-:W-:-:S03]  /*56f0*/  PRMT R111, RZ, 0x7610, R111 ;  /* 0x00007610ff6f7816 */ /* 0x000fc6000000006f */
[----:B------:R-:W-:Y:S01]  /*5700*/  STL [R1+0x894], R197 ;  /* 0x000894c501007387 */ /* 0x000fe20000100800 */
[----:B--2---:R-:W-:Y:S01]  /*5710*/  IMAD R18, R8, 0x67, RZ ;  /* 0x0000006708127824 */ /* 0x004fe200078e02ff */
        /* <DEDUP_REMOVED lines=24> */
[----:B------:R-:W-:Y:S01]  /*58a0*/  PRMT R69, RZ, 0x7610, R69 ;  /* 0x00007610ff457816 */ /* 0x000fe20000000045 */
[----:B------:R-:W-:Y:S01]  /*58b0*/  IMAD R170, R170, 0x37, RZ ;  /* 0x00000037aaaa7824 */ /* 0x000fe200078e02ff */
[----:B------:R-:W-:Y:S01]  /*58c0*/  PRMT R68, RZ, 0x7610, R68 ;  /* 0x00007610ff447816 */ /* 0x000fe20000000044 */
[----:B------:R-:W-:Y:S01]  /*58d0*/  STS.U16 [R10+UR6+0x5200], R165 ;  /* 0x005200a50a007988 */ /* 0x000fe20008000406 */
[----:B------:R-:W-:Y:S01]  /*58e0*/  PRMT R67, RZ, 0x7610, R67 ;  /* 0x00007610ff437816 */ /* 0x000fe20000000043 */
[----:B------:R-:W2:Y:S02]  /*58f0*/  LDC R144, c[0x0][0x3c4] ;  /* 0x0000f100ff907b82 */ /* 0x000ea40000000800 */
[----:B------:R0:W-:Y:S04]  /*5900*/  STS.U16 [R10+UR6+0x5600], R167 ;  /* 0x005600a70a007988 */ /* 0x0001e80008000406 */
[----:B------:R-:W-:Y:S01]  /*5910*/  STS.U16 [R10+UR6+0x5a00], R169 ;  /* 0x005a00a90a007988 */ /* 0x000fe20008000406 */
[----:B------:R-:W-:Y:S01]  /*5920*/  PRMT R66, RZ, 0x7610, R66 ;  /* 0x00007610ff427816 */ /* 0x000fe20000000042 */
[----:B------:R-:W0:Y:S02]  /*5930*/  LDC R133, c[0x0][0x3c4] ;  /* 0x0000f100ff857b82 */ /* 0x000e240000000800 */
[----:B------:R-:W-:Y:S04]  /*5940*/  STS.U16 [R10+UR6+0x5e00], R171 ;  /* 0x005e00ab0a007988 */ /* 0x000fe80008000406 */
[----:B------:R-:W-:Y:S01]  /*5950*/  STS.U16 [R10+UR6+0x6200], R173 ;  /* 0x006200ad0a007988 */ /* 0x000fe20008000406 */
[----:B------:R-:W-:Y:S01]  /*5960*/  PRMT R65, RZ, 0x7610, R65 ;  /* 0x00007610ff417816 */ /* 0x000fe20000000041 */
[----:B------:R-:W1:Y:S02]  /*5970*/  LDC R135, c[0x0][0x3c4] ;  /* 0x0000f100ff877b82 */ /* 0x000e640000000800 */
[----:B------:R-:W-:Y:S04]  /*5980*/  STS.U16 [R10+UR6+0x6600], R175 ;  /* 0x006600af0a007988 */ /* 0x000fe80008000406 */
[----:B------:R-:W-:Y:S01]  /*5990*/  STS.U16 [R10+UR6+0x6a00], R177 ;  /* 0x006a00b10a007988 */ /* 0x000fe20008000406 */
[----:B------:R-:W-:Y:S01]  /*59a0*/  PRMT R63, RZ, 0x7610, R63 ;  /* 0x00007610ff3f7816 */ /* 0x000fe2000000003f */
[----:B------:R-:W1:Y:S02]  /*59b0*/  LDC R137, c[0x0][0x3c4] ;  /* 0x0000f100ff897b82 */ /* 0x000e640000000800 */
[----:B------:R-:W-:Y:S04]  /*59c0*/  STS.U16 [R10+UR6+0x6e00], R179 ;  /* 0x006e00b30a007988 */ /* 0x000fe80008000406 */
[----:B------:R-:W-:Y:S01]  /*59d0*/  STS.U16 [R10+UR6+0x7200], R181 ;  /* 0x007200b50a007988 */ /* 0x000fe20008000406 */
[----:B------:R-:W-:Y:S01]  /*59e0*/  PRMT R61, RZ, 0x7610, R61 ;  /* 0x00007610ff3d7816 */ /* 0x000fe2000000003d */
[----:B------:R-:W2:Y:S02]  /*59f0*/  LDC R138, c[0x0][0x3c4] ;  /* 0x0000f100ff8a7b82 */ /* 0x000ea40000000800 */
[----:B------:R-:W-:Y:S04]  /*5a00*/  STS.U16 [R10+UR6+0x7600], R183 ;  /* 0x007600b70a007988 */ /* 0x000fe80008000406 */
[----:B------:R-:W-:Y:S01]  /*5a10*/  STS.U16 [R10+UR6+0x7a00], R185 ;  /* 0x007a00b90a007988 */ /* 0x000fe20008000406 */
[----:B------:R-:W-:Y:S01]  /*5a20*/  LEA R156, R156, R156, 0x1 ;  /* 0x0000009c9c9c7211 */ /* 0x000fe200078e08ff */
[----:B------:R-:W2:Y:S02]  /*5a30*/  LDC R139, c[0x0][0x3c4] ;  /* 0x0000f100ff8b7b82 */ /* 0x000ea40000000800 */
[----:B------:R0:W-:Y:S04]  /*5a40*/  STS.U16 [R10+UR6+0x7e00], R187 ;  /* 0x007e00bb0a007988 */ /* 0x0001e80008000406 */
[----:B------:R-:W-:Y:S01]  /*5a50*/  STS.U16 [R15+UR6+0x280], R192 ;  /* 0x000280c00f007988 */ /* 0x000fe20008000406 */
[C---:B-----5:R-:W-:Y:S01]  /*5a60*/  IMAD R0, R8.reuse, 0x47, RZ ;  /* 0x0000004708007824 */ /* 0x060fe200078e02ff */
[----:B------:R-:W5:Y:S02]  /*5a70*/  LDC R166, c[0x0][0x3c4] ;  /* 0x0000f100ffa67b82 */ /* 0x000f640000000800 */
[----:B------:R-:W-:Y:S04]  /*5a80*/  STS.U16 [R15+UR6+0x680], R178 ;  /* 0x000680b20f007988 */ /* 0x000fe80008000406 */
[----:B------:R-:W-:Y:S01]  /*5a90*/  STS.U16 [R15+UR6+0xa80], R164 ;  /* 0x000a80a40f007988 */ /* 0x000fe20008000406 */
[----:B------:R-:W-:Y:S01]  /*5aa0*/  IMAD R24, R8, 0xae, RZ ;  /* 0x000000ae08187824 */ /* 0x000fe200078e02ff */
[----:B0-----:R-:W0:Y:S02]  /*5ab0*/  LDC R167, c[0x0][0x3c4] ;  /* 0x0000f100ffa77b82 */ /* 0x001e240000000800 */
[----:B------:R-:W-:Y:S04]  /*5ac0*/  STS.U16 [R15+UR6+0xe80], R150 ;  /* 0x000e80960f007988 */ /* 0x000fe80008000406 */
[----:B------:R-:W-:Y:S01]  /*5ad0*/  STS.U16 [R15+UR6+0x1280], R134 ;  /* 0x001280860f007988 */ /* 0x000fe20008000406 */
[----:B------:R-:W-:Y:S01]  /*5ae0*/  IADD3 R10, P0, PT, R20, R7, RZ ;  /* 0x00000007140a7210 */ /* 0x000fe20007f1e0ff */
[C---:B------:R-:W-:Y:S01]  /*5af0*/  IMAD R26, R8.reuse, 0xbe, RZ ;  /* 0x000000be081a7824 */ /* 0x040fe200078e02ff */
[----:B------:R-:W0:Y:S01]  /*5b00*/  LDC R171, c[0x0][0x3c4] ;  /* 0x0000f100ffab7b82 */ /* 0x000e220000000800 */
[----:B------:R-:W-:Y:S04]  /*5b10*/  STS.U16 [R15+UR6+0x1680], R51 ;  /* 0x001680330f007988 */ /* 0x000fe80008000406 */
[----:B------:R-:W-:Y:S01]  /*5b20*/  STS.U16 [R15+UR6+0x1a80], R54 ;  /* 0x001a80360f007988 */ /* 0x000fe20008000406 */
[----:B------:R-:W-:-:S02]  /*5b30*/  IMAD R4, R8, 0x5f, RZ ;  /* 0x0000005f08047824 */ /* 0x000fc400078e02ff */
[----:B-1----:R-:W-:Y:S01]  /*5b40*/  IMAD R62, R53, 0x1de, RZ ;  /* 0x000001de353e7824 */ /* 0x002fe200078e02ff */
[----:B------:R-:W-:Y:S01]  /*5b50*/  STS.U16 [R15+UR6+0x1e80], R57 ;  /* 0x001e80390f007988 */ /* 0x000fe20008000406 */
[----:B------:R-:W1:Y:S03]  /*5b60*/  LDC R225, c[0x0][0x3c4] ;  /* 0x0000f100ffe17b82 */ /* 0x000e660000000800 */
[----:B------:R-:W-:Y:S04]  /*5b70*/  STS.U16 [R15+UR6+0x2280], R41 ;  /* 0x002280290f007988 */ /* 0x000fe80008000406 */
[----:B------:R0:W-:Y:S01]  /*5b80*/  STS.U16 [R15+UR6+0x2680], R42 ;  /* 0x0026802a0f007988 */ /* 0x0001e20008000406 */
[----:B------:R-:W0:Y:S03]  /*5b90*/  LDC R187, c[0x0][0x3c4] ;  /* 0x0000f100ffbb7b82 */ /* 0x000e260000000800 */
[----:B------:R0:W-:Y:S04]  /*5ba0*/  STS.U16 [R15+UR6+0x2a80], R43 ;  /* 0x002a802b0f007988 */ /* 0x0001e80008000406 */
[----:B------:R-:W-:Y:S01]  /*5bb0*/  STS.U16 [R15+UR6+0x2e80], R44 ;  /* 0x002e802c0f007988 */ /* 0x000fe20008000406 */
[----:B------:R-:W0:Y:S03]  /*5bc0*/  LDC R185, c[0x0][0x3c4] ;  /* 0x0000f100ffb97b82 */ /* 0x000e260000000800 */
[----:B------:R0:W-:Y:S04]  /*5bd0*/  STS.U16 [R15+UR6+0x3280], R45 ;  /* 0x0032802d0f007988 */ /* 0x0001e80008000406 */
[----:B------:R0:W-:Y:S01]  /*5be0*/  STS.U16 [R15+UR6+0x3680], R46 ;  /* 0x0036802e0f007988 */ /* 0x0001e20008000406 */
[----:B------:R-:W0:Y:S03]  /*5bf0*/  LDC R183, c[0x0][0x3c4] ;  /* 0x0000f100ffb77b82 */ /* 0x000e260000000800 */
[----:B------:R-:W-:Y:S04]  /*5c00*/  STS.U16 [R15+UR6+0x3a80], R47 ;  /* 0x003a802f0f007988 */ /* 0x000fe80008000406 */
[----:B------:R-:W-:Y:S01]  /*5c10*/  STS.U16 [R15+UR6+0x3e80], R59 ;  /* 0x003e803b0f007988 */ /* 0x000fe20008000406 */
        /* <DEDUP_REMOVED lines=9> */
[----:B------:R-:W1:Y:S03]  /*5cb0*/  LDC R175, c[0x0][0x3c4] ;  /* 0x0000f100ffaf7b82 */ /* 0x000e660000000800 */
[----:B------:R-:W-:Y:S04]  /*5cc0*/  STS.U16 [R15+UR6+0x5a80], R202 ;  /* 0x005a80ca0f007988 */ /* 0x000fe80008000406 */
[----:B------:R-:W-:Y:S01]  /*5cd0*/  STS.U16 [R15+UR6+0x5e80], R203 ;  /* 0x005e80cb0f007988 */ /* 0x000fe20008000406 */
[----:B------:R-:W1:Y:S03]  /*5ce0*/  LDC R173, c[0x0][0x3c4] ;  /* 0x0000f100ffad7b82 */ /* 0x000e660000000800 */
[----:B------:R-:W-:Y:S04]  /*5cf0*/  STS.U16 [R15+UR6+0x6280], R205 ;  /* 0x006280cd0f007988 */ /* 0x000fe80008000406 */
[----:B------:R-:W-:Y:S01]  /*5d00*/  STS.U16 [R15+UR6+0x6680], R206 ;  /* 0x006680ce0f007988 */ /* 0x000fe20008000406 */
[----:B------:R-:W1:Y:S03]  /*5d10*/  LDC R152, c[0x0][0x3c4] ;  /* 0x0000f100ff987b82 */ /* 0x000e660000000800 */
[----:B---3--:R-:W-:Y:S04]  /*5d20*/  STS.U16 [R15+UR6+0x6a80], R208 ;  /* 0x006a80d00f007988 */ /* 0x008fe80008000406 */
[----:B------:R-:W-:Y:S01]  /*5d30*/  STS.U16 [R15+UR6+0x6e80], R210 ;  /* 0x006e80d20f007988 */ /* 0x000fe20008000406 */
[----:B------:R-:W3:Y:S03]  /*5d40*/  LDC R136, c[0x0][0x3c4] ;  /* 0x0000f100ff887b82 */ /* 0x000ee60000000800 */
[----:B------:R-:W-:Y:S04]  /*5d50*/  STS.U16 [R15+UR6+0x7280], R212 ;  /* 0x007280d40f007988 */ /* 0x000fe80008000406 */
[----:B------:R-:W-:Y:S01]  /*5d60*/  STS.U16 [R15+UR6+0x7680], R214 ;  /* 0x007680d60f007988 */ /* 0x000fe20008000406 */
[----:B------:R-:W1:Y:S03]  /*5d70*/  LDC R141, c[0x0][0x3c4] ;  /* 0x0000f100ff8d7b82 */ /* 0x000e660000000800 */
[----:B------:R-:W-:Y:S04]  /*5d80*/  STS.U16 [R15+UR6+0x7a80], R216 ;  /* 0x007a80d80f007988 */ /* 0x000fe80008000406 */
[----:B------:R1:W-:Y:S01]  /*5d90*/  STS.U16 [R15+UR6+0x7e80], R218 ;  /* 0x007e80da0f007988 */ /* 0x0003e20008000406 */
[----:B------:R-:W-:Y:S01]  /*5da0*/  LEA.HI.X.SX32 R11, R0, R5, 0x1, P0 ;  /* 0x00000005000b7211 */ /* 0x000fe200000f0eff */
[----:B0-----:R-:W0:Y:S02]  /*5db0*/  LDC R42, c[0x0][0x3b8] ;  /* 0x0000ee00ff2a7b82 */ /* 0x001e240000000800 */
[----:B------:R-:W-:Y:S04]  /*5dc0*/  STS.U16 [R9+UR6+0x300], R190 ;  /* 0x000300be09007988 */ /* 0x000fe80008000406 */
[----:B------:R-:W-:Y:S02]  /*5dd0*/  STS.U16 [R9+UR6+0x700], R176 ;  /* 0x000700b009007988 */ /* 0x000fe40008000406 */
[----:B------:R-:W1:Y:S02]  /*5de0*/  LDC R43, c[0x0][0x3b8] ;  /* 0x0000ee00ff2b7b82 */ /* 0x000e640000000800 */
[----:B------:R-:W-:Y:S04]  /*5df0*/  STS.U16 [R9+UR6+0xb00], R162 ;  /* 0x000b00a209007988 */ /* 0x000fe80008000406 */
[----:B------:R0:W-:Y:S02]  /*5e00*/  STS.U16 [R9+UR6+0xf00], R148 ;  /* 0x000f009409007988 */ /* 0x0001e40008000406 */
[----:B------:R-:W1:Y:S02]  /*5e10*/  LDC R45, c[0x0][0x3b8] ;  /* 0x0000ee00ff2d7b82 */ /* 0x000e640000000800 */
[----:B------:R-:W-:Y:S04]  /*5e20*/  STS.U16 [R9+UR6+0x1300], R220 ;  /* 0x001300dc09007988 */ /* 0x000fe80008000406 */
[----:B------:R-:W-:Y:S02]  /*5e30*/  STS.U16 [R9+UR6+0x1700], R222 ;  /* 0x001700de09007988 */ /* 0x000fe40008000406 */
[----:B------:R-:W2:Y:S02]  /*5e40*/  LDC R46, c[0x0][0x3b8] ;  /* 0x0000ee00ff2e7b82 */ /* 0x000ea40000000800 */
[----:B------:R-:W-:Y:S04]  /*5e50*/  STS.U16 [R9+UR6+0x1b00], R223 ;  /* 0x001b00df09007988 */ /* 0x000fe80008000406 */
[----:B------:R-:W-:Y:S01]  /*5e60*/  STS.U16 [R9+UR6+0x1f00], R224 ;  /* 0x001f00e009007988 */ /* 0x000fe20008000406 */
[----:B------:R-:W-:Y:S01]  /*5e70*/  IMAD R0, R8, 0x57, RZ ;  /* 0x0000005708007824 */ /* 0x000fe200078e02ff */
[-C--:B------:R-:W-:Y:S01]  /*5e80*/  IADD3 R14, P0, PT, R24, R7.reuse, RZ ;  /* 0x00000007180e7210 */ /* 0x080fe20007f1e0ff */
[----:B------:R-:W-:Y:S01]  /*5e90*/  IMAD R44, R39, 0x12c, RZ ;  /* 0x0000012c272c7824 */ /* 0x000fe200078e02ff */
[----:B------:R0:W3:Y:S02]  /*5ea0*/  LDG.E.U16 R23, desc[UR10][R12.64] ;  /* 0x0000000a0c177981 */ /* 0x0000e4000c1e1500 */
[----:B0-----:R-:W-:Y:S01]  /*5eb0*/  IMAD R42, R42, 0x13e, RZ ;  /* 0x0000013e2a2a7824 */ /* 0x001fe200078e02ff */
[----:B------:R-:W0:Y:S01]  /*5ec0*/  LDC R51, c[0x0][0x3b8] ;  /* 0x0000ee00ff337b82 */ /* 0x000e220000000800 */
[----:B------:R1:W3:Y:S01]  /*5ed0*/  LDG.E.U16 R21, desc[UR10][R10.64] ;  /* 0x0000000a0a157981 */ /* 0x0002e2000c1e1500 */
[----:B------:R-:W-:-:S06]  /*5ee0*/  IADD3 R12, P2, PT, R28, R7, RZ ;  /* 0x000000071c0c7210 */ /* 0x000fcc0007f5e0ff */
[----:B------:R-:W0:Y:S01]  /*5ef0*/  LDC R57, c[0x0][0x3b8] ;  /* 0x0000ee00ff397b82 */ /* 0x000e220000000800 */
[----:B------:R-:W-:-:S07]  /*5f00*/  LEA.HI.X.SX32 R13, R18, R5, 0x1, P2 ;  /* 0x00000005120d7211 */ /* 0x000fce00010f0eff */
[----:B------:R-:W0:Y:S01]  /*5f10*/  LDC R18, c[0x0][0x3b8] ;  /* 0x0000ee00ff127b82 */ /* 0x000e220000000800 */
[----:B-1----:R-:W-:Y:S01]  /*5f20*/  LEA.HI.X.SX32 R15, R0, R5, 0x1, P0 ;  /* 0x00000005000f7211 */ /* 0x002fe200000f0eff */
[----:B------:R-:W-:Y:S01]  /*5f30*/  IMAD R0, R8, 0x6f, RZ ;  /* 0x0000006f08007824 */ /* 0x000fe200078e02ff */
[-C--:B------:R-:W-:Y:S01]  /*5f40*/  IADD3 R10, P1, PT, R26, R7.reuse, RZ ;  /* 0x000000071a0a7210 */ /* 0x080fe20007f3e0ff */
[----:B------:R1:W3:Y:S01]  /*5f50*/  LDG.E.U16 R29, desc[UR10][R12.64] ;  /* 0x0000000a0c1d7981 */ /* 0x0002e2000c1e1500 */
[----:B------:R-:W-:Y:S02]  /*5f60*/  IADD3 R16, P0, PT, R30, R7, RZ ;  /* 0x000000071e107210 */ /* 0x000fe40007f1e0ff */
[-C--:B------:R-:W-:Y:S01]  /*5f70*/  LEA.HI.X.SX32 R11, R4, R5.reuse, 0x1, P1 ;  /* 0x00000005040b7211 */ /* 0x080fe200008f0eff */
[----:B------:R2:W3:Y:S01]  /*5f80*/  LDG.E.U16 R25, desc[UR10][R14.64] ;  /* 0x0000000a0e197981 */ /* 0x0004e2000c1e1500 */
[----:B------:R-:W-:Y:S01]  /*5f90*/  LEA.HI.X.SX32 R17, R0, R5, 0x1, P0 ;  /* 0x0000000500117211 */ /* 0x000fe200000f0eff */
[C---:B------:R-:W-:Y:S01]  /*5fa0*/  IMAD R0, R8.reuse, 0x77, RZ ;  /* 0x0000007708007824 */ /* 0x040fe200078e02ff */
[----:B------:R-:W-:Y:S01]  /*5fb0*/  LEA R4, R8, -R8, 0x7 ;  /* 0x8000000808047211 */ /* 0x000fe200078e38ff */
[----:B------:R4:W3:Y:S01]  /*5fc0*/  LDG.E.U16 R27, desc[UR10][R10.64] ;  /* 0x0000000a0a1b7981 */ /* 0x0008e2000c1e1500 */
[----:B------:R-:W3:Y:S01]  /*5fd0*/  LDC R143, c[0x0][0x3c4] ;  /* 0x0000f100ff8f7b82 */ /* 0x000ee20000000800 */
[----:B-1----:R-:W-:-:S02]  /*5fe0*/  IADD3 R12, P1, PT, R34, R7, RZ ;  /* 0x00000007220c7210 */ /* 0x002fc40007f3e0ff */
[----:B------:R1:W3:Y:S01]  /*5ff0*/  LDG.E.U16 R31, desc[UR10][R16.64] ;  /* 0x0000000a101f7981 */ /* 0x0002e2000c1e1500 */
[----:B--2---:R-:W-:-:S04]  /*6000*/  IMAD R14, R19, 0x10c, RZ ;  /* 0x0000010c130e7824 */ /* 0x004fc800078e02ff */
[----:B------:R-:W2:Y:S01]  /*6010*/  LDC R19, c[0x0][0x3b8] ;  /* 0x0000ee00ff137b82 */ /* 0x000ea20000000800 */
[----:B----4-:R-:W-:Y:S01]  /*6020*/  IADD3 R10, P0, PT, R32, R7, RZ ;  /* 0x00000007200a7210 */ /* 0x010fe20007f1e0ff */
[----:B-1----:R-:W-:-:S03]  /*6030*/  IMAD R16, R33, 0x10e, RZ ;  /* 0x0000010e21107824 */ /* 0x002fc600078e02ff */
[-C--:B------:R-:W-:Y:S01]  /*6040*/  LEA.HI.X.SX32 R11, R0, R5.reuse, 0x1, P0 ;  /* 0x00000005000b7211 */ /* 0x080fe200000f0eff */
[----:B------:R-:W-:Y:S01]  /*6050*/  IMAD R0, R8, 0x87, RZ ;  /* 0x0000008708007824 */ /* 0x000fe200078e02ff */
[----:B------:R-:W-:Y:S01]  /*6060*/  LEA.HI.X.SX32 R13, R4, R5, 0x1, P1 ;  /* 0x00000005040d7211 */ /* 0x000fe200008f0eff */
[----:B0-----:R-:W-:Y:S01]  /*6070*/  IMAD R4, R18, 0x11c, RZ ;  /* 0x0000011c12047824 */ /* 0x001fe200078e02ff */
[----:B------:R-:W-:Y:S01]  /*6080*/  IADD3 R16, P0, PT, R16, R7, RZ ;  /* 0x0000000710107210 */ /* 0x000fe20007f1e0ff */
[----:B------:R-:W0:Y:S01]  /*6090*/  LDC R18, c[0x0][0x3b8] ;  /* 0x0000ee00ff127b82 */ /* 0x000e220000000800 */
[----:B------:R1:W4:Y:S02]  /*60a0*/  LDG.E.U16 R33, desc[UR10][R10.64] ;  /* 0x0000000a0a217981 */ /* 0x000324000c1e1500 */
[----:B------:R-:W-:Y:S02]  /*60b0*/  LEA.HI.X.SX32 R17, R0, R5, 0x1, P0 ;  /* 0x0000000500117211 */ /* 0x000fe400000f0eff */
[----:B------:R-:W3:Y:S01]  /*60c0*/  LDG.E.U16 R35, desc[UR10][R12.64] ;  /* 0x0000000a0c237981 */ /* 0x000ee2000c1e1500 */
[----:B------:R-:W-:-:S02]  /*60d0*/  IMAD R140, R140, 0x23, RZ ;  /* 0x000000238c8c7824 */ /* 0x000fc400078e02ff */
[----:B------:R-:W3:Y:S01]  /*60e0*/  LDC R147, c[0x0][0x3c4] ;  /* 0x0000f100ff937b82 */ /* 0x000ee20000000800 */
[----:B------:R5:W3:Y:S01]  /*60f0*/  LDG.E.U16 R37, desc[UR10][R16.64] ;  /* 0x0000000a10257981 */ /* 0x000ae2000c1e1500 */
[----:B-1----:R-:W-:-:S04]  /*6100*/  IADD3 R10, P0, PT, R4, R7, RZ ;  /* 0x00000007040a7210 */ /* 0x002fc80007f1e0ff */
[----:B------:R-:W-:Y:S01]  /*6110*/  LEA.HI.X.SX32 R11, R20, R5, 0x1, P0 ;  /* 0x00000005140b7211 */ /* 0x000fe200000f0eff */
[----:B------:R-:W-:Y:S01]  /*6120*/  STL [R1+0x898], R243 ;  /* 0x000898f301007387 */ /* 0x000fe20000100800 */
[----:B------:R-:W1:Y:S01]  /*6130*/  LDC R20, c[0x0][0x3b8] ;  /* 0x0000ee00ff147b82 */ /* 0x000e620000000800 */
[----:B------:R-:W-:Y:S01]  /*6140*/  IMAD R4, R8, 0x97, RZ ;  /* 0x0000009708047824 */ /* 0x000fe200078e02ff */
[----:B-----5:R-:W-:-:S04]  /*6150*/  IADD3 R16, P0, PT, R40, R7, RZ ;  /* 0x0000000728107210 */ /* 0x020fc80007f1e0ff */
[----:B------:R-:W-:Y:S01]  /*6160*/  LEA.HI.X.SX32 R17, R4, R5, 0x1, P0 ;  /* 0x0000000504117211 */ /* 0x000fe200000f0eff */
[----:B--2---:R-:W-:Y:S01]  /*6170*/  IMAD R4, R19, 0x13c, RZ ;  /* 0x0000013c13047824 */ /* 0x004fe200078e02ff */
[-C--:B------:R-:W-:Y:S01]  /*6180*/  IADD3 R12, P1, PT, R38, R7.reuse, RZ ;  /* 0x00000007260c7210 */ /* 0x080fe20007f3e0ff */
[----:B0-----:R-:W-:Y:S01]  /*6190*/  IMAD R18, R18, 0x14e, RZ ;  /* 0x0000014e12127824 */ /* 0x001fe200078e02ff */
[----:B------:R0:W2:Y:S01]  /*61a0*/  LDG.E.U16 R38, desc[UR10][R10.64] ;  /* 0x0000000a0a267981 */ /* 0x0000a2000c1e1500 */
[-C--:B------:R-:W-:Y:S01]  /*61b0*/  IADD3 R14, P2, PT, R14, R7.reuse, RZ ;  /* 0x000000070e0e7210 */ /* 0x080fe20007f5e0ff */
[----:B------:R-:W-:Y:S01]  /*61c0*/  IMAD R0, R8, 0x8f, RZ ;  /* 0x0000008f08007824 */ /* 0x000fe200078e02ff */
[----:B------:R-:W5:Y:S01]  /*61d0*/  LDC R19, c[0x0][0x3b8] ;  /* 0x0000ee00ff137b82 */ /* 0x000f620000000800 */
[----:B------:R1:W2:Y:S01]  /*61e0*/  LDG.E.U16 R41, desc[UR10][R16.64] ;  /* 0x0000000a10297981 */ /* 0x0002a2000c1e1500 */
[----:B0-----:R-:W-:Y:S01]  /*61f0*/  IADD3 R10, P0, PT, R4, R7, RZ ;  /* 0x00000007040a7210 */ /* 0x001fe20007f1e0ff */
[----:B------:R-:W-:Y:S01]  /*6200*/  IMAD R4, R8, 0xa7, RZ ;  /* 0x000000a708047824 */ /* 0x000fe200078e02ff */
[----:B------:R-:W-:-:S04]  /*6210*/  PRMT R59, RZ, 0x7610, R59 ;  /* 0x00007610ff3b7816 */ /* 0x000fc8000000003b */
[----:B------:R-:W0:Y:S01]  /*6220*/  LDC R205, c[0x0][0x3c4] ;  /* 0x0000f100ffcd7b82 */ /* 0x000e220000000800 */
[----:B------:R-:W-:Y:S02]  /*6230*/  LEA.HI.X.SX32 R11, R22, R5, 0x1, P0 ;  /* 0x00000005160b7211 */ /* 0x000fe400000f0eff */
[----:B-1----:R-:W-:Y:S02]  /*6240*/  IADD3 R16, P0, PT, R18, R7, RZ ;  /* 0x0000000712107210 */ /* 0x002fe40007f1e0ff */
[-C--:B------:R-:W-:Y:S01]  /*6250*/  LEA.HI.X.SX32 R15, R238, R5.reuse, 0x1, P2 ;  /* 0x00000005ee0f7211 */ /* 0x080fe200010f0eff */
[----:B------:R-:W-:Y:S01]  /*6260*/  IMAD R52, R45, 0x15e, RZ ;  /* 0x0000015e2d347824 */ /* 0x000fe200078e02ff */
[-C--:B------:R-:W-:Y:S01]  /*6270*/  LEA.HI.X.SX32 R13, R0, R5.reuse, 0x1, P1 ;  /* 0x00000005000d7211 */ /* 0x080fe200008f0eff */
[----:B------:R-:W1:Y:S01]  /*6280*/  LDC R18, c[0x0][0x3b8] ;  /* 0x0000ee00ff127b82 */ /* 0x000e620000000800 */
[----:B------:R-:W-:Y:S01]  /*6290*/  LEA.HI.X.SX32 R17, R4, R5, 0x1, P0 ;  /* 0x0000000504117211 */ /* 0x000fe200000f0eff */
[----:B------:R-:W-:Y:S01]  /*62a0*/  IMAD R4, R20, 0x15c, RZ ;  /* 0x0000015c14047824 */ /* 0x000fe200078e02ff */
[----:B------:R5:W2:Y:S01]  /*62b0*/  LDG.E.U16 R36, desc[UR10][R14.64] ;  /* 0x0000000a0e247981 */ /* 0x000aa2000c1e1500 */
[----:B------:R-:W-:-:S03]  /*62c0*/  IMAD R0, R8, 0x9f, RZ ;  /* 0x0000009f08007824 */ /* 0x000fc600078e02ff */
[----:B------:R5:W2:Y:S01]  /*62d0*/  LDG.E.U16 R39, desc[UR10][R12.64] ;  /* 0x0000000a0c277981 */ /* 0x000aa2000c1e1500 */
[----:B------:R-:W0:Y:S01]  /*62e0*/  LDC R20, c[0x0][0x3b8] ;  /* 0x0000ee00ff147b82 */ /* 0x000e220000000800 */
[----:B------:R-:W-:Y:S02]  /*62f0*/  IMAD R46, R46, 0x16c, RZ ;  /* 0x0000016c2e2e7824 */ /* 0x000fe400078e02ff */
[----:B------:R5:W2:Y:S02]  /*6300*/  LDG.E.U16 R22, desc[UR10][R10.64] ;  /* 0x0000000a0a167981 */ /* 0x000aa4000c1e1500 */
[-C--:B-----5:R-:W-:Y:S02]  /*6310*/  IADD3 R14, P2, PT, R44, R7.reuse, RZ ;  /* 0x000000072c0e7210 */ /* 0x0a0fe40007f5e0ff */
[----:B------:R-:W-:Y:S01]  /*6320*/  PRMT R53, RZ, 0x7610, R53 ;  /* 0x00007610ff357816 */ /* 0x000fe20000000035 */
[----:B------:R-:W5:Y:S01]  /*6330*/  LDC R203, c[0x0][0x3c4] ;  /* 0x0000f100ffcb7b82 */ /* 0x000f620000000800 */
[----:B------:R-:W-:Y:S01]  /*6340*/  IADD3 R12, P1, PT, R42, R7, RZ ;  /* 0x000000072a0c7210 */ /* 0x000fe20007f3e0ff */
[----:B------:R-:W-:Y:S01]  /*6350*/  IMAD R44, R43, 0x14c, RZ ;  /* 0x0000014c2b2c7824 */ /* 0x000fe200078e02ff */
[-C--:B------:R-:W-:Y:S01]  /*6360*/  LEA.HI.X.SX32 R15, R237, R5.reuse, 0x1, P2 ;  /* 0x00000005ed0f7211 */ /* 0x080fe200010f0eff */
[----:B------:R-:W4:Y:S01]  /*6370*/  LDG.E.U16 R43, desc[UR10][R16.64] ;  /* 0x0000000a102b7981 */ /* 0x000f22000c1e1500 */
[----:B------:R-:W-:Y:S01]  /*6380*/  LEA.HI.X.SX32 R13, R0, R5, 0x1, P1 ;  /* 0x00000005000d7211 */ /* 0x000fe200008f0eff */
[----:B------:R-:W-:-:S02]  /*6390*/  IMAD R0, R8, 0xaf, RZ ;  /* 0x000000af08007824 */ /* 0x000fc400078e02ff */
[----:B------:R1:W4:Y:S01]  /*63a0*/  LDG.E.U16 R40, desc[UR10][R14.64] ;  /* 0x0000000a0e287981 */ /* 0x000322000c1e1500 */
[----:B------:R-:W2:Y:S03]  /*63b0*/  LDC R193, c[0x0][0x3c4] ;  /* 0x0000f100ffc17b82 */ /* 0x000ea60000000800 */
[----:B------:R1:W4:Y:S01]  /*63c0*/  LDG.E.U16 R42, desc[UR10][R12.64] ;  /* 0x0000000a0c2a7981 */ /* 0x000322000c1e1500 */
[-C--:B------:R-:W-:Y:S01]  /*63d0*/  IADD3 R10, P0, PT, R4, R7.reuse, RZ ;  /* 0x00000007040a7210 */ /* 0x080fe20007f1e0ff */
[----:B------:R-:W-:Y:S01]  /*63e0*/  IMAD R167, R167, 0x27, RZ ;  /* 0x00000027a7a77824 */ /* 0x000fe200078e02ff */
[----:B------:R-:W-:Y:S02]  /*63f0*/  LEA R166, R166, -R166, 0x5 ;  /* 0x800000a6a6a67211 */ /* 0x000fe400078e28ff */
[----:B------:R-:W2:Y:S01]  /*6400*/  LDC R191, c[0x0][0x3c4] ;  /* 0x0000f100ffbf7b82 */ /* 0x000ea20000000800 */
[----:B-1----:R-:W-:-:S02]  /*6410*/  IADD3 R14, P2, PT, R44, R7, RZ ;  /* 0x000000072c0e7210 */ /* 0x002fc40007f5e0ff */
[----:B------:R-:W-:Y:S01]  /*6420*/  IADD3 R12, P1, PT, R52, R7, RZ ;  /* 0x00000007340c7210 */ /* 0x000fe20007f3e0ff */
[----:B------:R-:W-:Y:S01]  /*6430*/  IMAD R16, R19, 0x16e, RZ ;  /* 0x0000016e13107824 */ /* 0x000fe200078e02ff */
[----:B------:R-:W-:-:S03]  /*6440*/  LEA.HI.X.SX32 R15, R236, R5, 0x1, P2 ;  /* 0x00000005ec0f7211 */ /* 0x000fc600010f0eff */
[----:B------:R-:W1:Y:S01]  /*6450*/  LDC R195, c[0x0][0x3c4] ;  /* 0x0000f100ffc37b82 */ /* 0x000e620000000800 */
[-C--:B------:R-:W-:Y:S01]  /*6460*/  LEA.HI.X.SX32 R13, R0, R5.reuse, 0x1, P1 ;  /* 0x00000005000d7211 */ /* 0x080fe200008f0eff */
[----:B------:R-:W-:Y:S01]  /*6470*/  IMAD R4, R8, 0xb7, RZ ;  /* 0x000000b708047824 */ /* 0x000fe200078e02ff */
[----:B------:R-:W-:Y:S01]  /*6480*/  LEA.HI.X.SX32 R11, R24, R5, 0x1, P0 ;  /* 0x00000005180b7211 */ /* 0x000fe200000f0eff */
[----:B------:R0:W4:Y:S04]  /*6490*/  LDG.E.U16 R44, desc[UR10][R14.64] ;  /* 0x0000000a0e2c7981 */ /* 0x000128000c1e1500 */
[----:B------:R-:W1:Y:S01]  /*64a0*/  LDC R0, c[0x0][0x3b8] ;  /* 0x0000ee00ff007b82 */ /* 0x000e620000000800 */
[-C--:B------:R-:W-:Y:S01]  /*64b0*/  IADD3 R16, P0, PT, R16, R7.reuse, RZ ;  /* 0x0000000710107210 */ /* 0x080fe20007f1e0ff */
[----:B------:R-:W-:Y:S01]  /*64c0*/  IMAD R18, R18, 0x17c, RZ ;  /* 0x0000017c12127824 */ /* 0x000fe200078e02ff */
[----:B------:R5:W4:Y:S01]  /*64d0*/  LDG.E.U16 R45, desc[UR10][R12.64] ;  /* 0x0000000a0c2d7981 */ /* 0x000b22000c1e1500 */
[----:B0-----:R-:W-:Y:S01]  /*64e0*/  IMAD R20, R20, 0x1bc, RZ ;  /* 0x000001bc14147824 */ /* 0x001fe200078e02ff */
[----:B------:R-:W-:-:S02]  /*64f0*/  IADD3 R14, P2, PT, R46, R7, RZ ;  /* 0x000000072e0e7210 */ /* 0x000fc40007f5e0ff */
[----:B------:R0:W4:Y:S01]  /*6500*/  LDG.E.U16 R24, desc[UR10][R10.64] ;  /* 0x0000000a0a187981 */ /* 0x000122000c1e1500 */
[-C--:B------:R-:W-:Y:S01]  /*6510*/  LEA.HI.X.SX32 R17, R4, R5.reuse, 0x1, P0 ;  /* 0x0000000504117211 */ /* 0x080fe200000f0eff */
[----:B------:R-:W-:Y:S01]  /*6520*/  IMAD R4, R49, 0x19c, RZ ;  /* 0x0000019c31047824 */ /* 0x000fe200078e02ff */
[----:B------:R-:W-:Y:S01]  /*6530*/  LEA.HI.X.SX32 R15, R235, R5, 0x1, P2 ;  /* 0x00000005eb0f7211 */ /* 0x000fe200010f0eff */
[----:B------:R-:W1:Y:S01]  /*6540*/  LDC R49, c[0x0][0x3b8] ;  /* 0x0000ee00ff317b82 */ /* 0x000e620000000800 */
[-C--:B-----5:R-:W-:Y:S01]  /*6550*/  IADD3 R12, P1, PT, R48, R7.reuse, RZ ;  /* 0x00000007300c7210 */ /* 0x0a0fe20007f3e0ff */
[----:B------:R-:W5:Y:S01]  /*6560*/  LDG.E.U16 R47, desc[UR10][R16.64] ;  /* 0x0000000a102f7981 */ /* 0x000f62000c1e1500 */
[----:B0-----:R-:W-:-:S03]  /*6570*/  IADD3 R10, P0, PT, R18, R7, RZ ;  /* 0x00000007120a7210 */ /* 0x001fc60007f1e0ff */
[----:B------:R0:W5:Y:S01]  /*6580*/  LDG.E.U16 R46, desc[UR10][R14.64] ;  /* 0x0000000a0e2e7981 */ /* 0x000162000c1e1500 */
[----:B------:R-:W-:Y:S01]  /*6590*/  LEA.HI.X.SX32 R13, R232, R5, 0x1, P1 ;  /* 0x00000005e80d7211 */ /* 0x000fe200008f0eff */
[----:B------:R-:W2:Y:S01]  /*65a0*/  LDC R189, c[0x0][0x3c4] ;  /* 0x0000f100ffbd7b82 */ /* 0x000ea20000000800 */
[----:B------:R-:W-:Y:S02]  /*65b0*/  IADD3 R18, P1, PT, R20, R7, RZ ;  /* 0x0000000714127210 */ /* 0x000fe40007f3e0ff */
[-C--:B------:R-:W-:Y:S01]  /*65c0*/  LEA.HI.X.SX32 R11, R26, R5.reuse, 0x1, P0 ;  /* 0x000000051a0b7211 */ /* 0x080fe200000f0eff */
[----:B-1----:R-:W-:Y:S01]  /*65d0*/  IMAD R0, R0, 0x1cc, RZ ;  /* 0x000001cc00007824 */ /* 0x002fe200078e02ff */
[----:B------:R-:W-:Y:S01]  /*65e0*/  LEA.HI.X.SX32 R19, R30, R5, 0x1, P1 ;  /* 0x000000051e137211 */ /* 0x000fe200008f0eff */
[----:B------:R-:W5:Y:S01]  /*65f0*/  LDG.E.U16 R48, desc[UR10][R12.64] ;  /* 0x0000000a0c307981 */ /* 0x000f62000c1e1500 */
[-C--:B0-----:R-:W-:Y:S01]  /*6600*/  IADD3 R14, P0, PT, R4, R7.reuse, RZ ;  /* 0x00000007040e7210 */ /* 0x081fe20007f1e0ff */
[----:B------:R-:W0:Y:S02]  /*6610*/  LDC R20, c[0x0][0x3b8] ;  /* 0x0000ee00ff147b82 */ /* 0x000e240000000800 */
[----:B------:R1:W5:Y:S01]  /*6620*/  LDG.E.U16 R54, desc[UR10][R18.64] ;  /* 0x0000000a12367981 */ /* 0x000362000c1e1500 */
[----:B------:R-:W-:-:S03]  /*6630*/  IADD3 R16, P2, PT, R50, R7, RZ ;  /* 0x0000000732107210 */ /* 0x000fc60007f5e0ff */
[----:B------:R1:W5:Y:S02]  /*6640*/  LDG.E.U16 R26, desc[UR10][R10.64] ;  /* 0x0000000a0a1a7981 */ /* 0x000364000c1e1500 */
[----:B------:R-:W0:Y:S01]  /*6650*/  LDC R4, c[0x0][0x3b8] ;  /* 0x0000ee00ff047b82 */ /* 0x000e220000000800 */
[----:B------:R-:W-:-:S07]  /*6660*/  LEA.HI.X.SX32 R15, R28, R5, 0x1, P0 ;  /* 0x000000051c0f7211 */ /* 0x000fce00000f0eff */
[----:B-1----:R-:W1:Y:S01]  /*6670*/  LDC R19, c[0x0][0x3b8] ;  /* 0x0000ee00ff137b82 */ /* 0x002e620000000800 */
[----:B------:R-:W-:Y:S01]  /*6680*/  LEA.HI.X.SX32 R17, R231, R5, 0x1, P2 ;  /* 0x00000005e7117211 */ /* 0x000fe200010f0eff */
[----:B------:R-:W-:-:S06]  /*6690*/  IMAD R30, R51, 0x1dc, RZ ;  /* 0x000001dc331e7824 */ /* 0x000fcc00078e02ff */
[----:B------:R-:W1:Y:S01]  /*66a0*/  LDC R28, c[0x0][0x3b8] ;  /* 0x0000ee00ff1c7b82 */ /* 0x000e620000000800 */
[----:B------:R-:W-:Y:S01]  /*66b0*/  IADD3 R10, P0, PT, R0, R7, RZ ;  /* 0x00000007000a7210 */ /* 0x000fe20007f1e0ff */
[----:B------:R-:W-:Y:S01]  /*66c0*/  IMAD R0, R55, 0x1fc, RZ ;  /* 0x000001fc37007824 */ /* 0x000fe200078e02ff */
[----:B------:R0:W5:Y:S02]  /*66d0*/  LDG.E.U16 R52, desc[UR10][R16.64] ;  /* 0x0000000a10347981 */ /* 0x000164000c1e1500 */
[----:B------:R-:W-:Y:S02]  /*66e0*/  LEA.HI.X.SX32 R11, R230, R5, 0x1, P0 ;  /* 0x00000005e60b7211 */ /* 0x000fe400000f0eff */
[----:B------:R0:W5:Y:S01]  /*66f0*/  LDG.E.U16 R50, desc[UR10][R14.64] ;  /* 0x0000000a0e327981 */ /* 0x000162000c1e1500 */
[----:B------:R-:W1:Y:S01]  /*6700*/  LDC R51, c[0x0][0x3b8] ;  /* 0x0000ee00ff337b82 */ /* 0x000e620000000800 */
[-C--:B------:R-:W-:Y:S02]  /*6710*/  IADD3 R12, P1, PT, R30, R7.reuse, RZ ;  /* 0x000000071e0c7210 */ /* 0x080fe40007f3e0ff */
[----:B0-----:R-:W-:-:S05]  /*6720*/  IADD3 R16, P0, PT, R0, R7, RZ ;  /* 0x0000000700107210 */ /* 0x001fca0007f1e0ff */
[----:B------:R-:W0:Y:S01]  /*6730*/  LDC R55, c[0x0][0x3b8] ;  /* 0x0000ee00ff377b82 */ /* 0x000e220000000800 */
[----:B------:R-:W-:Y:S02]  /*6740*/  IADD3 R14, P2, PT, R56, R7, RZ ;  /* 0x00000007380e7210 */ /* 0x000fe40007f5e0ff */
[----:B------:R1:W5:Y:S01]  /*6750*/  LDG.E.U16 R56, desc[UR10][R10.64] ;  /* 0x0000000a0a387981 */ /* 0x000362000c1e1500 */
[-C--:B------:R-:W-:Y:S01]  /*6760*/  LEA.HI.X.SX32 R17, R34, R5.reuse, 0x1, P0 ;  /* 0x0000000522117211 */ /* 0x080fe200000f0eff */
[----:B------:R-:W-:Y:S01]  /*6770*/  IMAD R20, R20, 0x18e, RZ ;  /* 0x0000018e14147824 */ /* 0x000fe200078e02ff */
[----:B------:R-:W-:Y:S01]  /*6780*/  LEA.HI.X.SX32 R13, R32, R5, 0x1, P1 ;  /* 0x00000005200d7211 */ /* 0x000fe200008f0eff */
[----:B------:R-:W-:Y:S01]  /*6790*/  IMAD R0, R8, 0xbf, RZ ;  /* 0x000000bf08007824 */ /* 0x000fe200078e02ff */
[----:B------:R-:W-:Y:S01]  /*67a0*/  LEA R171, R171, -R171, 0x6 ;  /* 0x800000ababab7211 */ /* 0x000fe200078e30ff */
[----:B------:R1:W5:Y:S01]  /*67b0*/  LDG.E.U16 R60, desc[UR10][R16.64] ;  /* 0x0000000a103c7981 */ /* 0x000362000c1e1500 */
[----:B------:R-:W2:Y:S01]  /*67c0*/  LDC R164, c[0x0][0x3c4] ;  /* 0x0000f100ffa47b82 */ /* 0x000ea20000000800 */
[----:B-1----:R-:W-:-:S02]  /*67d0*/  IMAD R10, R4, 0x17e, RZ ;  /* 0x0000017e040a7824 */ /* 0x002fc400078e02ff */
[----:B------:R1:W5:Y:S01]  /*67e0*/  LDG.E.U16 R34, desc[UR10][R12.64] ;  /* 0x0000000a0c227981 */ /* 0x000362000c1e1500 */
[----:B------:R-:W-:Y:S01]  /*67f0*/  IMAD R4, R8, 0xc7, RZ ;  /* 0x000000c708047824 */ /* 0x000fe200078e02ff */
[----:B------:R-:W-:Y:S02]  /*6800*/  LEA.HI.X.SX32 R15, R229, R5, 0x1, P2 ;  /* 0x00000005e50f7211 */ /* 0x000fe400010f0eff */
[----:B------:R-:W-:Y:S01]  /*6810*/  IADD3 R10, P0, PT, R10, R7, RZ ;  /* 0x000000070a0a7210 */ /* 0x000fe20007f1e0ff */
[----:B------:R-:W-:Y:S01]  /*6820*/  IMAD R16, R19, 0x1ae, RZ ;  /* 0x000001ae13107824 */ /* 0x000fe200078e02ff */
[----:B------:R-:W-:Y:S01]  /*6830*/  LEA R187, R187, R187, 0x5 ;  /* 0x000000bbbbbb7211 */ /* 0x000fe200078e28ff */
[----:B------:R-:W-:Y:S01]  /*6840*/  IMAD R28, R28, 0x19e, RZ ;  /* 0x0000019e1c1c7824 */ /* 0x000fe200078e02ff */
[----:B------:R-:W-:Y:S01]  /*6850*/  LEA.HI.X.SX32 R11, R0, R5, 0x1, P0 ;  /* 0x00000005000b7211 */ /* 0x000fe200000f0eff */
[----:B------:R-:W-:Y:S01]  /*6860*/  IMAD R185, R185, 0x29, RZ ;  /* 0x00000029b9b97824 */ /* 0x000fe200078e02ff */
[-C--:B-1----:R-:W-:Y:S01]  /*6870*/  IADD3 R12, P1, PT, R20, R7.reuse, RZ ;  /* 0x00000007140c7210 */ /* 0x082fe20007f3e0ff */
[----:B------:R-:W-:Y:S01]  /*6880*/  IMAD R0, R8, 0xd7, RZ ;  /* 0x000000d708007824 */ /* 0x000fe200078e02ff */
[----:B------:R-:W-:Y:S01]  /*6890*/  IADD3 R16, P0, PT, R16, R7, RZ ;  /* 0x0000000710107210 */ /* 0x000fe20007f1e0ff */
[----:B------:R1:W5:Y:S01]  /*68a0*/  LDG.E.U16 R58, desc[UR10][R14.64] ;  /* 0x0000000a0e3a7981 */ /* 0x000362000c1e1500 */
[-C--:B------:R-:W-:Y:S01]  /*68b0*/  LEA.HI.X.SX32 R13, R4, R5.reuse, 0x1, P1 ;  /* 0x00000005040d7211 */ /* 0x080fe200008f0eff */
[----:B------:R-:W-:Y:S01]  /*68c0*/  IMAD R18, R8, 0xcf, RZ ;  /* 0x000000cf08127824 */ /* 0x000fe200078e02ff */
[----:B------:R-:W2:Y:S01]  /*68d0*/  LDC R148, c[0x0][0x3c4] ;  /* 0x0000f100ff947b82 */ /* 0x000ea20000000800 */
[----:B------:R-:W-:Y:S01]  /*68e0*/  IMAD R4, R49, 0x1be, RZ ;  /* 0x000001be31047824 */ /* 0x000fe200078e02ff */
[----:B------:R-:W-:Y:S01]  /*68f0*/  LEA.HI.X.SX32 R17, R0, R5, 0x1, P0 ;  /* 0x0000000500117211 */ /* 0x000fe200000f0eff */
[----:B------:R-:W-:Y:S01]  /*6900*/  IMAD R0, R8, 0xdf, RZ ;  /* 0x000000df08007824 */ /* 0x000fe200078e02ff */
[----:B------:R0:W5:Y:S01]  /*6910*/  LDG.E.U16 R30, desc[UR10][R12.64] ;  /* 0x0000000a0c1e7981 */ /* 0x000162000c1e1500 */
[----:B-1----:R-:W-:Y:S01]  /*6920*/  IADD3 R14, P2, PT, R28, R7, RZ ;  /* 0x000000071c0e7210 */ /* 0x002fe20007f5e0ff */
[----:B------:R-:W-:-:S02]  /*6930*/  IMAD R20, R51, 0x1ce, RZ ;  /* 0x000001ce33147824 */ /* 0x000fc400078e02ff */
[----:B------:R1:W5:Y:S01]  /*6940*/  LDG.E.U16 R28, desc[UR10][R10.64] ;  /* 0x0000000a0a1c7981 */ /* 0x000362000c1e1500 */
[----:B------:R-:W-:Y:S01]  /*6950*/  IMAD R183, R183, 0x31, RZ ;  /* 0x00000031b7b77824 */ /* 0x000fe200078e02ff */
[----:B------:R-:W-:Y:S01]  /*6960*/  LEA.HI.X.SX32 R15, R18, R5, 0x1, P2 ;  /* 0x00000005120f7211 */ /* 0x000fe200010f0eff */
[----:B------:R-:W-:Y:S01]  /*6970*/  IMAD R18, R57, 0x1fe, RZ ;  /* 0x000001fe39127824 */ /* 0x000fe200078e02ff */
[----:B------:R1:W5:Y:S01]  /*6980*/  LDG.E.U16 R17, desc[UR10][R16.64] ;  /* 0x0000000a10117981 */ /* 0x000362000c1e1500 */
[----:B0-----:R-:W-:Y:S01]  /*6990*/  IMAD R64, R55, 0x1ee, RZ ;  /* 0x000001ee37407824 */ /* 0x001fe200078e02ff */
[-C--:B------:R-:W-:Y:S01]  /*69a0*/  IADD3 R12, P1, PT, R20, R7.reuse, RZ ;  /* 0x00000007140c7210 */ /* 0x080fe20007f3e0ff */
[----:B------:R-:W-:Y:S01]  /*69b0*/  IMAD R181, R181, 0x39, RZ ;  /* 0x00000039b5b57824 */ /* 0x000fe200078e02ff */
[----:B------:R0:W5:Y:S01]  /*69c0*/  LDG.E.U16 R32, desc[UR10][R14.64] ;  /* 0x0000000a0e207981 */ /* 0x000162000c1e1500 */
[----:B------:R-:W-:Y:S01]  /*69d0*/  SHF.L.U32 R179, R179, 0x1, RZ ;  /* 0x00000001b3b37819 */ /* 0x000fe200000006ff */
[----:B------:R-:W-:Y:S01]  /*69e0*/  IMAD R177, R177, 0xa, RZ ;  /* 0x0000000ab1b17824 */ /* 0x000fe200078e02ff */
[----:B-1----:R-:W-:Y:S01]  /*69f0*/  IADD3 R10, P0, PT, R4, R7, RZ ;  /* 0x00000007040a7210 */ /* 0x002fe20007f1e0ff */
[----:B------:R-:W-:Y:S01]  /*6a00*/  IMAD R175, R175, 0x12, RZ ;  /* 0x00000012afaf7824 */ /* 0x000fe200078e02ff */
[C---:B------:R-:W-:Y:S01]  /*6a10*/  LEA R20, R8.reuse, -R8, 0x8 ;  /* 0x8000000808147211 */ /* 0x040fe200078e40ff */
[----:B------:R-:W-:Y:S01]  /*6a20*/  IMAD R16, R8, 0xe7, RZ ;  /* 0x000000e708107824 */ /* 0x000fe200078e02ff */
[----:B------:R-:W-:Y:S01]  /*6a30*/  LEA.HI.X.SX32 R11, R0, R5, 0x1, P0 ;  /* 0x00000005000b7211 */ /* 0x000fe200000f0eff */
[----:B------:R-:W-:Y:S01]  /*6a40*/  IMAD R0, R8, 0xef, RZ ;  /* 0x000000ef08007824 */ /* 0x000fe200078e02ff */
[-C--:B------:R-:W-:Y:S01]  /*6a50*/  IADD3 R18, P4, PT, R18, R7.reuse, RZ ;  /* 0x0000000712127210 */ /* 0x080fe20007f9e0ff */
[----:B------:R-:W-:Y:S01]  /*6a60*/  IMAD R8, R8, 0xf7, RZ ;  /* 0x000000f708087824 */ /* 0x000fe200078e02ff */
[-C--:B0-----:R-:W-:Y:S01]  /*6a70*/  IADD3 R14, P2, PT, R62, R7.reuse, RZ ;  /* 0x000000073e0e7210 */ /* 0x081fe20007f5e0ff */
[----:B------:R0:W5:Y:S01]  /*6a80*/  LDG.E.U16 R10, desc[UR10][R10.64] ;  /* 0x0000000a0a0a7981 */ /* 0x000162000c1e1500 */
[----:B------:R-:W-:Y:S01]  /*6a90*/  IADD3 R4, P3, PT, R64, R7, RZ ;  /* 0x0000000740047210 */ /* 0x000fe20007f7e0ff */
[----:B------:R-:W-:Y:S01]  /*6aa0*/  IMAD R173, R173, 0x1a, RZ ;  /* 0x0000001aadad7824 */ /* 0x000fe200078e02ff */
[-C--:B------:R-:W-:Y:S01]  /*6ab0*/  LEA.HI.X.SX32 R13, R16, R5.reuse, 0x1, P1 ;  /* 0x00000005100d7211 */ /* 0x080fe200008f0eff */
[----:B------:R-:W1:Y:S01]  /*6ac0*/  LDC R7, c[0x0][0x3c8] ;  /* 0x0000f200ff077b82 */ /* 0x000e620000000800 */
[----:B------:R-:W-:-:S02]  /*6ad0*/  LEA.HI.X.SX32 R15, R0, R5, 0x1, P2 ;  /* 0x00000005000f7211 */ /* 0x000fc400010f0eff */
[-C--:B------:R-:W-:Y:S01]  /*6ae0*/  LEA.HI.X.SX32 R19, R20, R5.reuse, 0x1, P4 ;  /* 0x0000000514137211 */ /* 0x080fe200020f0eff */
[----:B------:R-:W5:Y:S01]  /*6af0*/  LDG.E.U16 R12, desc[UR10][R12.64] ;  /* 0x0000000a0c0c7981 */ /* 0x000f62000c1e1500 */
[----:B------:R-:W-:-:S03]  /*6b00*/  LEA.HI.X.SX32 R5, R8, R5, 0x1, P3 ;  /* 0x0000000508057211 */ /* 0x000fc600018f0eff */
[----:B------:R-:W5:Y:S01]  /*6b10*/  LDG.E.U16 R14, desc[UR10][R14.64] ;  /* 0x0000000a0e0e7981 */ /* 0x000f62000c1e1500 */
[----:B------:R-:W-:Y:S01]  /*6b20*/  LOP3.LUT P0, RZ, R245, 0x7f, RZ, 0xc0, !PT ;  /* 0x0000007ff5ff7812 */ /* 0x000fe2000780c0ff */
[----:B0-----:R-:W0:Y:S02]  /*6b30*/  LDC R11, c[0x0][0x3c4] ;  /* 0x0000f100ff0b7b82 */ /* 0x001e240000000800 */
[----:B------:R1:W5:Y:S04]  /*6b40*/  LDG.E.U16 R5, desc[UR10][R4.64] ;  /* 0x0000000a04057981 */ /* 0x000368000c1e1500 */
[----:B------:R-:W5:Y:S01]  /*6b50*/  LDG.E.U16 R18, desc[UR10][R18.64] ;  /* 0x0000000a12127981 */ /* 0x000f62000c1e1500 */
[----:B------:R-:W-:Y:S01]  /*6b60*/  SHF.R.U32.HI R0, RZ, 0x5, R245 ;  /* 0x00000005ff007819 */ /* 0x000fe200000116f5 */
[----:B------:R-:W0:Y:S03]  /*6b70*/  LDC R134, c[0x0][0x3c4] ;  /* 0x0000f100ff867b82 */ /* 0x000e260000000800 */
[----:B------:R-:W-:Y:S01]  /*6b80*/  R2UR UR46, R0 ;  /* 0x00000000002e72ca */ /* 0x000fe200000e0000 */
[----:B------:R-:W-:Y:S01]  /*6b90*/  IMAD R0, R243, UR4, RZ ;  /* 0x00000004f3007c24 */ /* 0x000fe2000f8e02ff */
[----:B------:R-:W-:Y:S01]  /*6ba0*/  STS.U16 [R9+UR6+0x2300], R221 ;  /* 0x002300dd09007988 */ /* 0x000fe20008000406 */
[----:B------:R-:W-:-:S02]  /*6bb0*/  IMAD R168, R168, 0x2a, RZ ;  /* 0x0000002aa8a87824 */ /* 0x000fc400078e02ff */
[----:B------:R-:W-:Y:S01]  /*6bc0*/  IMAD R152, R152, 0xb, RZ ;  /* 0x0000000b98987824 */ /* 0x000fe200078e02ff */
[----:B------:R-:W2:Y:S07]  /*6bd0*/  LDC R149, c[0x0][0x3c4] ;  /* 0x0000f100ff957b82 */ /* 0x000eae0000000800 */
[----:B------:R-:W-:Y:S01]  /*6be0*/  USHF.L.U32 UR4, UR46, 0x15, URZ ;  /* 0x000000152e047899 */ /* 0x000fe200080006ff */
[----:B------:R-:W-:Y:S01]  /*6bf0*/  IMAD R144, R144, 0x1b, RZ ;  /* 0x0000001b90907824 */ /* 0x000fe200078e02ff */
[----:B------:R-:W-:Y:S01]  /*6c00*/  SHF.L.U32 R133, R133, 0x2, RZ ;  /* 0x0000000285857819 */ /* 0x000fe200000006ff */
[----:B---3--:R-:W-:Y:S01]  /*6c10*/  IMAD R136, R136, 0x2b, RZ ;  /* 0x0000002b88887824 */ /* 0x008fe200078e02ff */
[----:B------:R-:W-:Y:S01]  /*6c20*/  ULOP3.LUT UR8, UR4, 0x600000, URZ, 0xc0, !UPT ;  /* 0x0060000004087892 */ /* 0x000fe2000f8ec0ff */
[----:B------:R-:W-:Y:S01]  /*6c30*/  STS.U16 [R9+UR6+0x2700], R228 ;  /* 0x002700e409007988 */ /* 0x000fe20008000406 */
[----:B------:R-:W3:Y:S02]  /*6c40*/  LDC R150, c[0x0][0x3c4] ;  /* 0x0000f100ff967b82 */ /* 0x000ee40000000800 */
[----:B------:R-:W-:Y:S01]  /*6c50*/  UIADD3 UR8, UPT, UPT, UR7, UR8, URZ ;  /* 0x0000000807087290 */ /* 0x000fe2000fffe0ff */
[----:B------:R-:W-:Y:S04]  /*6c60*/  STS.U16 [R9+UR6+0x2b00], R217 ;  /* 0x002b00d909007988 */ /* 0x000fe80008000406 */
[----:B------:R-:W-:Y:S01]  /*6c70*/  STS.U16 [R9+UR6+0x2f00], R233 ;  /* 0x002f00e909007988 */ /* 0x000fe20008000406 */
[----:B------:R-:W3:Y:S03]  /*6c80*/  LDC R151, c[0x0][0x3c4] ;  /* 0x0000f100ff977b82 */ /* 0x000ee60000000800 */
[----:B------:R-:W-:Y:S04]  /*6c90*/  STS.U16 [R9+UR6+0x3300], R234 ;  /* 0x003300ea09007988 */ /* 0x000fe80008000406 */
[----:B------:R-:W-:Y:S01]  /*6ca0*/  STS.U16 [R9+UR6+0x3700], R126 ;  /* 0x0037007e09007988 */ /* 0x000fe20008000406 */
[----:B------:R-:W-:Y:S01]  /*6cb0*/  IMAD R135, R135, 0x14, RZ ;  /* 0x0000001487877824 */ /* 0x000fe200078e02ff */
[----:B------:R-:W3:Y:S02]  /*6cc0*/  LDC R153, c[0x0][0x3c4] ;  /* 0x0000f100ff997b82 */ /* 0x000ee40000000800 */
[----:B------:R-:W-:Y:S04]  /*6cd0*/  STS.U16 [R9+UR6+0x3b00], R124 ;  /* 0x003b007c09007988 */ /* 0x000fe80008000406 */
[----:B------:R0:W-:Y:S01]  /*6ce0*/  STS.U16 [R9+UR6+0x3f00], R211 ;  /* 0x003f00d309007988 */ /* 0x0001e20008000406 */
[----:B------:R-:W-:Y:S01]  /*6cf0*/  IMAD R137, R137, 0x1c, RZ ;  /* 0x0000001c89897824 */ /* 0x000fe200078e02ff */
[----:B------:R-:W3:Y:S01]  /*6d00*/  LDC R155, c[0x0][0x3c4] ;  /* 0x0000f100ff9b7b82 */ /* 0x000ee20000000800 */
[----:B------:R-:W-:Y:S01]  /*6d10*/  STTM.x64 tmem[UR8], RZ ;  /* 0x000000ff000079ed */ /* 0x000fe20008340008 */
[----:B------:R-:W-:Y:S01]  /*6d20*/  STTM.x64 tmem[UR8+0x40], RZ ;  /* 0x000040ff000079ed */ /* 0x000fe20008340008 */
[----:B------:R-:W-:Y:S01]  /*6d30*/  STTM.x64 tmem[UR8+0x80], RZ ;  /* 0x000080ff000079ed */ /* 0x000fe20008340008 */
[----:B------:R-:W-:Y:S01]  /*6d40*/  STTM.x64 tmem[UR8+0xc0], RZ ;  /* 0x0000c0ff000079ed */ /* 0x000fe20008340008 */
[----:B------:R-:W-:Y:S01]  /*6d50*/  VOTEU.ALL UP0, P0 ;  /* 0x0000000000ff7886 */ /* 0x000fe20000000000 */
[----:B------:R-:W-:Y:S01]  /*6d60*/  UIADD3 UR4, UPT, UPT, UR6, 0x28000, URZ ;  /* 0x0002800006047890 */ /* 0x000fe2000fffe0ff */
[----:B-1----:R-:W-:Y:S01]  /*6d70*/  LEA R4, R7, R204, 0x7 ;  /* 0x000000cc07047211 */ /* 0x002fe200078e38ff */
[----:B------:R-:W-:Y:S01]  /*6d80*/  VOTEU.ALL UP1, P0 ;  /* 0x0000000000ff7886 */ /* 0x000fe20000020000 */
[----:B0-----:R-:W-:Y:S01]  /*6d90*/  SHF.L.U32 R11, R11, 0x3, RZ ;  /* 0x000000030b0b7819 */ /* 0x001fe200000006ff */
[----:B------:R-:W0:Y:S01]  /*6da0*/  LDC R211, c[0x0][0x3c4] ;  /* 0x0000f100ffd37b82 */ /* 0x000e220000000800 */
[----:B------:R-:W-:-:S02]  /*6db0*/  IMAD R138, R138, 0x24, RZ ;  /* 0x000000248a8a7824 */ /* 0x000fc400078e02ff */
[----:B------:R-:W-:Y:S02]  /*6dc0*/  IMAD R139, R139, 0x2c, RZ ;  /* 0x0000002c8b8b7824 */ /* 0x000fe400078e02ff */
[----:B------:R-:W-:Y:S02]  /*6dd0*/  IMAD R141, R141, 0x34, RZ ;  /* 0x000000348d8d7824 */ /* 0x000fe400078e02ff */
[----:B------:R-:W-:Y:S01]  /*6de0*/  IMAD R142, R142, 0x3c, RZ ;  /* 0x0000003c8e8e7824 */ /* 0x000fe200078e02ff */
[----:B------:R-:W1:Y:S01]  /*6df0*/  LDC R157, c[0x0][0x3c4] ;  /* 0x0000f100ff9d7b82 */ /* 0x000e620000000800 */
[----:B------:R-:W-:-:S07]  /*6e00*/  IMAD R146, R146, 0x15, RZ ;  /* 0x0000001592927824 */ /* 0x000fce00078e02ff */
[----:B------:R-:W0:Y:S01]  /*6e10*/  LDC R159, c[0x0][0x3c4] ;  /* 0x0000f100ff9f7b82 */ /* 0x000e220000000800 */
[----:B--2---:R-:W-:Y:S07]  /*6e20*/  STS.U16 [R9+UR6+0x4700], R38 ;  /* 0x0047002609007988 */ /* 0x004fee0008000406 */
[----:B------:R-:W2:Y:S08]  /*6e30*/  LDC R161, c[0x0][0x3c4] ;  /* 0x0000f100ffa17b82 */ /* 0x000eb00000000800 */
[----:B------:R-:W0:Y:S08]  /*6e40*/  LDC R162, c[0x0][0x3c4] ;  /* 0x0000f100ffa27b82 */ /* 0x000e300000000800 */
[----:B------:R-:W0:Y:S01]  /*6e50*/  LDC R163, c[0x0][0x3c4] ;  /* 0x0000f100ffa37b82 */ /* 0x000e220000000800 */
[----:B------:R-:W-:Y:S01]  /*6e60*/  STS.U16 [R9+UR6+0x4300], R36 ;  /* 0x0043002409007988 */ /* 0x000fe20008000406 */
[----:B------:R-:W-:-:S02]  /*6e70*/  IMAD R154, R154, 0xe, RZ ;  /* 0x0000000e9a9a7824 */ /* 0x000fc400078e02ff */
[----:B------:R-:W-:Y:S01]  /*6e80*/  IMAD R158, R158, 0x26, RZ ;  /* 0x000000269e9e7824 */ /* 0x000fe200078e02ff */
[----:B------:R-:W-:-:S03]  /*6e90*/  PRMT R127, RZ, 0x7610, R127 ;  /* 0x00007610ff7f7816 */ /* 0x000fc6000000007f */
[----:B------:R-:W0:Y:S01]  /*6ea0*/  LDC R165, c[0x0][0x3c4] ;  /* 0x0000f100ffa57b82 */ /* 0x000e220000000800 */
[----:B------:R-:W-:Y:S01]  /*6eb0*/  STS.U16 [R9+UR6+0x4f00], R22 ;  /* 0x004f001609007988 */ /* 0x000fe20008000406 */
[----:B------:R-:W-:Y:S02]  /*6ec0*/  PRMT R121, RZ, 0x7610, R121 ;  /* 0x00007610ff797816 */ /* 0x000fe40000000079 */
[----:B------:R-:W-:Y:S02]  /*6ed0*/  PRMT R128, RZ, 0x7610, R128 ;  /* 0x00007610ff807816 */ /* 0x000fe40000000080 */
[----:B------:R-:W-:Y:S02]  /*6ee0*/  PRMT R125, RZ, 0x7610, R125 ;  /* 0x00007610ff7d7816 */ /* 0x000fe4000000007d */
[----:B------:R-:W0:Y:S01]  /*6ef0*/  LDC R169, c[0x0][0x3c4] ;  /* 0x0000f100ffa97b82 */ /* 0x000e220000000800 */
[----:B----4-:R-:W-:Y:S04]  /*6f00*/  STS.U16 [R9+UR6+0x4b00], R40 ;  /* 0x004b002809007988 */ /* 0x010fe80008000406 */
[----:B------:R-:W-:Y:S04]  /*6f10*/  STS.U16 [R9+UR6+0x5300], R44 ;  /* 0x0053002c09007988 */ /* 0x000fe80008000406 */
[----:B------:R-:W-:Y:S04]  /*6f20*/  STS.U16 [R9+UR6+0x5700], R24 ;  /* 0x0057001809007988 */ /* 0x000fe80008000406 */
[----:B-----5:R-:W-:Y:S04]  /*6f30*/  STS.U16 [R9+UR6+0x5b00], R46 ;  /* 0x005b002e09007988 */ /* 0x020fe80008000406 */
        /* <DEDUP_REMOVED lines=8> */
[----:B------:R4:W-:Y:S02]  /*6fc0*/  STS.U16 [R9+UR6+0x7b00], R58 ;  /* 0x007b003a09007988 */ /* 0x0009e40008000406 */
[----:B----4-:R-:W4:Y:S02]  /*6fd0*/  LDC.64 R8, c[0x0][0x388] ;  /* 0x0000e200ff087b82 */ /* 0x010f240000000a00 */
[----:B------:R-:W-:Y:S04]  /*6fe0*/  STS.U16 [R6+UR6+0x380], R226 ;  /* 0x000380e206007988 */ /* 0x000fe80008000406 */
[----:B------:R-:W-:Y:S04]  /*6ff0*/  STS.U16 [R6+UR6+0x780], R219 ;  /* 0x000780db06007988 */ /* 0x000fe80008000406 */
[----:B------:R-:W-:Y:S04]  /*7000*/  STS.U16 [R6+UR6+0xb80], R145 ;  /* 0x000b809106007988 */ /* 0x000fe80008000406 */
[----:B------:R-:W-:Y:S04]  /*7010*/  STS.U16 [R6+UR6+0xf80], R227 ;  /* 0x000f80e306007988 */ /* 0x000fe80008000406 */
[----:B------:R5:W-:Y:S01]  /*7020*/  STS.U16 [R6+UR6+0x1380], R213 ;  /* 0x001380d506007988 */ /* 0x000be20008000406 */
[----:B------:R-:W-:-:S04]  /*7030*/  @!UP0 UIADD3 UR14, UPT, UPT, -UR12, 0x100000, URZ ;  /* 0x001000000c0e8890 */ /* 0x000fc8000fffe1ff */
[----:B------:R-:W-:Y:S02]  /*7040*/  @!UP0 USHF.L.U32 UR15, UR14, 0xb, URZ ;  /* 0x0000000b0e0f8899 */ /* 0x000fe400080006ff */
[----:B------:R-:W-:Y:S01]  /*7050*/  @!UP0 USHF.L.U32 UR14, UR14, 0x1, URZ ;  /* 0x000000010e0e8899 */ /* 0x000fe200080006ff */
[----:B------:R-:W-:Y:S01]  /*7060*/  LEA R13, R2, -R2, 0x3 ;  /* 0x80000002020d7211 */ /* 0x000fe200078e18ff */
[----:B------:R-:W-:Y:S01]  /*7070*/  STS.U16 [R6+UR6+0x1780], R209 ;  /* 0x001780d106007988 */ /* 0x000fe20008000406 */
[----:B------:R-:W-:Y:S02]  /*7080*/  PRMT R20, RZ, 0x7610, R20 ;  /* 0x00007610ff147816 */ /* 0x000fe40000000014 */
[----:B------:R-:W-:Y:S01]  /*7090*/  PRMT R64, RZ, 0x7610, R64 ;  /* 0x00007610ff407816 */ /* 0x000fe20000000040 */
        /* <DEDUP_REMOVED lines=25> */
[----:B------:R0:W-:Y:S01]  /*7230*/  STS.U16 [R6+UR6+0x7f80], R18 ;  /* 0x007f801206007988 */ /* 0x0001e20008000406 */
[C---:B----4-:R-:W-:Y:S01]  /*7240*/  LEA R199, P1, R0.reuse, R8, 0x1 ;  /* 0x0000000800c77211 */ /* 0x050fe200078208ff */
[----:B-----5:R-:W4:Y:S01]  /*7250*/  LDC R213, c[0x0][0x3c4] ;  /* 0x0000f100ffd57b82 */ /* 0x020f220000000800 */
[----:B------:R-:W5:Y:S07]  /*7260*/  FENCE.VIEW.ASYNC.T ;  /* 0x00000000000073c6 */ /* 0x000f6e0000000200 */
[----:B-----5:R-:W-:Y:S01]  /*7270*/  BAR.SYNC.DEFER_BLOCKING 0x0 ;  /* 0x0000000000007b1d */ /* 0x020fe20000010000 */
[----:B------:R-:W-:-:S07]  /*7280*/  LEA.HI.X.SX32 R7, R0, R9, 0x1, P1 ;  /* 0x0000000900077211 */ /* 0x000fce00008f0eff */
[----:B------:R-:W5:Y:S01]  /*7290*/  LDC R0, c[0x0][0x3c4] ;  /* 0x0000f100ff007b82 */ /* 0x000f620000000800 */
[-C--:B------:R-:W-:Y:S02]  /*72a0*/  LEA R200, P1, R204, R199.reuse, 0x1 ;  /* 0x000000c7ccc87211 */ /* 0x080fe400078208ff */
[----:B------:R-:W-:Y:S02]  /*72b0*/  LEA R198, P2, R4, R199, 0x1 ;  /* 0x000000c704c67211 */ /* 0x000fe400078408ff */
[----:B------:R-:W-:Y:S02]  /*72c0*/  LEA.HI.X.SX32 R201, R204, R7, 0x1, P1 ;  /* 0x00000007ccc97211 */ /* 0x000fe400008f0eff */
[----:B0-----:R-:W-:Y:S01]  /*72d0*/  PRMT R21, RZ, 0x7610, R21 ;  /* 0x00007610ff157816 */ /* 0x001fe20000000015 */
[----:B------:R-:W0:Y:S01]  /*72e0*/  LDC R5, c[0x0][0x3c4] ;  /* 0x0000f100ff057b82 */ /* 0x000e220000000800 */
[----:B------:R-:W-:Y:S02]  /*72f0*/  PRMT R62, RZ, 0x7610, R62 ;  /* 0x00007610ff3e7816 */ /* 0x000fe4000000003e */
[----:B------:R-:W-:-:S02]  /*7300*/  PRMT R60, RZ, 0x7610, R60 ;  /* 0x00007610ff3c7816 */ /* 0x000fc4000000003c */
[----:B------:R-:W-:Y:S02]  /*7310*/  PRMT R58, RZ, 0x7610, R58 ;  /* 0x00007610ff3a7816 */ /* 0x000fe4000000003a */
[----:B------:R-:W-:Y:S01]  /*7320*/  PRMT R57, RZ, 0x7610, R57 ;  /* 0x00007610ff397816 */ /* 0x000fe20000000039 */
[----:B------:R-:W1:Y:S01]  /*7330*/  LDC R209, c[0x0][0x3c4] ;  /* 0x0000f100ffd17b82 */ /* 0x000e620000000800 */
[----:B------:R-:W2:Y:S02]  /*7340*/  FENCE.VIEW.ASYNC.S ;  /* 0x00000000000073c6 */ /* 0x000ea40000000000 */
[----:B--2---:R2:W2:Y:S01]  /*7350*/  @!UP1 SYNCS.EXCH.64 URZ, [UR4], UR14 ;  /* 0x0000000e04ff95b2 */ /* 0x0044a20008000100 */
[----:B------:R-:W-:Y:S02]  /*7360*/  ISETP.LT.AND P1, PT, RZ, UR5, PT ;  /* 0x00000005ff007c0c */ /* 0x000fe4000bf21270 */
[----:B------:R-:W-:Y:S01]  /*7370*/  LEA.HI.X.SX32 R199, R4, R7, 0x1, P2 ;  /* 0x0000000704c77211 */ /* 0x000fe200010f0eff */
[C---:B------:R-:W-:Y:S01]  /*7380*/  IMAD.WIDE R8, R11.reuse, 0x2, R200 ;  /* 0x000000020b087825 */ /* 0x040fe200078e02c8 */
[----:B-----5:R-:W-:Y:S01]  /*7390*/  LEA R7, R0, R0, 0x3 ;  /* 0x0000000000077211 */ /* 0x020fe200078e18ff */
[----:B------:R-:W5:Y:S02]  /*73a0*/  LDCU UR5, c[0x0][0x3d4] ;  /* 0x00007a80ff0577ac */ /* 0x000f640008000800 */
[----:B------:R-:W-:Y:S01]  /*73b0*/  IMAD.WIDE R14, R11, 0x2, R198 ;  /* 0x000000020b0e7825 */ /* 0x000fe200078e02c6 */
[----:B--2---:R-:W-:Y:S03]  /*73c0*/  BAR.SYNC.DEFER_BLOCKING 0x0 ;  /* 0x0000000000007b1d */ /* 0x004fe60000010000 */
[----:B------:R-:W-:Y:S01]  /*73d0*/  IMAD.WIDE R10, R13, 0x2, R200 ;  /* 0x000000020d0a7825 */ /* 0x000fe200078e02c8 */
[----:B------:R-:W-:-:S02]  /*73e0*/  PRMT R37, RZ, 0x7610, R37 ;  /* 0x00007610ff257816 */ /* 0x000fc40000000025 */
[----:B------:R-:W-:Y:S01]  /*73f0*/  PRMT R56, RZ, 0x7610, R56 ;  /* 0x00007610ff387816 */ /* 0x000fe20000000038 */
[----:B------:R-:W-:Y:S01]  /*7400*/  IMAD.WIDE R12, R13, 0x2, R198 ;  /* 0x000000020d0c7825 */ /* 0x000fe200078e02c6 */
[----:B------:R-:W-:Y:S01]  /*7410*/  PRMT R4, RZ, 0x7610, R4 ;  /* 0x00007610ff047816 */ /* 0x000fe20000000004 */
[----:B------:R-:W2:Y:S02]  /*7420*/  LDC R207, c[0x0][0x3c4] ;  /* 0x0000f100ffcf7b82 */ /* 0x000ea40000000800 */
[----:B0-----:R-:W-:Y:S01]  /*7430*/  IMAD R174, R5, 0x6, RZ ;  /* 0x0000000605ae7824 */ /* 0x001fe200078e02ff */
[----:B------:R-:W-:Y:S01]  /*7440*/  PRMT R55, RZ, 0x7610, R55 ;  /* 0x00007610ff377816 */ /* 0x000fe20000000037 */
[----:B------:R-:W-:Y:S01]  /*7450*/  IMAD.WIDE R6, R7, 0x2, R200 ;  /* 0x0000000207067825 */ /* 0x000fe200078e02c8 */
[----:B------:R-:W-:Y:S01]  /*7460*/  PRMT R54, RZ, 0x7610, R54 ;  /* 0x00007610ff367816 */ /* 0x000fe20000000036 */
[----:B------:R-:W0:Y:S01]  /*7470*/  LDCU.64 UR14, c[0x0][0x390] ;  /* 0x00007200ff0e77ac */ /* 0x000e220008000a00 */
[----:B------:R-:W-:-:S02]  /*7480*/  PRMT R52, RZ, 0x7610, R52 ;  /* 0x00007610ff347816 */ /* 0x000fc40000000034 */
[----:B------:R-:W-:Y:S02]  /*7490*/  PRMT R51, RZ, 0x7610, R51 ;  /* 0x00007610ff337816 */ /* 0x000fe40000000033 */
[----:B------:R-:W-:Y:S02]  /*74a0*/  PRMT R49, RZ, 0x7610, R49 ;  /* 0x00007610ff317816 */ /* 0x000fe40000000031 */
[----:B------:R-:W-:Y:S02]  /*74b0*/  PRMT R19, RZ, 0x7610, R19 ;  /* 0x00007610ff137816 */ /* 0x000fe40000000013 */
[----:B------:R-:W-:Y:S01]  /*74c0*/  PRMT R16, RZ, 0x7610, R16 ;  /* 0x00007610ff107816 */ /* 0x000fe20000000010 */
[----:B------:R-:W5:Y:S01]  /*74d0*/  @P1 LDG.E.U16 R21, desc[UR10][R10.64] ;  /* 0x0000000a0a151981 */ /* 0x000f62000c1e1500 */
[----:B------:R-:W-:Y:S01]  /*74e0*/  PRMT R50, RZ, 0x7610, R50 ;  /* 0x00007610ff327816 */ /* 0x000fe20000000032 */
[----:B------:R-:W-:Y:S01]  /*74f0*/  IMAD R211, R211, 0x18, RZ ;  /* 0x00000018d3d37824 */ /* 0x000fe200078e02ff */
        /* <DEDUP_REMOVED lines=9> */
[----:B------:R0:W5:Y:S01]  /*7590*/  @P1 LDG.E.U16 R4, desc[UR10][R8.64] ;  /* 0x0000000a08041981 */ /* 0x000162000c1e1500 */
[----:B------:R-:W-:-:S02]  /*75a0*/  PRMT R43, RZ, 0x7610, R43 ;  /* 0x00007610ff2b7816 */ /* 0x000fc4000000002b */
[----:B------:R-:W-:Y:S01]  /*75b0*/  LEA R193, R193, R193, 0x3 ;  /* 0x000000c1c1c17211 */ /* 0x000fe200078e18ff */
[----:B------:R1:W5:Y:S01]  /*75c0*/  @P1 LDG.E.U16 R131, desc[UR10][R14.64] ;  /* 0x0000000a0e831981 */ /* 0x000362000c1e1500 */
[----:B------:R-:W-:Y:S02]  /*75d0*/  PRMT R42, RZ, 0x7610, R42 ;  /* 0x00007610ff2a7816 */ /* 0x000fe4000000002a */
[----:B------:R-:W-:Y:S01]  /*75e0*/  LEA R191, R191, R191, 0x4 ;  /* 0x000000bfbfbf7211 */ /* 0x000fe200078e20ff */
[----:B------:R-:W-:Y:S01]  /*75f0*/  IMAD R189, R189, 0x19, RZ ;  /* 0x00000019bdbd7824 */ /* 0x000fe200078e02ff */
[----:B------:R-:W-:Y:S01]  /*7600*/  PRMT R41, RZ, 0x7610, R41 ;  /* 0x00007610ff297816 */ /* 0x000fe20000000029 */
[----:B0-----:R-:W-:Y:S01]  /*7610*/  IMAD.WIDE R8, R174, 0x2, R198 ;  /* 0x00000002ae087825 */ /* 0x001fe200078e02c6 */
[----:B------:R-:W-:Y:S01]  /*7620*/  PRMT R40, RZ, 0x7610, R40 ;  /* 0x00007610ff287816 */ /* 0x000fe20000000028 */
[----:B------:R-:W0:Y:S03]  /*7630*/  LDC R0, c[0x0][0x3c4] ;  /* 0x0000f100ff007b82 */ /* 0x000e260000000800 */
[----:B------:R0:W5:Y:S01]  /*7640*/  @P1 LDG.E.U16 R37, desc[UR10][R8.64] ;  /* 0x0000000a08251981 */ /* 0x000162000c1e1500 */
[----:B------:R-:W-:-:S02]  /*7650*/  PRMT R39, RZ, 0x7610, R39 ;  /* 0x00007610ff277816 */ /* 0x000fc40000000027 */
[----:B------:R-:W-:Y:S02]  /*7660*/  PRMT R38, RZ, 0x7610, R38 ;  /* 0x00007610ff267816 */ /* 0x000fe40000000026 */
[----:B------:R-:W-:Y:S01]  /*7670*/  PRMT R36, RZ, 0x7610, R36 ;  /* 0x00007610ff247816 */ /* 0x000fe20000000024 */
[----:B------:R-:W-:Y:S01]  /*7680*/  IMAD R164, R164, 0x32, RZ ;  /* 0x00000032a4a47824 */ /* 0x000fe200078e02ff */
[----:B------:R-:W-:Y:S01]  /*7690*/  PRMT R35, RZ, 0x7610, R35 ;  /* 0x00007610ff237816 */ /* 0x000fe20000000023 */
[----:B------:R-:W-:Y:S01]  /*76a0*/  IMAD R148, R148, 0x13, RZ ;  /* 0x0000001394947824 */ /* 0x000fe200078e02ff */
[----:B------:R-:W-:Y:S01]  /*76b0*/  PRMT R34, RZ, 0x7610, R34 ;  /* 0x00007610ff227816 */ /* 0x000fe20000000022 */
[----:B------:R-:W2:Y:S01]  /*76c0*/  LDC R145, c[0x0][0x3c4] ;  /* 0x0000f100ff917b82 */ /* 0x000ea20000000800 */
[----:B------:R-:W-:Y:S02]  /*76d0*/  PRMT R33, RZ, 0x7610, R33 ;  /* 0x00007610ff217816 */ /* 0x000fe40000000021 */
[----:B------:R-:W-:-:S02]  /*76e0*/  PRMT R32, RZ, 0x7610, R32 ;  /* 0x00007610ff207816 */ /* 0x000fc40000000020 */
[----:B------:R-:W-:Y:S02]  /*76f0*/  PRMT R31, RZ, 0x7610, R31 ;  /* 0x00007610ff1f7816 */ /* 0x000fe4000000001f */
[----:B------:R-:W-:Y:S02]  /*7700*/  PRMT R30, RZ, 0x7610, R30 ;  /* 0x00007610ff1e7816 */ /* 0x000fe4000000001e */
[----:B------:R-:W-:Y:S02]  /*7710*/  PRMT R29, RZ, 0x7610, R29 ;  /* 0x00007610ff1d7816 */ /* 0x000fe4000000001d */
[----:B------:R-:W-:Y:S02]  /*7720*/  PRMT R28, RZ, 0x7610, R28 ;  /* 0x00007610ff1c7816 */ /* 0x000fe4000000001c */
        /* <DEDUP_REMOVED lines=8> */
[----:B-1----:R-:W-:Y:S02]  /*77b0*/  PRMT R15, RZ, 0x7610, R15 ;  /* 0x00007610ff0f7816 */ /* 0x002fe4000000000f */
[----:B------:R-:W-:Y:S02]  /*77c0*/  PRMT R14, RZ, 0x7610, R14 ;  /* 0x00007610ff0e7816 */ /* 0x000fe4000000000e */
[----:B------:R-:W-:Y:S02]  /*77d0*/  PRMT R13, RZ, 0x7610, R13 ;  /* 0x00007610ff0d7816 */ /* 0x000fe4000000000d */
[----:B------:R-:W-:Y:S02]  /*77e0*/  PRMT R12, RZ, 0x7610, R12 ;  /* 0x00007610ff0c7816 */ /* 0x000fe4000000000c */
[----:B------:R-:W-:Y:S02]  /*77f0*/  PRMT R11, RZ, 0x7610, R11 ;  /* 0x00007610ff0b7816 */ /* 0x000fe4000000000b */
[----:B------:R-:W-:-:S02]  /*7800*/  PRMT R10, RZ, 0x7610, R10 ;  /* 0x00007610ff0a7816 */ /* 0x000fc4000000000a */
[----:B0-----:R-:W-:Y:S02]  /*7810*/  PRMT R9, RZ, 0x7610, R9 ;  /* 0x00007610ff097816 */ /* 0x001fe40000000009 */
[----:B------:R-:W-:Y:S02]  /*7820*/  PRMT R8, RZ, 0x7610, R8 ;  /* 0x00007610ff087816 */ /* 0x000fe40000000008 */
[----:B----4-:R-:W-:Y:S02]  /*7830*/  SHF.L.U32 R213, R213, 0x4, RZ ;  /* 0x00000004d5d57819 */ /* 0x010fe400000006ff */
[----:B------:R-:W-:Y:S02]  /*7840*/  PRMT R5, RZ, 0x7610, R5 ;  /* 0x00007610ff057816 */ /* 0x000fe40000000005 */
[----:B------:R-:W-:Y:S02]  /*7850*/  PRMT R7, RZ, 0x7610, R7 ;  /* 0x00007610ff077816 */ /* 0x000fe40000000007 */
[----:B------:R-:W-:Y:S01]  /*7860*/  PRMT R6, RZ, 0x7610, R6 ;  /* 0x00007610ff067816 */ /* 0x000fe20000000006 */
[----:B------:R-:W-:Y:S01]  /*7870*/  IMAD.WIDE R2, R213, 0x2, R200 ;  /* 0x00000002d5027825 */ /* 0x000fe200078e02c8 */
[----:B------:R-:W-:-:S03]  /*7880*/  SHF.L.U32 R209, R209, 0x5, RZ ;  /* 0x00000005d1d17819 */ /* 0x000fc600000006ff */
[----:B--2---:R-:W-:Y:S02]  /*7890*/  IMAD R207, R207, 0x28, RZ ;  /* 0x00000028cfcf7824 */ /* 0x004fe400078e02ff */
[----:B------:R-:W-:Y:S02]  /*78a0*/  IMAD R0, R0, 0x3b, RZ ;  /* 0x0000003b00007824 */ /* 0x000fe400078e02ff */
[----:B------:R-:W-:Y:S02]  /*78b0*/  IMAD R134, R134, 0xc, RZ ;  /* 0x0000000c86867824 */ /* 0x000fe400078e02ff */
[----:B------:R-:W-:Y:S01]  /*78c0*/  IMAD.WIDE R242, R138, 0x2, R200 ;  /* 0x000000028af27825 */ /* 0x000fe200078e02c8 */
[----:B------:R-:W-:-:S03]  /*78d0*/  LEA R143, R143, R143, 0x2 ;  /* 0x0000008f8f8f7211 */ /* 0x000fc600078e10ff */
[----:B------:R-:W-:-:S04]  /*78e0*/  IMAD.WIDE R196, R138, 0x2, R198 ;  /* 0x000000028ac47825 */ /* 0x000fc800078e02c6 */
[----:B------:R-:W-:-:S04]  /*78f0*/  IMAD.WIDE R240, R139, 0x2, R200 ;  /* 0x000000028bf07825 */ /* 0x000fc800078e02c8 */
[----:B------:R-:W-:Y:S02]  /*7900*/  IMAD R145, R145, 0xd, RZ ;  /* 0x0000000d91917824 */ /* 0x000fe400078e02ff */
[----:B------:R-:W-:-:S04]  /*7910*/  IMAD.WIDE R250, R143, 0x2, R198 ;  /* 0x000000028ffa7825 */ /* 0x000fc800078e02c6 */
[----:B------:R-:W-:Y:S02]  /*7920*/  IMAD R147, R147, 0x1d, RZ ;  /* 0x0000001d93937824 */ /* 0x000fe400078e02ff */
[----:B------:R-:W-:-:S04]  /*7930*/  IMAD.WIDE R248, R145, 0x2, R200 ;  /* 0x0000000291f87825 */ /* 0x000fc800078e02c8 */
[----:B------:R-:W-:-:S04]  /*7940*/  IMAD.WIDE R246, R145, 0x2, R198 ;  /* 0x0000000291f67825 */ /* 0x000fc800078e02c6 */
[----:B------:R-:W-:Y:S02]  /*7950*/  IMAD R149, R149, 0x25, RZ ;  /* 0x0000002595957824 */ /* 0x000fe400078e02ff */
[----:B------:R-:W-:-:S04]  /*7960*/  IMAD.WIDE R244, R146, 0x2, R200 ;  /* 0x0000000292f47825 */ /* 0x000fc800078e02c8 */
[----:B------:R-:W-:-:S04]  /*7970*/  IMAD.WIDE R238, R146, 0x2, R198 ;  /* 0x0000000292ee7825 */ /* 0x000fc800078e02c6 */
[----:B---3--:R-:W-:Y:S02]  /*7980*/  IMAD R150, R150, 0x2d, RZ ;  /* 0x0000002d96967824 */ /* 0x008fe400078e02ff */
[----:B------:R-:W-:-:S04]  /*7990*/  IMAD.WIDE R236, R147, 0x2, R200 ;  /* 0x0000000293ec7825 */ /* 0x000fc800078e02c8 */
[----:B------:R-:W-:-:S04]  /*79a0*/  IMAD.WIDE R234, R147, 0x2, R198 ;  /* 0x0000000293ea7825 */ /* 0x000fc800078e02c6 */
[----:B------:R-:W-:Y:S02]  /*79b0*/  IMAD R151, R151, 0x35, RZ ;  /* 0x0000003597977824 */ /* 0x000fe400078e02ff */
[----:B------:R-:W-:Y:S01]  /*79c0*/  IMAD.WIDE R232, R149, 0x2, R200 ;  /* 0x0000000295e87825 */ /* 0x000fe200078e02c8 */
[----:B-----5:R-:W-:Y:S04]  /*79d0*/  STL.64 [R1+0x8a0], R20 ;  /* 0x0008a01401007387 */ /* 0x020fe80000100a00 */
[----:B------:R-:W-:Y:S04]  /*79e0*/  STL.64 [R1+0xa70], R118 ;  /* 0x000a707601007387 */ /* 0x000fe80000100a00 */
[----:B------:R-:W-:Y:S04]  /*79f0*/  STL.64 [R1+0xa68], R116 ;  /* 0x000a687401007387 */ /* 0x000fe80000100a00 */
[----:B------:R-:W-:Y:S04]  /*7a00*/  STL.64 [R1+0xa60], R114 ;  /* 0x000a607201007387 */ /* 0x000fe80000100a00 */
[----:B------:R-:W-:Y:S04]  /*7a10*/  STL.64 [R1+0xa58], R112 ;  /* 0x000a587001007387 */ /* 0x000fe80000100a00 */
[----:B------:R-:W-:Y:S04]  /*7a20*/  STL.64 [R1+0xa50], R110 ;  /* 0x000a506e01007387 */ /* 0x000fe80000100a00 */
[----:B------:R-:W-:Y:S04]  /*7a30*/  STL.64 [R1+0xa48], R108 ;  /* 0x000a486c01007387 */ /* 0x000fe80000100a00 */
[----:B------:R-:W-:Y:S04]  /*7a40*/  STL.64 [R1+0xa38], R106 ;  /* 0x000a386a01007387 */ /* 0x000fe80000100a00 */
[----:B------:R-:W-:Y:S04]  /*7a50*/  STL.64 [R1+0xa20], R104 ;  /* 0x000a206801007387 */ /* 0x000fe80000100a00 */
[----:B------:R0:W-:Y:S04]  /*7a60*/  STL.64 [R1+0xa78], R102 ;  /* 0x000a786601007387 */ /* 0x0001e80000100a00 */
        /* <DEDUP_REMOVED lines=46> */
[----:B------:R1:W-:Y:S01]  /*7d50*/  STL.64 [R1+0xa10], R4 ;  /* 0x000a100401007387 */ /* 0x0003e20000100a00 */
[----:B0-----:R-:W-:-:S03]  /*7d60*/  IMAD.WIDE R102, R213, 0x2, R198 ;  /* 0x00000002d5667825 */ /* 0x001fc600078e02c6 */
[----:B------:R-:W-:Y:S04]  /*7d70*/  STL.64 [R1+0xa18], R6 ;  /* 0x000a180601007387 */ /* 0x000fe80000100a00 */
[----:B------:R-:W-:Y:S04]  /*7d80*/  STL.64 [R1+0xa30], R166 ;  /* 0x000a30a601007387 */ /* 0x000fe80000100a00 */
[----:B------:R-:W-:Y:S04]  /*7d90*/  STL.64 [R1+0xa40], R170 ;  /* 0x000a40aa01007387 */ /* 0x000fe80000100a00 */
[----:B------:R0:W-:Y:S01]  /*7da0*/  STL.64 [R1+0x800], R2 ;  /* 0x0008000201007387 */ /* 0x0001e20000100a00 */
[----:B-1----:R-:W-:-:S03]  /*7db0*/  IMAD.WIDE R4, R209, 0x2, R200 ;  /* 0x00000002d1047825 */ /* 0x002fc600078e02c8 */
[----:B------:R-:W-:Y:S01]  /*7dc0*/  STL.64 [R1+0x7f8], R102 ;  /* 0x0007f86601007387 */ /* 0x000fe20000100a00 */
[----:B------:R-:W-:-:S04]  /*7dd0*/  IMAD.WIDE R118, R211, 0x2, R200 ;  /* 0x00000002d3767825 */ /* 0x000fc800078e02c8 */
[----:B------:R-:W-:Y:S02]  /*7de0*/  IMAD R153, R153, 0x3d, RZ ;  /* 0x0000003d99997824 */ /* 0x000fe400078e02ff */
[----:B------:R-:W-:Y:S02]  /*7df0*/  IMAD R155, R155, 0x16, RZ ;  /* 0x000000169b9b7824 */ /* 0x000fe400078e02ff */
[----:B------:R-:W-:Y:S02]  /*7e00*/  IMAD R157, R157, 0x1e, RZ ;  /* 0x0000001e9d9d7824 */ /* 0x000fe400078e02ff */
[----:B------:R-:W-:Y:S02]  /*7e10*/  IMAD R159, R159, 0x2e, RZ ;  /* 0x0000002e9f9f7824 */ /* 0x000fe400078e02ff */
[----:B------:R-:W-:Y:S01]  /*7e20*/  IMAD R161, R161, 0x36, RZ ;  /* 0x00000036a1a17824 */ /* 0x000fe200078e02ff */
[----:B------:R-:W-:Y:S01]  /*7e30*/  LEA R163, R163, -R163, 0x4 ;  /* 0x800000a3a3a37211 */ /* 0x000fe200078e20ff */
[----:B0-----:R-:W-:Y:S01]  /*7e40*/  IMAD.WIDE R2, R211, 0x2, R198 ;  /* 0x00000002d3027825 */ /* 0x001fe200078e02c6 */
[----:B------:R-:W-:Y:S01]  /*7e50*/  PRMT R126, RZ, 0x7610, R126 ;  /* 0x00007610ff7e7816 */ /* 0x000fe2000000007e */
[----:B------:R-:W2:Y:S04]  /*7e60*/  @P1 LDG.E.U16 R127, desc[UR10][R102.64] ;  /* 0x0000000a667f1981 */ /* 0x000ea8000c1e1500 */
[----:B------:R0:W-:Y:S01]  /*7e70*/  STL.64 [R1+0x780], R2 ;  /* 0x0007800201007387 */ /* 0x0001e20000100a00 */
[----:B------:R-:W-:-:S03]  /*7e80*/  IMAD.WIDE R116, R207, 0x2, R200 ;  /* 0x00000002cf747825 */ /* 0x000fc600078e02c8 */
[----:B------:R1:W-:Y:S04]  /*7e90*/  STL.64 [R1+0x710], R4 ;  /* 0x0007100401007387 */ /* 0x0003e80000100a00 */
[----:B------:R-:W-:Y:S01]  /*7ea0*/  STL.64 [R1+0x788], R118 ;  /* 0x0007887601007387 */ /* 0x000fe20000100a00 */
[----:B0-----:R-:W-:-:S03]  /*7eb0*/  IMAD.WIDE R2, R209, 0x2, R198 ;  /* 0x00000002d1027825 */ /* 0x001fc600078e02c6 */
[----:B------:R-:W3:Y:S01]  /*7ec0*/  @P1 LDG.E.U16 R126, desc[UR10][R118.64] ;  /* 0x0000000a767e1981 */ /* 0x000ee2000c1e1500 */
[----:B-1----:R-:W-:-:S03]  /*7ed0*/  IMAD.WIDE R4, R205, 0x2, R200 ;  /* 0x00000002cd047825 */ /* 0x002fc600078e02c8 */
[----:B------:R0:W-:Y:S01]  /*7ee0*/  STL.64 [R1+0x708], R2 ;  /* 0x0007080201007387 */ /* 0x0001e20000100a00 */
[----:B------:R-:W-:-:S03]  /*7ef0*/  IMAD.WIDE R114, R207, 0x2, R198 ;  /* 0x00000002cf727825 */ /* 0x000fc600078e02c6 */
[----:B------:R-:W-:Y:S01]  /*7f00*/  STL.64 [R1+0x698], R116 ;  /* 0x0006987401007387 */ /* 0x000fe20000100a00 */
[----:B------:R-:W-:-:S03]  /*7f10*/  IMAD.WIDE R112, R203, 0x2, R200 ;  /* 0x00000002cb707825 */ /* 0x000fc600078e02c8 */
[----:B------:R-:W-:Y:S01]  /*7f20*/  STL.64 [R1+0x628], R4 ;  /* 0x0006280401007387 */ /* 0x000fe20000100a00 */
[----:B0-----:R-:W-:-:S04]  /*7f30*/  IMAD.WIDE R2, R205, 0x2, R198 ;  /* 0x00000002cd027825 */ /* 0x001fc800078e02c6 */
[----:B------:R-:W-:Y:S01]  /*7f40*/  IMAD R162, R162, 0x3e, RZ ;  /* 0x0000003ea2a27824 */ /* 0x000fe200078e02ff */
[----:B------:R0:W-:Y:S01]  /*7f50*/  STL.64 [R1+0x620], R2 ;  /* 0x0006200201007387 */ /* 0x0001e20000100a00 */
[----:B------:R-:W-:-:S03]  /*7f60*/  IMAD.WIDE R110, R203, 0x2, R198 ;  /* 0x00000002cb6e7825 */ /* 0x000fc600078e02c6 */
[----:B------:R-:W-:Y:S01]  /*7f70*/  STL.64 [R1+0x690], R114 ;  /* 0x0006907201007387 */ /* 0x000fe20000100a00 */
[----:B------:R-:W-:-:S03]  /*7f80*/  IMAD.WIDE R108, R225, 0x2, R198 ;  /* 0x00000002e16c7825 */ /* 0x000fc600078e02c6 */
[----:B------:R-:W-:Y:S01]  /*7f90*/  STL.64 [R1+0x5b8], R112 ;  /* 0x0005b87001007387 */ /* 0x000fe20000100a00 */
[----:B------:R-:W-:Y:S01]  /*7fa0*/  IMAD.WIDE R170, R193, 0x2, R198 ;  /* 0x00000002c1aa7825 */ /* 0x000fe200078e02c6 */
[----:B------:R-:W-:Y:S02]  /*7fb0*/  PRMT R122, RZ, 0x7610, R122 ;  /* 0x00007610ff7a7816 */ /* 0x000fe4000000007a */
[----:B------:R-:W4:Y:S01]  /*7fc0*/  @P1 LDG.E.U16 R121, desc[UR10][R114.64] ;  /* 0x0000000a72791981 */ /* 0x000f22000c1e1500 */
[----:B0-----:R-:W-:-:S03]  /*7fd0*/  IMAD.WIDE R2, R195, 0x2, R200 ;  /* 0x00000002c3027825 */ /* 0x001fc600078e02c8 */
[----:B------:R-:W5:Y:S01]  /*7fe0*/  @P1 LDG.E.U16 R122, desc[UR10][R116.64] ;  /* 0x0000000a747a1981 */ /* 0x000f62000c1e1500 */
[----:B------:R-:W-:-:S03]  /*7ff0*/  IMAD.WIDE R106, R191, 0x2, R200 ;  /* 0x00000002bf6a7825 */ /* 0x000fc600078e02c8 */
[----:B------:R0:W-:Y:S01]  /*8000*/  STL.64 [R1+0x870], R2 ;  /* 0x0008700201007387 */ /* 0x0001e20000100a00 */
        /* <DEDUP_REMOVED lines=85> */
[----:B------:R-:W-:Y:S01]  /*8560*/  STL.64 [R1+0x660], R68 ;  /* 0x0006604401007387 */ /* 0x000fe20000100a00 */
        /* <DEDUP_REMOVED lines=16> */
[----:B0-----:R-:W-:-:S03]  /*8670*/  IMAD.WIDE R2, R139, 0x2, R198 ;  /* 0x000000028b027825 */ /* 0x001fc600078e02c6 */
        /* <DEDUP_REMOVED lines=10> */
[----:B------:R-:W-:Y:S04]  /*8720*/  STL.64 [R1+0x6c8], R196 ;  /* 0x0006c8c401007387 */ /* 0x000fe80000100a00 */
[----:B------:R-:W-:Y:S04]  /*8730*/  STL.64 [R1+0x658], R240 ;  /* 0x000658f001007387 */ /* 0x000fe80000100a00 */
[----:B------:R-:W-:Y:S04]  /*8740*/  STL.64 [R1+0x650], R2 ;  /* 0x0006500201007387 */ /* 0x000fe80000100a00 */
[----:B------:R-:W-:Y:S04]  /*8750*/  STL.64 [R1+0x5e8], R132 ;  /* 0x0005e88401007387 */ /* 0x000fe80000100a00 */
[----:B------:R-:W-:Y:S04]  /*8760*/  STL.64 [R1+0x5e0], R206 ;  /* 0x0005e0ce01007387 */ /* 0x000fe80000100a00 */
[----:B------:R-:W-:Y:S04]  /*8770*/  STL.64 [R1+0x578], R208 ;  /* 0x000578d001007387 */ /* 0x000fe80000100a00 */
[----:B------:R-:W-:Y:S04]  /*8780*/  STL.64 [R1+0x570], R210 ;  /* 0x000570d201007387 */ /* 0x000fe80000100a00 */
        /* <DEDUP_REMOVED lines=25> */
[----:B------:R-:W2:Y:S04]  /*8920*/  LDL.64 R152, [R1+0x800] ;  /* 0x0008000001987983 */ /* 0x000ea80000100a00 */
[----:B------:R-:W3:Y:S04]  /*8930*/  LDL.64 R150, [R1+0x780] ;  /* 0x0007800001967983 */ /* 0x000ee80000100a00 */
[----:B------:R-:W4:Y:S04]  /*8940*/  LDL.64 R148, [R1+0x710] ;  /* 0x0007100001947983 */ /* 0x000f280000100a00 */
[----:B------:R-:W4:Y:S04]  /*8950*/  LDL.64 R146, [R1+0x708] ;  /* 0x0007080001927983 */ /* 0x000f280000100a00 */
[----:B------:R-:W4:Y:S04]  /*8960*/  LDL.64 R144, [R1+0x628] ;  /* 0x0006280001907983 */ /* 0x000f280000100a00 */
[----:B------:R-:W4:Y:S04]  /*8970*/  LDL.64 R142, [R1+0x620] ;  /* 0x00062000018e7983 */ /* 0x000f280000100a00 */
[----:B------:R-:W4:Y:S01]  /*8980*/  LDL.64 R140, [R1+0x870] ;  /* 0x00087000018c7983 */ /* 0x000f220000100a00 */
        /* <DEDUP_REMOVED lines=25> */
[----:B------:R0:W-:Y:S04]  /*8b20*/  STL.64 [R1+0x630], R138 ;  /* 0x0006308a01007387 */ /* 0x0001e80000100a00 */
[----:B------:R-:W-:Y:S04]  /*8b30*/  STL.64 [R1+0x5c8], R178 ;  /* 0x0005c8b201007387 */ /* 0x000fe80000100a00 */
[----:B------:R-:W-:Y:S04]  /*8b40*/  STL.64 [R1+0x5c0], R176 ;  /* 0x0005c0b001007387 */ /* 0x000fe80000100a00 */
[----:B------:R0:W-:Y:S04]  /*8b50*/  STL.64 [R1+0x558], R136 ;  /* 0x0005588801007387 */ /* 0x0001e80000100a00 */
[----:B------:R0:W-:Y:S04]  /*8b60*/  STL.64 [R1+0x550], R134 ;  /* 0x0005508601007387 */ /* 0x0001e80000100a00 */
[----:B------:R-:W-:Y:S04]  /*8b70*/  STL.64 [R1+0x500], R174 ;  /* 0x000500ae01007387 */ /* 0x000fe80000100a00 */
[----:B------:R-:W-:Y:S04]  /*8b80*/  STL.64 [R1+0x808], R172 ;  /* 0x000808ac01007387 */ /* 0x000fe80000100a00 */
[----:B------:R-:W4:Y:S04]  /*8b90*/  LDL.LU.64 R102, [R1+0xa78] ;  /* 0x000a780001667983 */ /* 0x000f280000300a00 */
[----:B------:R-:W5:Y:S04]  /*8ba0*/  LDL.LU.64 R118, [R1+0xa70] ;  /* 0x000a700001767983 */ /* 0x000f680000300a00 */
[----:B------:R-:W5:Y:S04]  /*8bb0*/  LDL.LU.64 R116, [R1+0xa68] ;  /* 0x000a680001747983 */ /* 0x000f680000300a00 */
[----:B------:R-:W5:Y:S01]  /*8bc0*/  LDL.LU.64 R114, [R1+0xa60] ;  /* 0x000a600001727983 */ /* 0x000f620000300a00 */
[----:B------:R-:W-:-:S03]  /*8bd0*/  IMAD R165, R165, 0x17, RZ ;  /* 0x00000017a5a57824 */ /* 0x000fc600078e02ff */
[----:B--2---:R2:W5:Y:S04]  /*8be0*/  @P1 LDG.E.U16 R128, desc[UR10][R152.64] ;  /* 0x0000000a98801981 */ /* 0x004568000c1e1500 */
[----:B---3--:R3:W5:Y:S01]  /*8bf0*/  @P1 LDG.E.U16 R125, desc[UR10][R150.64] ;  /* 0x0000000a967d1981 */ /* 0x008762000c1e1500 */
[----:B------:R-:W-:-:S03]  /*8c00*/  PRMT R124, RZ, 0x7610, R124 ;  /* 0x00007610ff7c7816 */ /* 0x000fc6000000007c */
[----:B----4-:R-:W4:Y:S04]  /*8c10*/  @P1 LDG.E.U16 R102, desc[UR10][R12.64] ;  /* 0x0000000a0c661981 */ /* 0x010f28000c1e1500 */
[----:B-----5:R-:W5:Y:S01]  /*8c20*/  @P1 LDG.E.U16 R119, desc[UR10][R112.64] ;  /* 0x0000000a70771981 */ /* 0x020f62000c1e1500 */
[----:B--2---:R-:W-:-:S03]  /*8c30*/  IMAD.WIDE R152, R165, 0x2, R200 ;  /* 0x00000002a5987825 */ /* 0x004fc600078e02c8 */
[----:B------:R-:W2:Y:S01]  /*8c40*/  @P1 LDG.E.U16 R118, desc[UR10][R110.64] ;  /* 0x0000000a6e761981 */ /* 0x000ea2000c1e1500 */
[----:B---3--:R-:W-:-:S03]  /*8c50*/  IMAD.WIDE R150, R165, 0x2, R198 ;  /* 0x00000002a5967825 */ /* 0x008fc600078e02c6 */
[----:B------:R-:W3:Y:S04]  /*8c60*/  @P1 LDG.E.U16 R115, desc[UR10][R108.64] ;  /* 0x0000000a6c731981 */ /* 0x000ee8000c1e1500 */
[----:B------:R-:W2:Y:S04]  /*8c70*/  LDL.LU.64 R112, [R1+0xa58] ;  /* 0x000a580001707983 */ /* 0x000ea80000300a00 */
[----:B------:R-:W-:Y:S04]  /*8c80*/  STL.64 [R1+0x4f8], R152 ;  /* 0x0004f89801007387 */ /* 0x000fe80000100a00 */
[----:B-1----:R-:W3:Y:S04]  /*8c90*/  LDL.LU.64 R110, [R1+0xa50] ;  /* 0x000a5000016e7983 */ /* 0x002ee80000300a00 */
[----:B------:R-:W4:Y:S04]  /*8ca0*/  LDL.LU.64 R108, [R1+0xa48] ;  /* 0x000a4800016c7983 */ /* 0x000f280000300a00 */
[----:B------:R-:W4:Y:S04]  /*8cb0*/  @P1 LDG.E.U16 R114, desc[UR10][R170.64] ;  /* 0x0000000aaa721981 */ /* 0x000f28000c1e1500 */
[----:B------:R1:W4:Y:S01]  /*8cc0*/  @P1 LDG.E.U16 R124, desc[UR10][R148.64] ;  /* 0x0000000a947c1981 */ /* 0x000322000c1e1500 */
[----:B------:R-:W-:-:S03]  /*8cd0*/  PRMT R123, RZ, 0x7610, R123 ;  /* 0x00007610ff7b7816 */ /* 0x000fc6000000007b */
[----:B------:R-:W4:Y:S04]  /*8ce0*/  @P1 LDG.E.U16 R103, desc[UR10][R144.64] ;  /* 0x0000000a90671981 */ /* 0x000f28000c1e1500 */
[----:B------:R-:W0:Y:S04]  /*8cf0*/  LDL.LU.64 R170, [R1+0xa40] ;  /* 0x000a400001aa7983 */ /* 0x000e280000300a00 */
[----:B------:R-:W-:Y:S04]  /*8d00*/  STL.64 [R1+0x790], R150 ;  /* 0x0007909601007387 */ /* 0x000fe80000100a00 */
[----:B------:R0:W5:Y:S01]  /*8d10*/  @P1 LDG.E.U16 R123, desc[UR10][R146.64] ;  /* 0x0000000a927b1981 */ /* 0x000162000c1e1500 */
[----:B------:R-:W-:-:S02]  /*8d20*/  PRMT R130, RZ, 0x7610, R130 ;  /* 0x00007610ff827816 */ /* 0x000fc40000000082 */
[----:B------:R-:W-:Y:S02]  /*8d30*/  PRMT R129, RZ, 0x7610, R129 ;  /* 0x00007610ff817816 */ /* 0x000fe40000000081 */
[----:B------:R-:W-:Y:S01]  /*8d40*/  PRMT R120, RZ, 0x7610, R120 ;  /* 0x00007610ff787816 */ /* 0x000fe20000000078 */
[----:B------:R-:W-:Y:S01]  /*8d50*/  IMAD R169, R169, 0x2f, RZ ;  /* 0x0000002fa9a97824 */ /* 0x000fe200078e02ff */
[----:B------:R-:W5:Y:S04]  /*8d60*/  @P1 LDG.E.U16 R130, desc[UR10][R200.64] ;  /* 0x0000000ac8821981 */ /* 0x000f68000c1e1500 */
[----:B------:R-:W5:Y:S04]  /*8d70*/  @P1 LDG.E.U16 R129, desc[UR10][R198.64] ;  /* 0x0000000ac6811981 */ /* 0x000f68000c1e1500 */
[----:B------:R0:W5:Y:S04]  /*8d80*/  @P1 LDG.E.U16 R120, desc[UR10][R142.64] ;  /* 0x0000000a8e781981 */ /* 0x000168000c1e1500 */
[----:B------:R0:W5:Y:S04]  /*8d90*/  @P1 LDG.E.U16 R116, desc[UR10][R140.64] ;  /* 0x0000000a8c741981 */ /* 0x000168000c1e1500 */
[----:B--2---:R-:W2:Y:S04]  /*8da0*/  @P1 LDG.E.U16 R113, desc[UR10][R106.64] ;  /* 0x0000000a6a711981 */ /* 0x004ea8000c1e1500 */
[----:B------:R-:W2:Y:S04]  /*8db0*/  @P1 LDG.E.U16 R112, desc[UR10][R166.64] ;  /* 0x0000000aa6701981 */ /* 0x000ea8000c1e1500 */
[----:B---3--:R-:W3:Y:S04]  /*8dc0*/  @P1 LDG.E.U16 R111, desc[UR10][R86.64] ;  /* 0x0000000a566f1981 */ /* 0x008ee8000c1e1500 */
[----:B------:R-:W2:Y:S04]  /*8dd0*/  LDL.LU.64 R106, [R1+0xa38] ;  /* 0x000a3800016a7983 */ /* 0x000ea80000300a00 */
[----:B------:R-:W1:Y:S04]  /*8de0*/  LDL.LU.64 R166, [R1+0xa30] ;  /* 0x000a300001a67983 */ /* 0x000e680000300a00 */
[----:B------:R-:W3:Y:S04]  /*8df0*/  LDL.LU.64 R86, [R1+0xa28] ;  /* 0x000a280001567983 */ /* 0x000ee80000300a00 */
[----:B------:R-:W5:Y:S04]  /*8e00*/  @P1 LDG.E.U16 R110, desc[UR10][R104.64] ;  /* 0x0000000a686e1981 */ /* 0x000f68000c1e1500 */
[----:B----4-:R-:W4:Y:S04]  /*8e10*/  @P1 LDG.E.U16 R109, desc[UR10][R6.64] ;  /* 0x0000000a066d1981 */ /* 0x010f28000c1e1500 */
[----:B------:R-:W4:Y:S04]  /*8e20*/  @P1 LDG.E.U16 R108, desc[UR10][R4.64] ;  /* 0x0000000a046c1981 */ /* 0x000f28000c1e1500 */
[----:B------:R-:W4:Y:S04]  /*8e30*/  LDL.LU.64 R104, [R1+0xa20] ;  /* 0x000a200001687983 */ /* 0x000f280000300a00 */
[----:B------:R-:W5:Y:S04]  /*8e40*/  LDL.LU.64 R6, [R1+0xa18] ;  /* 0x000a180001067983 */ /* 0x000f680000300a00 */
[----:B------:R-:W5:Y:S04]  /*8e50*/  LDL.LU.64 R4, [R1+0xa10] ;  /* 0x000a100001047983 */ /* 0x000f680000300a00 */
[----:B--2---:R-:W2:Y:S04]  /*8e60*/  @P1 LDG.E.U16 R107, desc[UR10][R8.64] ;  /* 0x0000000a086b1981 */ /* 0x004ea8000c1e1500 */
[----:B------:R-:W2:Y:S04]  /*8e70*/  @P1 LDG.E.U16 R106, desc[UR10][R100.64] ;  /* 0x0000000a646a1981 */ /* 0x000ea8000c1e1500 */
[----:B---3--:R-:W3:Y:S04]  /*8e80*/  @P1 LDG.E.U16 R87, desc[UR10][R98.64] ;  /* 0x0000000a62571981 */ /* 0x008ee8000c1e1500 */
[----:B------:R-:W2:Y:S04]  /*8e90*/  LDL.LU.64 R8, [R1+0xa08] ;  /* 0x000a080001087983 */ /* 0x000ea80000300a00 */
[----:B------:R-:W2:Y:S04]  /*8ea0*/  LDL.LU.64 R100, [R1+0xa00] ;  /* 0x000a000001647983 */ /* 0x000ea80000300a00 */
[----:B------:R-:W3:Y:S04]  /*8eb0*/  LDL.LU.64 R98, [R1+0x9f8] ;  /* 0x0009f80001627983 */ /* 0x000ee80000300a00 */
[----:B----4-:R-:W4:Y:S04]  /*8ec0*/  @P1 LDG.E.U16 R105, desc[UR10][R10.64] ;  /* 0x0000000a0a691981 */ /* 0x010f28000c1e1500 */
[----:B------:R-:W4:Y:S01]  /*8ed0*/  @P1 LDG.E.U16 R104, desc[UR10][R96.64] ;  /* 0x0000000a60681981 */ /* 0x000f22000c1e1500 */
[----:B-1----:R-:W-:-:S03]  /*8ee0*/  IMAD.WIDE R148, R166, 0x2, R200 ;  /* 0x00000002a6947825 */ /* 0x002fc600078e02c8 */
[----:B------:R-:W4:Y:S04]  /*8ef0*/  @P1 LDG.E.U16 R86, desc[UR10][R30.64] ;  /* 0x0000000a1e561981 */ /* 0x000f28000c1e1500 */
[----:B------:R-:W4:Y:S04]  /*8f00*/  LDL.LU.64 R10, [R1+0x9f0] ;  /* 0x0009f000010a7983 */ /* 0x000f280000300a00 */
[----:B------:R-:W4:Y:S04]  /*8f10*/  LDL.LU.64 R96, [R1+0x9e8] ;  /* 0x0009e80001607983 */ /* 0x000f280000300a00 */
[----:B------:R-:W-:Y:S04]  /*8f20*/  STL.64 [R1+0x4f0], R148 ;  /* 0x0004f09401007387 */ /* 0x000fe80000100a00 */
[----:B------:R-:W4:Y:S01]  /*8f30*/  LDL.LU.64 R12, [R1+0x9e0] ;  /* 0x0009e000010c7983 */ /* 0x000f220000300a00 */
[----:B0-----:R-:W-:-:S03]  /*8f40*/  IMAD.WIDE R146, R166, 0x2, R198 ;  /* 0x00000002a6927825 */ /* 0x001fc600078e02c6 */
[----:B-----5:R-:W5:Y:S04]  /*8f50*/  @P1 LDG.E.U16 R7, desc[UR10][R178.64] ;  /* 0x0000000ab2071981 */ /* 0x020f68000c1e1500 */
[----:B--2---:R-:W2:Y:S04]  /*8f60*/  @P1 LDG.E.U16 R101, desc[UR10][R94.64] ;  /* 0x0000000a5e651981 */ /* 0x004ea8000c1e1500 */
[----:B------:R-:W2:Y:S04]  /*8f70*/  @P1 LDG.E.U16 R100, desc[UR10][R14.64] ;  /* 0x0000000a0e641981 */ /* 0x000ea8000c1e1500 */
[----:B---3--:R-:W3:Y:S04]  /*8f80*/  @P1 LDG.E.U16 R99, desc[UR10][R92.64] ;  /* 0x0000000a5c631981 */ /* 0x008ee8000c1e1500 */
[----:B------:R-:W2:Y:S04]  /*8f90*/  LDL.LU.64 R94, [R1+0x9d8] ;  /* 0x0009d800015e7983 */ /* 0x000ea80000300a00 */
[----:B------:R-:W3:Y:S04]  /*8fa0*/  LDL.LU.64 R14, [R1+0x9d0] ;  /* 0x0009d000010e7983 */ /* 0x000ee80000300a00 */
[----:B------:R-:W3:Y:S04]  /*8fb0*/  LDL.LU.64 R92, [R1+0x9c8] ;  /* 0x0009c800015c7983 */ /* 0x000ee80000300a00 */
[----:B------:R-:W5:Y:S04]  /*8fc0*/  @P1 LDG.E.U16 R98, desc[UR10][R16.64] ;  /* 0x0000000a10621981 */ /* 0x000f68000c1e1500 */
[----:B----4-:R-:W4:Y:S04]  /*8fd0*/  @P1 LDG.E.U16 R97, desc[UR10][R90.64] ;  /* 0x0000000a5a611981 */ /* 0x010f28000c1e1500 */
[----:B------:R-:W4:Y:S04]  /*8fe0*/  @P1 LDG.E.U16 R96, desc[UR10][R18.64] ;  /* 0x0000000a12601981 */ /* 0x000f28000c1e1500 */
[----:B------:R-:W4:Y:S04]  /*8ff0*/  LDL.LU.64 R16, [R1+0x9c0] ;  /* 0x0009c00001107983 */ /* 0x000f280000300a00 */
[----:B------:R-:W4:Y:S04]  /*9000*/  LDL.LU.64 R90, [R1+0x9b8] ;  /* 0x0009b800015a7983 */ /* 0x000f280000300a00 */
[----:B------:R-:W5:Y:S04]  /*9010*/  LDL.LU.64 R18, [R1+0x9b0] ;  /* 0x0009b00001127983 */ /* 0x000f680000300a00 */
[----:B--2---:R-:W2:Y:S04]  /*9020*/  @P1 LDG.E.U16 R95, desc[UR10][R70.64] ;  /* 0x0000000a465f1981 */ /* 0x004ea8000c1e1500 */
[----:B------:R-:W2:Y:S04]  /*9030*/  @P1 LDG.E.U16 R94, desc[UR10][R88.64] ;  /* 0x0000000a585e1981 */ /* 0x000ea8000c1e1500 */
[----:B---3--:R-:W3:Y:S04]  /*9040*/  @P1 LDG.E.U16 R93, desc[UR10][R22.64] ;  /* 0x0000000a165d1981 */ /* 0x008ee8000c1e1500 */
[----:B------:R-:W2:Y:S04]  /*9050*/  LDL.LU.64 R70, [R1+0x9a8] ;  /* 0x0009a80001467983 */ /* 0x000ea80000300a00 */
[----:B------:R-:W3:Y:S04]  /*9060*/  LDL.LU.64 R88, [R1+0x9a0] ;  /* 0x0009a00001587983 */ /* 0x000ee80000300a00 */
[----:B------:R-:W3:Y:S04]  /*9070*/  LDL.LU.64 R22, [R1+0x998] ;  /* 0x0009980001167983 */ /* 0x000ee80000300a00 */
[----:B------:R-:W3:Y:S04]  /*9080*/  @P1 LDG.E.U16 R92, desc[UR10][R24.64] ;  /* 0x0000000a185c1981 */ /* 0x000ee8000c1e1500 */
[----:B----4-:R-:W4:Y:S04]  /*9090*/  @P1 LDG.E.U16 R91, desc[UR10][R26.64] ;  /* 0x0000000a1a5b1981 */ /* 0x010f28000c1e1500 */
[----:B------:R-:W4:Y:S04]  /*90a0*/  @P1 LDG.E.U16 R90, desc[UR10][R84.64] ;  /* 0x0000000a545a1981 */ /* 0x000f28000c1e1500 */
[----:B------:R-:W4:Y:S04]  /*90b0*/  LDL.LU.64 R24, [R1+0x990] ;  /* 0x0009900001187983 */ /* 0x000f280000300a00 */
[----:B------:R-:W4:Y:S04]  /*90c0*/  LDL.LU.64 R26, [R1+0x988] ;  /* 0x00098800011a7983 */ /* 0x000f280000300a00 */
[----:B------:R-:W4:Y:S01]  /*90d0*/  LDL.LU.64 R84, [R1+0x980] ;  /* 0x0009800001547983 */ /* 0x000f220000300a00 */
[----:B------:R-:W-:-:S03]  /*90e0*/  IMAD.WIDE R144, R167, 0x2, R200 ;  /* 0x00000002a7907825 */ /* 0x000fc600078e02c8 */
[----:B-----5:R-:W5:Y:S01]  /*90f0*/  @P1 LDG.E.U16 R19, desc[UR10][R174.64] ;  /* 0x0000000aae131981 */ /* 0x020f62000c1e1500 */
[----:B------:R-:W-:-:S03]  /*9100*/  IMAD.WIDE R142, R167, 0x2, R198 ;  /* 0x00000002a78e7825 */ /* 0x000fc600078e02c6 */
[----:B------:R-:W5:Y:S01]  /*9110*/  @P1 LDG.E.U16 R18, desc[UR10][R172.64] ;  /* 0x0000000aac121981 */ /* 0x000f62000c1e1500 */
[----:B------:R-:W-:-:S03]  /*9120*/  IMAD.WIDE R140, R169, 0x2, R198 ;  /* 0x00000002a98c7825 */ /* 0x000fc600078e02c6 */
[----:B------:R-:W5:Y:S04]  /*9130*/  @P1 LDG.E.U16 R17, desc[UR10][R152.64] ;  /* 0x0000000a98111981 */ /* 0x000f68000c1e1500 */
[----:B------:R-:W5:Y:S04]  /*9140*/  @P1 LDG.E.U16 R16, desc[UR10][R150.64] ;  /* 0x0000000a96101981 */ /* 0x000f68000c1e1500 */
[----:B------:R-:W5:Y:S04]  /*9150*/  @P1 LDG.E.U16 R15, desc[UR10][R148.64] ;  /* 0x0000000a940f1981 */ /* 0x000f68000c1e1500 */
[----:B------:R-:W5:Y:S04]  /*9160*/  @P1 LDG.E.U16 R14, desc[UR10][R146.64] ;  /* 0x0000000a920e1981 */ /* 0x000f68000c1e1500 */
[----:B------:R-:W5:Y:S04]  /*9170*/  @P1 LDG.E.U16 R13, desc[UR10][R144.64] ;  /* 0x0000000a900d1981 */ /* 0x000f68000c1e1500 */
[----:B------:R-:W5:Y:S04]  /*9180*/  @P1 LDG.E.U16 R12, desc[UR10][R142.64] ;  /* 0x0000000a8e0c1981 */ /* 0x000f68000c1e1500 */
[----:B------:R-:W5:Y:S04]  /*9190*/  @P1 LDG.E.U16 R10, desc[UR10][R140.64] ;  /* 0x0000000a8c0a1981 */ /* 0x000f68000c1e1500 */
[----:B--2---:R-:W2:Y:S04]  /*91a0*/  @P1 LDG.E.U16 R71, desc[UR10][R82.64] ;  /* 0x0000000a52471981 */ /* 0x004ea8000c1e1500 */
[----:B---3--:R-:W3:Y:S04]  /*91b0*/  @P1 LDG.E.U16 R89, desc[UR10][R28.64] ;  /* 0x0000000a1c591981 */ /* 0x008ee8000c1e1500 */
[----:B------:R-:W2:Y:S04]  /*91c0*/  @P1 LDG.E.U16 R88, desc[UR10][R80.64] ;  /* 0x0000000a50581981 */ /* 0x000ea8000c1e1500 */
[----:B------:R-:W2:Y:S04]  /*91d0*/  LDL.LU.64 R82, [R1+0x978] ;  /* 0x0009780001527983 */ /* 0x000ea80000300a00 */
[----:B------:R-:W3:Y:S04]  /*91e0*/  LDL.LU.64 R28, [R1+0x970] ;  /* 0x00097000011c7983 */ /* 0x000ee80000300a00 */
[----:B------:R-:W3:Y:S04]  /*91f0*/  LDL.LU.64 R80, [R1+0x968] ;  /* 0x0009680001507983 */ /* 0x000ee80000300a00 */
[----:B------:R-:W-:Y:S04]  /*9200*/  STL.64 [R1+0x718], R146 ;  /* 0x0007189201007387 */ /* 0x000fe80000100a00 */
[----:B------:R-:W5:Y:S04]  /*9210*/  LDL.LU.64 R30, [R1+0x960] ;  /* 0x00096000011e7983 */ /* 0x000f680000300a00 */
[----:B----4-:R-:W4:Y:S04]  /*9220*/  @P1 LDG.E.U16 R85, desc[UR10][R78.64] ;  /* 0x0000000a4e551981 */ /* 0x010f28000c1e1500 */
[----:B------:R-:W4:Y:S04]  /*9230*/  @P1 LDG.E.U16 R84, desc[UR10][R32.64] ;  /* 0x0000000a20541981 */ /* 0x000f28000c1e1500 */
[----:B------:R-:W4:Y:S04]  /*9240*/  @P1 LDG.E.U16 R70, desc[UR10][R46.64] ;  /* 0x0000000a2e461981 */ /* 0x000f28000c1e1500 */
[----:B------:R-:W4:Y:S04]  /*9250*/  LDL.LU.64 R78, [R1+0x958] ;  /* 0x00095800014e7983 */ /* 0x000f280000300a00 */
[----:B------:R-:W4:Y:S04]  /*9260*/  LDL.LU.64 R32, [R1+0x950] ;  /* 0x0009500001207983 */ /* 0x000f280000300a00 */
[----:B------:R0:W4:Y:S04]  /*9270*/  @P1 LDG.E.U16 R26, desc[UR10][R138.64] ;  /* 0x0000000a8a1a1981 */ /* 0x000128000c1e1500 */
[----:B------:R1:W4:Y:S04]  /*9280*/  @P1 LDG.E.U16 R24, desc[UR10][R136.64] ;  /* 0x0000000a88181981 */ /* 0x000328000c1e1500 */
[----:B------:R0:W4:Y:S04]  /*9290*/  @P1 LDG.E.U16 R22, desc[UR10][R134.64] ;  /* 0x0000000a86161981 */ /* 0x000128000c1e1500 */
[----:B------:R-:W4:Y:S04]  /*92a0*/  @P1 LDG.E.U16 R23, desc[UR10][R222.64] ;  /* 0x0000000ade171981 */ /* 0x000f28000c1e1500 */
[----:B------:R-:W4:Y:S04]  /*92b0*/  @P1 LDG.E.U16 R27, desc[UR10][R180.64] ;  /* 0x0000000ab41b1981 */ /* 0x000f28000c1e1500 */
[----:B------:R-:W4:Y:S04]  /*92c0*/  @P1 LDG.E.U16 R25, desc[UR10][R176.64] ;  /* 0x0000000ab0191981 */ /* 0x000f28000c1e1500 */
[----:B--2---:R-:W2:Y:S04]  /*92d0*/  @P1 LDG.E.U16 R83, desc[UR10][R76.64] ;  /* 0x0000000a4c531981 */ /* 0x004ea8000c1e1500 */
[----:B------:R-:W2:Y:S04]  /*92e0*/  @P1 LDG.E.U16 R82, desc[UR10][R34.64] ;  /* 0x0000000a22521981 */ /* 0x000ea8000c1e1500 */
[----:B---3--:R-:W3:Y:S04]  /*92f0*/  @P1 LDG.E.U16 R81, desc[UR10][R74.64] ;  /* 0x0000000a4a511981 */ /* 0x008ee8000c1e1500 */
[----:B------:R-:W2:Y:S04]  /*9300*/  LDL.LU.64 R76, [R1+0x948] ;  /* 0x00094800014c7983 */ /* 0x000ea80000300a00 */
[----:B------:R-:W3:Y:S04]  /*9310*/  LDL.LU.64 R34, [R1+0x940] ;  /* 0x0009400001227983 */ /* 0x000ee80000300a00 */
[----:B------:R-:W3:Y:S04]  /*9320*/  LDL.LU.64 R74, [R1+0x938] ;  /* 0x00093800014a7983 */ /* 0x000ee80000300a00 */
[----:B------:R-:W3:Y:S04]  /*9330*/  @P1 LDG.E.U16 R80, desc[UR10][R36.64] ;  /* 0x0000000a24501981 */ /* 0x000ee8000c1e1500 */
[----:B-----5:R-:W5:Y:S04]  /*9340*/  @P1 LDG.E.U16 R31, desc[UR10][R188.64] ;  /* 0x0000000abc1f1981 */ /* 0x020f68000c1e1500 */
[----:B----4-:R-:W4:Y:S04]  /*9350*/  @P1 LDG.E.U16 R79, desc[UR10][R54.64] ;  /* 0x0000000a364f1981 */ /* 0x010f28000c1e1500 */
[----:B------:R-:W4:Y:S04]  /*9360*/  LDL.LU.64 R36, [R1+0x930] ;  /* 0x0009300001247983 */ /* 0x000f280000300a00 */
[----:B------:R-:W4:Y:S04]  /*9370*/  @P1 LDG.E.U16 R78, desc[UR10][R72.64] ;  /* 0x0000000a484e1981 */ /* 0x000f28000c1e1500 */
[----:B------:R-:W5:Y:S04]  /*9380*/  LDL.LU.64 R54, [R1+0x928] ;  /* 0x0009280001367983 */ /* 0x000f680000300a00 */
[----:B------:R-:W5:Y:S04]  /*9390*/  @P1 LDG.E.U16 R33, desc[UR10][R192.64] ;  /* 0x0000000ac0211981 */ /* 0x000f68000c1e1500 */
[----:B------:R-:W5:Y:S04]  /*93a0*/  LDL.LU.64 R72, [R1+0x920] ;  /* 0x0009200001487983 */ /* 0x000f680000300a00 */
[----:B------:R-:W5:Y:S04]  /*93b0*/  @P1 LDG.E.U16 R32, desc[UR10][R190.64] ;  /* 0x0000000abe201981 */ /* 0x000f68000c1e1500 */
[----:B------:R-:W5:Y:S04]  /*93c0*/  @P1 LDG.E.U16 R30, desc[UR10][R186.64] ;  /* 0x0000000aba1e1981 */ /* 0x000f68000c1e1500 */
[----:B------:R-:W5:Y:S04]  /*93d0*/  @P1 LDG.E.U16 R29, desc[UR10][R184.64] ;  /* 0x0000000ab81d1981 */ /* 0x000f68000c1e1500 */
[----:B------:R-:W5:Y:S04]  /*93e0*/  @P1 LDG.E.U16 R28, desc[UR10][R182.64] ;  /* 0x0000000ab61c1981 */ /* 0x000f68000c1e1500 */
[----:B--2---:R-:W2:Y:S04]  /*93f0*/  @P1 LDG.E.U16 R77, desc[UR10][R38.64] ;  /* 0x0000000a264d1981 */ /* 0x004ea8000c1e1500 */
[----:B------:R-:W2:Y:S04]  /*9400*/  @P1 LDG.E.U16 R76, desc[UR10][R40.64] ;  /* 0x0000000a284c1981 */ /* 0x000ea8000c1e1500 */
[----:B---3--:R-:W3:Y:S04]  /*9410*/  @P1 LDG.E.U16 R75, desc[UR10][R42.64] ;  /* 0x0000000a2a4b1981 */ /* 0x008ee8000c1e1500 */
[----:B------:R-:W2:Y:S04]  /*9420*/  LDL.LU.64 R38, [R1+0x918] ;  /* 0x0009180001267983 */ /* 0x000ea80000300a00 */
[----:B------:R-:W3:Y:S04]  /*9430*/  LDL.LU.64 R40, [R1+0x910] ;  /* 0x0009100001287983 */ /* 0x000ee80000300a00 */
[----:B------:R-:W3:Y:S04]  /*9440*/  LDL.LU.64 R42, [R1+0x908] ;  /* 0x00090800012a7983 */ /* 0x000ee80000300a00 */
[----:B------:R-:W3:Y:S01]  /*9450*/  @P1 LDG.E.U16 R74, desc[UR10][R68.64] ;  /* 0x0000000a444a1981 */ /* 0x000ee2000c1e1500 */
[----:B0-----:R-:W-:-:S03]  /*9460*/  IMAD.WIDE R138, R170, 0x2, R200 ;  /* 0x00000002aa8a7825 */ /* 0x001fc600078e02c8 */
[----:B----4-:R-:W4:Y:S04]  /*9470*/  @P1 LDG.E.U16 R36, desc[UR10][R214.64] ;  /* 0x0000000ad6241981 */ /* 0x010f28000c1e1500 */
[----:B-----5:R-:W5:Y:S04]  /*9480*/  @P1 LDG.E.U16 R55, desc[UR10][R66.64] ;  /* 0x0000000a42371981 */ /* 0x020f68000c1e1500 */
[----:B------:R-:W4:Y:S04]  /*9490*/  LDL.LU.64 R68, [R1+0x900] ;  /* 0x0009000001447983 */ /* 0x000f280000300a00 */
[----:B------:R-:W5:Y:S04]  /*94a0*/  @P1 LDG.E.U16 R73, desc[UR10][R44.64] ;  /* 0x0000000a2c491981 */ /* 0x000f68000c1e1500 */
[----:B------:R-:W5:Y:S04]  /*94b0*/  LDL.LU.64 R66, [R1+0x8f8] ;  /* 0x0008f80001427983 */ /* 0x000f680000300a00 */
[----:B------:R-:W5:Y:S04]  /*94c0*/  @P1 LDG.E.U16 R72, desc[UR10][R64.64] ;  /* 0x0000000a40481981 */ /* 0x000f68000c1e1500 */
[----:B------:R-:W5:Y:S01]  /*94d0*/  LDL.LU.64 R44, [R1+0x8f0] ;  /* 0x0008f000012c7983 */ /* 0x000f620000300a00 */
[----:B-1----:R-:W-:-:S03]  /*94e0*/  IMAD.WIDE R136, R170, 0x2, R198 ;  /* 0x00000002aa887825 */ /* 0x002fc600078e02c6 */
[----:B------:R-:W5:Y:S04]  /*94f0*/  @P1 LDG.E.U16 R54, desc[UR10][R210.64] ;  /* 0x0000000ad2361981 */ /* 0x000f68000c1e1500 */
[----:B------:R-:W5:Y:S04]  /*9500*/  LDL.LU.64 R64, [R1+0x8e8] ;  /* 0x0008e80001407983 */ /* 0x000f680000300a00 */
[----:B------:R-:W-:Y:S04]  /*9510*/  STL.64 [R1+0x4e8], R144 ;  /* 0x0004e89001007387 */ /* 0x000fe80000100a00 */
[----:B------:R-:W5:Y:S01]  /*9520*/  LDL.LU.64 R46, [R1+0x8e0] ;  /* 0x0008e000012e7983 */ /* 0x000f620000300a00 */
[----:B------:R-:W-:-:S03]  /*9530*/  IMAD.WIDE R134, R171, 0x2, R200 ;  /* 0x00000002ab867825 */ /* 0x000fc600078e02c8 */
[----:B------:R-:W5:Y:S04]  /*9540*/  @P1 LDG.E.U16 R35, desc[UR10][R204.64] ;  /* 0x0000000acc231981 */ /* 0x000f68000c1e1500 */
[----:B------:R-:W5:Y:S04]  /*9550*/  @P1 LDG.E.U16 R34, desc[UR10][R194.64] ;  /* 0x0000000ac2221981 */ /* 0x000f68000c1e1500 */
[----:B------:R-:W5:Y:S04]  /*9560*/  @P1 LDG.E.U16 R9, desc[UR10][R138.64] ;  /* 0x0000000a8a091981 */ /* 0x000f68000c1e1500 */
[----:B------:R-:W5:Y:S04]  /*9570*/  @P1 LDG.E.U16 R8, desc[UR10][R136.64] ;  /* 0x0000000a88081981 */ /* 0x000f68000c1e1500 */
[----:B------:R-:W5:Y:S04]  /*9580*/  @P1 LDG.E.U16 R5, desc[UR10][R134.64] ;  /* 0x0000000a86051981 */ /* 0x000f68000c1e1500 */
[----:B--2---:R0:W2:Y:S04]  /*9590*/  @P1 LDG.E.U16 R39, desc[UR10][R132.64] ;  /* 0x0000000a84271981 */ /* 0x0040a8000c1e1500 */
[----:B---3--:R-:W3:Y:S04]  /*95a0*/  @P1 LDG.E.U16 R41, desc[UR10][R220.64] ;  /* 0x0000000adc291981 */ /* 0x008ee8000c1e1500 */
[----:B------:R-:W2:Y:S04]  /*95b0*/  @P1 LDG.E.U16 R43, desc[UR10][R228.64] ;  /* 0x0000000ae42b1981 */ /* 0x000ea8000c1e1500 */
[----:B------:R-:W2:Y:S04]  /*95c0*/  @P1 LDG.E.U16 R42, desc[UR10][R226.64] ;  /* 0x0000000ae22a1981 */ /* 0x000ea8000c1e1500 */
[----:B------:R-:W2:Y:S04]  /*95d0*/  @P1 LDG.E.U16 R40, desc[UR10][R218.64] ;  /* 0x0000000ada281981 */ /* 0x000ea8000c1e1500 */
[----:B------:R-:W2:Y:S04]  /*95e0*/  @P1 LDG.E.U16 R38, desc[UR10][R216.64] ;  /* 0x0000000ad8261981 */ /* 0x000ea8000c1e1500 */
[----:B----4-:R-:W4:Y:S04]  /*95f0*/  @P1 LDG.E.U16 R69, desc[UR10][R62.64] ;  /* 0x0000000a3e451981 */ /* 0x010f28000c1e1500 */
[----:B------:R-:W2:Y:S04]  /*9600*/  @P1 LDG.E.U16 R68, desc[UR10][R48.64] ;  /* 0x0000000a30441981 */ /* 0x000ea8000c1e1500 */
[----:B-----5:R-:W5:Y:S04]  /*9610*/  @P1 LDG.E.U16 R67, desc[UR10][R60.64] ;  /* 0x0000000a3c431981 */ /* 0x020f68000c1e1500 */
[----:B------:R-:W2:Y:S04]  /*9620*/  LDL.LU.64 R62, [R1+0x8d8] ;  /* 0x0008d800013e7983 */ /* 0x000ea80000300a00 */
[----:B------:R-:W3:Y:S04]  /*9630*/  LDL.LU.64 R48, [R1+0x8d0] ;  /* 0x0008d00001307983 */ /* 0x000ee80000300a00 */
[----:B------:R-:W3:Y:S04]  /*9640*/  LDL.LU.64 R60, [R1+0x8c8] ;  /* 0x0008c800013c7983 */ /* 0x000ee80000300a00 */
[----:B------:R-:W4:Y:S04]  /*9650*/  @P1 LDG.E.U16 R66, desc[UR10][R50.64] ;  /* 0x0000000a32421981 */ /* 0x000f28000c1e1500 */
[----:B------:R-:W4:Y:S04]  /*9660*/  @P1 LDG.E.U16 R65, desc[UR10][R58.64] ;  /* 0x0000000a3a411981 */ /* 0x000f28000c1e1500 */
[----:B------:R-:W4:Y:S04]  /*9670*/  @P1 LDG.E.U16 R64, desc[UR10][R52.64] ;  /* 0x0000000a34401981 */ /* 0x000f28000c1e1500 */
[----:B------:R-:W4:Y:S04]  /*9680*/  LDL.LU.64 R50, [R1+0x8c0] ;  /* 0x0008c00001327983 */ /* 0x000f280000300a00 */
[----:B------:R-:W4:Y:S04]  /*9690*/  LDL.LU.64 R58, [R1+0x8b8] ;  /* 0x0008b800013a7983 */ /* 0x000f280000300a00 */
        /* <DEDUP_REMOVED lines=10> */
[----:B------:R-:W3:Y:S04]  /*9740*/  LDL.LU R243, [R1+0x898] ;  /* 0x0008980001f37983 */ /* 0x000ee80000300800 */
[----:B------:R-:W3:Y:S04]  /*9750*/  @P1 LDG.E.U16 R60, desc[UR10][R196.64] ;  /* 0x0000000ac43c1981 */ /* 0x000ee8000c1e1500 */
[----:B----4-:R-:W4:Y:S04]  /*9760*/  @P1 LDG.E.U16 R59, desc[UR10][R240.64] ;  /* 0x0000000af03b1981 */ /* 0x010f28000c1e1500 */
[----:B------:R-:W3:Y:S04]  /*9770*/  @P1 LDG.E.U16 R58, desc[UR10][R2.64] ;  /* 0x0000000a023a1981 */ /* 0x000ee8000c1e1500 */
[----:B------:R-:W3:Y:S04]  /*9780*/  LDL.LU R197, [R1+0x894] ;  /* 0x0008940001c57983 */ /* 0x000ee80000300800 */
[----:B------:R-:W3:Y:S04]  /*9790*/  LDL.LU R240, [R1+0x890] ;  /* 0x0008900001f07983 */ /* 0x000ee80000300800 */
[----:B------:R-:W4:Y:S01]  /*97a0*/  LDL.LU.64 R2, [R1+0x888] ;  /* 0x0008880001027983 */ /* 0x000f220000300a00 */
[----:B0-----:R-:W-:-:S03]  /*97b0*/  IMAD.WIDE R132, R169, 0x2, R200 ;  /* 0x00000002a9847825 */ /* 0x001fc600078e02c8 */
[----:B------:R-:W-:Y:S04]  /*97c0*/  STL.64 [R1+0x6a0], R142 ;  /* 0x0006a08e01007387 */ /* 0x000fe80000100a00 */
[----:B------:R0:W-:Y:S04]  /*97d0*/  STL.64 [R1+0x4e0], R132 ;  /* 0x0004e08401007387 */ /* 0x0001e80000100a00 */
[----:B------:R0:W4:Y:S04]  /*97e0*/  @P1 LDG.E.U16 R11, desc[UR10][R132.64] ;  /* 0x0000000a840b1981 */ /* 0x000128000c1e1500 */
[----:B-----5:R-:W5:Y:S04]  /*97f0*/  @P1 LDG.E.U16 R53, desc[UR10][R212.64] ;  /* 0x0000000ad4351981 */ /* 0x020f68000c1e1500 */
[----:B------:R-:W5:Y:S01]  /*9800*/  @P1 LDG.E.U16 R52, desc[UR10][R250.64] ;  /* 0x0000000afa341981 */ /* 0x000f62000c1e1500 */
[----:B0-----:R-:W-:-:S03]  /*9810*/  IMAD.WIDE R132, R171, 0x2, R198 ;  /* 0x00000002ab847825 */ /* 0x001fc600078e02c6 */
[----:B------:R-:W5:Y:S04]  /*9820*/  @P1 LDG.E.U16 R51, desc[UR10][R248.64] ;  /* 0x0000000af8331981 */ /* 0x000f68000c1e1500 */
[----:B------:R-:W5:Y:S04]  /*9830*/  @P1 LDG.E.U16 R50, desc[UR10][R246.64] ;  /* 0x0000000af6321981 */ /* 0x000f68000c1e1500 */
[----:B------:R-:W5:Y:S04]  /*9840*/  @P1 LDG.E.U16 R49, desc[UR10][R244.64] ;  /* 0x0000000af4311981 */ /* 0x000f68000c1e1500 */
[----:B------:R-:W5:Y:S04]  /*9850*/  @P1 LDG.E.U16 R48, desc[UR10][R238.64] ;  /* 0x0000000aee301981 */ /* 0x000f68000c1e1500 */
[----:B------:R0:W5:Y:S04]  /*9860*/  @P1 LDG.E.U16 R6, desc[UR10][R132.64] ;  /* 0x0000000a84061981 */ /* 0x000168000c1e1500 */
[----:B--2---:R-:W2:Y:S04]  /*9870*/  @P1 LDG.E.U16 R57, desc[UR10][R206.64] ;  /* 0x0000000ace391981 */ /* 0x004ea8000c1e1500 */
[----:B------:R-:W2:Y:S04]  /*9880*/  @P1 LDG.E.U16 R56, desc[UR10][R208.64] ;  /* 0x0000000ad0381981 */ /* 0x000ea8000c1e1500 */
[----:B------:R-:W-:Y:S04]  /*9890*/  STL.64 [R1+0x4d8], R140 ;  /* 0x0004d88c01007387 */ /* 0x000fe80000100a00 */
[----:B------:R-:W-:Y:S04]  /*98a0*/  STL.64 [R1+0x4d0], R138 ;  /* 0x0004d08a01007387 */ /* 0x000fe80000100a00 */
[----:B------:R-:W-:Y:S04]  /*98b0*/  STL.64 [R1+0x4c8], R136 ;  /* 0x0004c88801007387 */ /* 0x000fe80000100a00 */
[----:B------:R-:W-:Y:S01]  /*98c0*/  STL.64 [R1+0x4c0], R134 ;  /* 0x0004c08601007387 */ /* 0x000fe20000100a00 */
[----:B------:R-:W-:-:S04]  /*98d0*/  @!UP0 UIADD3 UR16, UPT, UPT, -UR12, 0x100000, URZ ;  /* 0x001000000c108890 */ /* 0x000fc8000fffe1ff */
[----:B------:R-:W-:Y:S02]  /*98e0*/  @!UP0 USHF.L.U32 UR17, UR16, 0xb, URZ ;  /* 0x0000000b10118899 */ /* 0x000fe400080006ff */
[----:B------:R-:W-:Y:S01]  /*98f0*/  @!UP0 USHF.L.U32 UR16, UR16, 0x1, URZ ;  /* 0x0000000110108899 */ /* 0x000fe200080006ff */
[----:B------:R0:W-:Y:S01]  /*9900*/  STL.64 [R1+0x4b8], R132 ;  /* 0x0004b88401007387 */ /* 0x0001e20000100a00 */
[----:B---3--:R-:W-:Y:S02]  /*9910*/  IMAD R0, R240, UR5, RZ ;  /* 0x00000005f0007c24 */ /* 0x008fe4000f8e02ff */
[----:B0-----:R-:W-:-:S03]  /*9920*/  IMAD R132, R243, UR9, RZ ;  /* 0x00000009f3847c24 */ /* 0x001fc6000f8e02ff */
[----:B------:R-:W-:Y:S02]  /*9930*/  SHF.L.U32 R133, R0, 0x1, RZ ;  /* 0x0000000100857819 */ /* 0x000fe400000006ff */
[----:B------:R-:W-:Y:S01]  /*9940*/  SHF.L.U32 R228, R132, 0x1, RZ ;  /* 0x0000000184e47819 */ /* 0x000fe200000006ff */
[----:B------:R-:W-:-:S03]  /*9950*/  VOTEU.ALL UP1, P0 ;  /* 0x0000000000ff7886 */ /* 0x000fc60000020000 */
[----:B------:R-:W-:Y:S02]  /*9960*/  IADD3 R228, P2, P3, R133, UR14, R228 ;  /* 0x0000000e85e47c10 */ /* 0x000fe4000fb5e0e4 */
[----:B----4-:R-:W-:Y:S01]  /*9970*/  LEA R133, R3, R197, 0x7 ;  /* 0x000000c503857211 */ /* 0x010fe200078e38ff */
[----:B------:R0:W1:Y:S01]  /*9980*/  @!UP1 SYNCS.EXCH.64 URZ, [UR6+0x28008], UR16 ;  /* 0x0280081006ff95b2 */ /* 0x0000620008000100 */
[----:B------:R-:W-:-:S03]  /*9990*/  MOV R134, UR6 ;  /* 0x0000000600867c02 */ /* 0x000fc60008000f00 */
[----:B------:R3:W-:Y:S04]  /*99a0*/  STS.U16 [R133+UR6+0x10400], R4 ;  /* 0x0104000485007988 */ /* 0x0007e80008000406 */
[----:B------:R4:W-:Y:S01]  /*99b0*/  STS.U16 [R133+UR6+0x11800], R103 ;  /* 0x0118006785007988 */ /* 0x0009e20008000406 */
[----:B------:R-:W-:Y:S01]  /*99c0*/  IMAD.HI R132, R132, 0x2, RZ ;  /* 0x0000000284847827 */ /* 0x000fe200078e02ff */
[----:B---3--:R-:W-:-:S03]  /*99d0*/  LOP3.LUT R4, R133, 0x10, RZ, 0x3c, !PT ;  /* 0x0000001085047812 */ /* 0x008fc600078e3cff */
[----:B------:R-:W-:Y:S01]  /*99e0*/  IMAD.HI R0, R0, 0x2, RZ ;  /* 0x0000000200007827 */ /* 0x000fe200078e02ff */
[----:B----4-:R-:W-:Y:S01]  /*99f0*/  LOP3.LUT R103, R133, 0x20, RZ, 0x3c, !PT ;  /* 0x0000002085677812 */ /* 0x010fe200078e3cff */
        /* <DEDUP_REMOVED lines=30> */
[----:B------:R-:W-:Y:S01]  /*9be0*/  STL [R1+0x880], R134 ;  /* 0x0008808601007387 */ /* 0x000fe20000100800 */
[----:B------:R-:W-:-:S03]  /*9bf0*/  IADD3.X R0, PT, PT, R0, UR15, R132, P2, P3 ;  /* 0x0000000f00007c10 */ /* 0x000fc600097e6484 */
[----:B------:R4:W-:Y:S01]  /*9c00*/  STS.U16 [R103+UR6+0x11900], R71 ;  /* 0x0119004767007988 */ /* 0x0009e20008000406 */
[----:B---3--:R-:W-:Y:S01]  /*9c10*/  LOP3.LUT R4, R133, 0x30, RZ, 0x3c, !PT ;  /* 0x0000003085047812 */ /* 0x008fe200078e3cff */
[----:B------:R-:W-:-:S04]  /*9c20*/  @!UP0 UIADD3 UR12, UPT, UPT, -UR12, 0x100000, URZ ;  /* 0x001000000c0c8890 */ /* 0x000fc8000fffe1ff */
[----:B------:R-:W-:Y:S02]  /*9c30*/  @!UP0 USHF.L.U32 UR13, UR12, 0xb, URZ ;  /* 0x0000000b0c0d8899 */ /* 0x000fe400080006ff */
[----:B------:R-:W-:Y:S01]  /*9c40*/  @!UP0 USHF.L.U32 UR12, UR12, 0x1, URZ ;  /* 0x000000010c0c8899 */ /* 0x000fe200080006ff */
[----:B------:R-:W-:Y:S01]  /*9c50*/  STS.U16 [R103+UR6+0x10100], R101 ;  /* 0x0101006567007988 */ /* 0x000fe20008000406 */
[----:B------:R-:W-:Y:S02]  /*9c60*/  ISETP.EQ.U32.AND P2, PT, RZ, UR46, P1 ;  /* 0x0000002eff007c0c */ /* 0x000fe40008f42070 */
[C---:B----4-:R-:W-:Y:S01]  /*9c70*/  LOP3.LUT R71, R133.reuse, 0x40, RZ, 0x3c, !PT ;  /* 0x0000004085477812 */ /* 0x050fe200078e3cff */
        /* <DEDUP_REMOVED lines=31> */
[----:B------:R-:W-:Y:S01]  /*9e70*/  VOTEU.ALL UP1, P0 ;  /* 0x0000000000ff7886 */ /* 0x000fe20000020000 */
[----:B---3--:R-:W-:-:S02]  /*9e80*/  LOP3.LUT R4, R133, 0x50, RZ, 0x3c, !PT ;  /* 0x0000005085047812 */ /* 0x008fc400078e3cff */
[----:B------:R0:W-:Y:S01]  /*9e90*/  STS.U16 [R71+UR6+0x10200], R69 ;  /* 0x0102004547007988 */ /* 0x0001e20008000406 */
[C---:B----4-:R-:W-:Y:S02]  /*9ea0*/  LOP3.LUT R39, R133.reuse, 0x60, RZ, 0x3c, !PT ;  /* 0x0000006085277812 */ /* 0x050fe400078e3cff */
[----:B------:R-:W-:Y:S01]  /*9eb0*/  LOP3.LUT R133, R133, 0x70, RZ, 0x3c, !PT ;  /* 0x0000007085857812 */ /* 0x000fe200078e3cff */
[----:B------:R0:W-:Y:S04]  /*9ec0*/  STS.U16 [R71+UR6+0x14200], R68 ;  /* 0x0142004447007988 */ /* 0x0001e80008000406 */
        /* <DEDUP_REMOVED lines=10> */
[----:B--2---:R0:W-:Y:S04]  /*9f70*/  STS.U16 [R71+UR6+0x15a00], R57 ;  /* 0x015a003947007988 */ /* 0x0041e80008000406 */
[----:B------:R0:W-:Y:S04]  /*9f80*/  STS.U16 [R71+UR6+0x11e00], R56 ;  /* 0x011e003847007988 */ /* 0x0001e80008000406 */
[----:B------:R0:W-:Y:S04]  /*9f90*/  STS.U16 [R71+UR6+0x15e00], R54 ;  /* 0x015e003647007988 */ /* 0x0001e80008000406 */
[----:B-----5:R0:W-:Y:S04]  /*9fa0*/  STS.U16 [R4+UR6+0x10280], R53 ;  /* 0x0102803504007988 */ /* 0x0201e80008000406 */
        /* <DEDUP_REMOVED lines=30> */
[----:B------:R0:W-:Y:S01]  /*a190*/  STS.U16 [R39+UR6+0x15f00], R22 ;  /* 0x015f001627007988 */ /* 0x0001e20008000406 */
[----:B------:R-:W-:-:S03]  /*a1a0*/  UIADD3 UR9, UPT, UPT, UR7, 0x100, URZ ;  /* 0x0000010007097890 */ /* 0x000fc6000fffe0ff */
        /* <DEDUP_REMOVED lines=16> */
[----:B-1----:R1:W-:Y:S06]  /*a2b0*/  MEMBAR.ALL.CTA ;  /* 0x0000000000007992 */ /* 0x0023ec0000008000 */
[----:B-1----:R-:W-:Y:S04]  /*a2c0*/  FENCE.VIEW.ASYNC.S ;  /* 0x00000000000073c6 */ /* 0x002fe80000000000 */
[----:B------:R-:W1:Y:S02]  /*a2d0*/  FENCE.VIEW.ASYNC.S ;  /* 0x00000000000073c6 */ /* 0x000e640000000000 */
[----:B-1----:R0:W1:Y:S01]  /*a2e0*/  @!UP1 SYNCS.EXCH.64 URZ, [UR6+0x18000], UR12 ;  /* 0x0180000c06ff95b2 */ /* 0x0020620008000100 */
[----:B------:R-:W-:Y:S01]  /*a2f0*/  IADD3 R202, PT, PT, R134, 0x18000, RZ ;  /* 0x0001800086ca7810 */ /* 0x000fe20007ffe0ff */
[----:B-1----:R-:W-:Y:S06]  /*a300*/  BAR.SYNC.DEFER_BLOCKING 0x0 ;  /* 0x0000000000007b1d */ /* 0x002fec0000010000 */
[----:B0-----:R-:W-:Y:S05]  /*a310*/  @!P2 BRA `(.L_x_6) ;  /* 0x000000040078a947 */ /* 0x001fea0003800000 */
[----:B------:R-:W-:Y:S01]  /*a320*/  USHF.R.U32.HI UR36, URZ, 0x4, UR6 ;  /* 0x00000004ff247899 */ /* 0x000fe20008011606 */
[----:B------:R-:W-:Y:S01]  /*a330*/  MOV R203, RZ ;  /* 0x000000ff00cb7202 */ /* 0x000fe20000000f00 */
[----:B------:R-:W-:Y:S02]  /*a340*/  UIADD3 UR15, UPT, UPT, UR6, 0x10000, URZ ;  /* 0x00010000060f7890 */ /* 0x000fe4000fffe0ff */
[----:B------:R-:W-:Y:S02]  /*a350*/  USGXT.U32 UR36, UR36, 0xe ;  /* 0x0000000e2424789a */ /* 0x000fe40008000000 */
[----:B------:R-:W-:Y:S02]  /*a360*/  USHF.R.U32.HI UR15, URZ, 0x4, UR15 ;  /* 0x00000004ff0f7899 */ /* 0x000fe4000801160f */
[----:B------:R-:W-:Y:S02]  /*a370*/  UIADD3 UR62, UP1, UPT, UR36, 0x8000080, URZ ;  /* 0x08000080243e7890 */ /* 0x000fe4000ff3e0ff */
[----:B------:R-:W-:Y:S01]  /*a380*/  USGXT.U32 UR30, UR15, 0xe ;  /* 0x0000000e0f1e789a */ /* 0x000fe20008000000 */
[----:B------:R-:W-:Y:S01]  /*a390*/  UMOV UR13, URZ ;  /* 0x000000ff000d7c82 */ /* 0x000fe20008000000 */
[----:B------:R-:W-:-:S02]  /*a3a0*/  ULOP3.LUT UR36, UR36, 0x8000000, URZ, 0xfc, !UPT ;  /* 0x0800000024247892 */ /* 0x000fc4000f8efcff */
[----:B------:R-:W-:Y:S02]  /*a3b0*/  UIADD3.X UR63, UPT, UPT, UR13, 0x40004040, URZ, UP1, !UPT ;  /* 0x400040400d3f7890 */ /* 0x000fe40008ffe4ff */
[----:B------:R-:W-:Y:S01]  /*a3c0*/  UIADD3 UR20, UP1, UPT, UR30, 0x2, URZ ;  /* 0x000000021e147890 */ /* 0x000fe2000ff3e0ff */
[----:B------:R-:W-:Y:S01]  /*a3d0*/  UMOV UR14, URZ ;  /* 0x000000ff000e7c82 */ /* 0x000fe20008000000 */
[----:B------:R-:W-:Y:S02]  /*a3e0*/  UMOV UR24, 0x0 ;  /* 0x0000000000187882 */ /* 0x000fe40000000000 */
[----:B------:R-:W-:Y:S01]  /*a3f0*/  UIADD3.X UR21, UPT, UPT, UR14, 0x40004040, URZ, UP1, !UPT ;  /* 0x400040400e157890 */ /* 0x000fe20008ffe4ff */
[----:B------:R-:W-:Y:S01]  /*a400*/  UMOV UR25, 0x8108010 ;  /* 0x0810801000197882 */ /* 0x000fe20000000000 */
[----:B------:R-:W-:Y:S01]  /*a410*/  UMOV UR37, 0x40004040 ;  /* 0x4000404000257882 */ /* 0x000fe20000000000 */
[----:B------:R-:W-:Y:S01]  /*a420*/  UMOV UR31, 0x40004040 ;  /* 0x40004040001f7882 */ /* 0x000fe20000000000 */
[----:B------:R-:W-:Y:S01]  /*a430*/  ELECT P3, URZ, PT ;  /* 0x0000000000ff782f */ /* 0x000fe20003860000 */
[----:B------:R0:W-:Y:S01]  /*a440*/  UTCHMMA gdesc[UR36], gdesc[UR30], tmem[UR9], tmem[UR24], idesc[UR25], !UPT ;  /* 0x00ff181e240075ea */ /* 0x0001e2000f800009 */
[----:B------:R-:W-:-:S02]  /*a450*/  UIADD3.64 UR66, UPT, UPT, UR62, 0x80, URZ ;  /* 0x000000803e427897 */ /* 0x000fc4000fffe0ff */
[----:B------:R-:W-:Y:S02]  /*a460*/  UIADD3.64 UR68, UPT, UPT, UR20, 0x2, URZ ;  /* 0x0000000214447897 */ /* 0x000fe4000fffe0ff */
[----:B------:R-:W-:Y:S01]  /*a470*/  UIADD3.64 UR14, UPT, UPT, UR62, 0x100, URZ ;  /* 0x000001003e0e7897 */ /* 0x000fe2000fffe0ff */
[----:B------:R-:W-:Y:S01]  /*a480*/  UMOV UR18, 0x0 ;  /* 0x0000000000127882 */ /* 0x000fe20000000000 */
[----:B------:R-:W-:Y:S01]  /*a490*/  UMOV UR19, 0x8108010 ;  /* 0x0810801000137882 */ /* 0x000fe20000000000 */
[----:B------:R-:W-:Y:S02]  /*a4a0*/  UIADD3.64 UR58, UPT, UPT, UR62, 0x180, URZ ;  /* 0x000001803e3a7897 */ /* 0x000fe4000fffe0ff */
[----:B------:R-:W-:Y:S01]  /*a4b0*/  UTCHMMA gdesc[UR62], gdesc[UR20], tmem[UR9], tmem[UR18], idesc[UR19], UPT ;  /* 0x00ff12143e0075ea */ /* 0x000fe2000b800009 */
[----:B0-----:R-:W-:Y:S01]  /*a4c0*/  UIADD3.64 UR36, UPT, UPT, UR20, 0x4, URZ ;  /* 0x0000000414247897 */ /* 0x001fe2000fffe0ff */
[----:B------:R-:W-:Y:S01]  /*a4d0*/  @P3 MOV R4, R202 ;  /* 0x000000ca00043202 */ /* 0x000fe20000000f00 */
[----:B------:R-:W-:Y:S01]  /*a4e0*/  UIADD3.64 UR70, UPT, UPT, UR20, 0x1fe, URZ ;  /* 0x000001fe14467897 */ /* 0x000fe2000fffe0ff */
[----:B------:R-:W-:Y:S01]  /*a4f0*/  UMOV UR64, 0x0 ;  /* 0x0000000000407882 */ /* 0x000fe20000000000 */
[----:B------:R-:W-:Y:S01]  /*a500*/  UMOV UR65, 0x8108010 ;  /* 0x0810801000417882 */ /* 0x000fe20000000000 */
[----:B------:R-:W-:Y:S01]  /*a510*/  UIADD3.64 UR42, UPT, UPT, UR62, 0x200, URZ ;  /* 0x000002003e2a7897 */ /* 0x000fe2000fffe0ff */
[----:B------:R-:W-:Y:S01]  /*a520*/  UTCHMMA gdesc[UR66], gdesc[UR68], tmem[UR9], tmem[UR64], idesc[UR65], UPT ;  /* 0x00ff4044420075ea */ /* 0x000fe2000b800009 */
[----:B------:R-:W-:Y:S01]  /*a530*/  UIADD3.64 UR76, UPT, UPT, UR20, 0x200, URZ ;  /* 0x00000200144c7897 */ /* 0x000fe2000fffe0ff */
[----:B------:R-:W-:Y:S01]  /*a540*/  @P3 R2UR UR12, R4 ;  /* 0x00000000040c32ca */ /* 0x000fe200000e0000 */
[----:B------:R-:W-:Y:S01]  /*a550*/  UMOV UR26, 0x0 ;  /* 0x00000000001a7882 */ /* 0x000fe20000000000 */
[----:B------:R-:W-:Y:S01]  /*a560*/  UMOV UR27, 0x8108010 ;  /* 0x08108010001b7882 */ /* 0x000fe20000000000 */
[----:B------:R-:W-:Y:S01]  /*a570*/  UIADD3.64 UR60, UPT, UPT, UR62, 0x280, URZ ;  /* 0x000002803e3c7897 */ /* 0x000fe2000fffe0ff */
[----:B------:R0:W-:Y:S01]  /*a580*/  UTCHMMA gdesc[UR14], gdesc[UR36], tmem[UR9], tmem[UR26], idesc[UR27], UPT ;  /* 0x00ff1a240e0075ea */ /* 0x0001e2000b800009 */
[----:B------:R-:W-:-:S02]  /*a590*/  UIADD3.64 UR74, UPT, UPT, UR20, 0x202, URZ ;  /* 0x00000202144a7897 */ /* 0x000fc4000fffe0ff */
[----:B------:R-:W-:Y:S02]  /*a5a0*/  UIADD3.64 UR56, UPT, UPT, UR62, 0x300, URZ ;  /* 0x000003003e387897 */ /* 0x000fe4000fffe0ff */
[----:B------:R-:W-:Y:S01]  /*a5b0*/  UIADD3.64 UR54, UPT, UPT, UR62, 0x380, URZ ;  /* 0x000003803e367897 */ /* 0x000fe2000fffe0ff */
[----:B------:R-:W-:Y:S01]  /*a5c0*/  UMOV UR50, 0x0 ;  /* 0x0000000000327882 */ /* 0x000fe20000000000 */
[----:B------:R-:W-:Y:S01]  /*a5d0*/  UMOV UR51, 0x8108010 ;  /* 0x0810801000337882 */ /* 0x000fe20000000000 */
[----:B------:R-:W-:Y:S01]  /*a5e0*/  UIADD3.64 UR48, UPT, UPT, UR62, 0x400, URZ ;  /* 0x000004003e307897 */ /* 0x000fe2000fffe0ff */
[----:B------:R1:W-:Y:S01]  /*a5f0*/  UTCHMMA gdesc[UR58], gdesc[UR70], tmem[UR9], tmem[UR50], idesc[UR51], UPT ;  /* 0x00ff32463a0075ea */ /* 0x0003e2000b800009 */
[----:B0-----:R-:W-:Y:S02]  /*a600*/  UIADD3.64 UR36, UPT, UPT, UR20, 0x204, URZ ;  /* 0x0000020414247897 */ /* 0x001fe4000fffe0ff */
[----:B------:R-:W-:Y:S02]  /*a610*/  UIADD3.64 UR26, UPT, UPT, UR20, 0x3fe, URZ ;  /* 0x000003fe141a7897 */ /* 0x000fe4000fffe0ff */
[----:B------:R-:W-:-:S02]  /*a620*/  UIADD3.64 UR40, UPT, UPT, UR62, 0x480, URZ ;  /* 0x000004803e287897 */ /* 0x000fc4000fffe0ff */
[----:B------:R-:W-:Y:S02]  /*a630*/  UIADD3.64 UR34, UPT, UPT, UR62, 0x500, URZ ;  /* 0x000005003e227897 */ /* 0x000fe4000fffe0ff */
[----:B------:R-:W-:Y:S02]  /*a640*/  UIADD3.64 UR30, UPT, UPT, UR62, 0x580, URZ ;  /* 0x000005803e1e7897 */ /* 0x000fe4000fffe0ff */
[----:B------:R-:W-:Y:S02]  /*a650*/  UIADD3.64 UR24, UPT, UPT, UR62, 0x600, URZ ;  /* 0x000006003e187897 */ /* 0x000fe4000fffe0ff */
[----:B------:R-:W-:Y:S02]  /*a660*/  UIADD3.64 UR18, UPT, UPT, UR62, 0x680, URZ ;  /* 0x000006803e127897 */ /* 0x000fe4000fffe0ff */
[----:B------:R-:W-:Y:S02]  /*a670*/  UIADD3.64 UR72, UPT, UPT, UR62, 0x700, URZ ;  /* 0x000007003e487897 */ /* 0x000fe4000fffe0ff */
[----:B------:R-:W-:Y:S01]  /*a680*/  UIADD3.64 UR14, UPT, UPT, UR20, 0x400, URZ ;  /* 0x00000400140e7897 */ /* 0x000fe2000fffe0ff */
[----:B------:R-:W-:Y:S01]  /*a690*/  UMOV UR68, 0x0 ;  /* 0x0000000000447882 */ /* 0x000fe20000000000 */
[----:B------:R-:W-:Y:S01]  /*a6a0*/  UMOV UR69, 0x8108010 ;  /* 0x0810801000457882 */ /* 0x000fe20000000000 */
[----:B------:R-:W-:Y:S01]  /*a6b0*/  UIADD3.64 UR62, UPT, UPT, UR20, 0x402, URZ ;  /* 0x00000402143e7897 */ /* 0x000fe2000fffe0ff */
[----:B------:R0:W-:Y:S01]  /*a6c0*/  UTCHMMA gdesc[UR42], gdesc[UR76], tmem[UR9], tmem[UR68], idesc[UR69], UPT ;  /* 0x00ff444c2a0075ea */ /* 0x0001e2000b800009 */
[----:B------:R-:W-:-:S02]  /*a6d0*/  UIADD3.64 UR64, UPT, UPT, UR20, 0x404, URZ ;  /* 0x0000040414407897 */ /* 0x000fc4000fffe0ff */
[----:B------:R-:W-:Y:S01]  /*a6e0*/  UIADD3.64 UR66, UPT, UPT, UR20, 0x5fe, URZ ;  /* 0x000005fe14427897 */ /* 0x000fe2000fffe0ff */
[----:B-1----:R-:W-:Y:S01]  /*a6f0*/  UMOV UR58, 0x0 ;  /* 0x00000000003a7882 */ /* 0x002fe20000000000 */
[----:B------:R-:W-:Y:S01]  /*a700*/  UMOV UR59, 0x8108010 ;  /* 0x08108010003b7882 */ /* 0x000fe20000000000 */
[----:B------:R-:W-:Y:S01]  /*a710*/  UMOV UR70, 0x0 ;  /* 0x0000000000467882 */ /* 0x000fe20000000000 */
[----:B------:R-:W-:Y:S01]  /*a720*/  UMOV UR71, 0x8108010 ;  /* 0x0810801000477882 */ /* 0x000fe20000000000 */
[----:B------:R1:W-:Y:S01]  /*a730*/  UTCHMMA gdesc[UR60], gdesc[UR74], tmem[UR9], tmem[UR58], idesc[UR59], UPT ;  /* 0x00ff3a4a3c0075ea */ /* 0x0003e2000b800009 */
[----:B0-----:R-:W-:Y:S01]  /*a740*/  UIADD3.64 UR42, UPT, UPT, UR20, 0x600, URZ ;  /* 0x00000600142a7897 */ /* 0x001fe2000fffe0ff */
[----:B------:R1:W-:Y:S01]  /*a750*/  UTCHMMA gdesc[UR56], gdesc[UR36], tmem[UR9], tmem[UR70], idesc[UR71], UPT ;  /* 0x00ff4624380075ea */ /* 0x0003e2000b800009 */
[----:B------:R-:W-:Y:S01]  /*a760*/  UIADD3.64 UR68, UPT, UPT, UR20, 0x602, URZ ;  /* 0x0000060214447897 */ /* 0x000fe2000fffe0ff */
[----:B------:R1:W-:Y:S01]  /*a770*/  UTCHMMA gdesc[UR54], gdesc[UR26], tmem[UR9], tmem[UR50], idesc[UR51], UPT ;  /* 0x00ff321a360075ea */ /* 0x0003e2000b800009 */
[----:B------:R-:W-:Y:S01]  /*a780*/  UIADD3.64 UR20, UPT, UPT, UR20, 0x604, URZ ;  /* 0x0000060414147897 */ /* 0x000fe2000fffe0ff */
[----:B------:R-:W-:Y:S01]  /*a790*/  UMOV UR52, 0x0 ;  /* 0x0000000000347882 */ /* 0x000fe20000000000 */
[----:B------:R-:W-:Y:S01]  /*a7a0*/  UMOV UR53, 0x8108010 ;  /* 0x0810801000357882 */ /* 0x000fe20000000000 */
[----:B------:R-:W-:Y:S01]  /*a7b0*/  UMOV UR44, 0x0 ;  /* 0x00000000002c7882 */ /* 0x000fe20000000000 */
[----:B------:R-:W-:Y:S01]  /*a7c0*/  UMOV UR45, 0x8108010 ;  /* 0x08108010002d7882 */ /* 0x000fe20000000000 */
[----:B------:R-:W-:Y:S01]  /*a7d0*/  UMOV UR38, 0x0 ;  /* 0x0000000000267882 */ /* 0x000fe20000000000 */
[----:B------:R-:W-:Y:S01]  /*a7e0*/  UMOV UR39, 0x8108010 ;  /* 0x0810801000277882 */ /* 0x000fe20000000000 */
[----:B------:R1:W-:Y:S01]  /*a7f0*/  UTCHMMA gdesc[UR48], gdesc[UR14], tmem[UR9], tmem[UR52], idesc[UR53], UPT ;  /* 0x00ff340e300075ea */ /* 0x0003e2000b800009 */
        /* <DEDUP_REMOVED lines=12> */
[----:B------:R1:W-:Y:S01]  /*a8c0*/  UTCHMMA gdesc[UR18], gdesc[UR68], tmem[UR9], tmem[UR22], idesc[UR23], UPT ;  /* 0x00ff1644120075ea */ /* 0x0003e2000b800009 */
[----:B------:R1:W-:Y:S01]  /*a8d0*/  UTCHMMA gdesc[UR72], gdesc[UR20], tmem[UR9], tmem[UR16], idesc[UR17], UPT ;  /* 0x00ff1014480075ea */ /* 0x0003e2000b800009 */
[----:B------:R1:W-:Y:S01]  /*a8e0*/  UTCBAR [UR12], URZ ;  /* 0x000000ff0c0073e9 */ /* 0x0003e200080000ff */
[----:B------:R-:W-:Y:S01]  /*a8f0*/  NOP ;  /* 0x0000000000007918 */ /* 0x000fe20000000000 */
.L_x_6:
[----:B------:R-:W-:Y:S05]  /*a900*/  @!P1 BRA `(.L_x_7) ;  /* 0x0000000000089947 */ /* 0x000fea0003800000 */
[----:B------:R-:W0:Y:S02]  /*a910*/  SYNCS.PHASECHK.TRANS64.TRYWAIT P3, [UR6+0x18000], RZ ;  /* 0x018000ffff0075a7 */ /* 0x000e240008061106 */
[----:B0-----:R-:W-:Y:S05]  /*a920*/  @!P3 BRA `(.L_x_8) ;  /* 0x0000019c00bcb947 */ /* 0x001fea0003800000 */
.L_x_7:
[----:B------:R-:W-:Y:S06]  /*a930*/  BAR.SYNC.DEFER_BLOCKING 0x0 ;  /* 0x0000000000007b1d */ /* 0x000fec0000010000 */
[----:B------:R-:W0:Y:S02]  /*a940*/  LDCU UR13, c[0x0][0x3a8] ;  /* 0x00007500ff0d77ac */ /* 0x000e240008000800 */
[----:B------:R-:W2:Y:S01]  /*a950*/  LDC R81, c[0x0][0x3d8] ;  /* 0x0000f600ff517b82 */ /* 0x000ea20000000800 */
[----:B------:R-:W0:Y:S01]  /*a960*/  LDTM.x64 R4, tmem[UR8+0x100] ;  /* 0x00010008000479ee */ /* 0x000e220008340000 */
[----:B------:R-:W3:Y:S01]  /*a970*/  S2R R74, SR_TID.X ;  /* 0x00000000004a7919 */ /* 0x000ee20000002100 */
[----:B-1----:R-:W1:Y:S01]  /*a980*/  LDCU UR12, c[0x0][0x3d8] ;  /* 0x00007b00ff0c77ac */ /* 0x002e620008000800 */
[----:B------:R-:W-:Y:S04]  /*a990*/  STL.64 [R1+0x8a8], R2 ;  /* 0x0008a80201007387 */ /* 0x000fe80000100a00 */
[----:B------:R-:W4:Y:S01]  /*a9a0*/  LDC R112, c[0x0][0x3d8] ;  /* 0x0000f600ff707b82 */ /* 0x000f220000000800 */
[----:B------:R-:W-:Y:S04]  /*a9b0*/  STL [R1+0x8a0], R225 ;  /* 0x0008a0e101007387 */ /* 0x000fe80000100800 */
[----:B------:R-:W-:Y:S03]  /*a9c0*/  STL.64 [R1+0x898], R202 ;  /* 0x000898ca01007387 */ /* 0x000fe60000100a00 */
[----:B------:R-:W4:Y:S01]  /*a9d0*/  LDC R73, c[0x0][0x3d8] ;  /* 0x0000f600ff497b82 */ /* 0x000f220000000800 */
[----:B------:R-:W-:Y:S04]  /*a9e0*/  STL.64 [R1+0x890], R200 ;  /* 0x000890c801007387 */ /* 0x000fe80000100a00 */
[----:B------:R-:W-:Y:S03]  /*a9f0*/  STL.64 [R1+0x888], R198 ;  /* 0x000888c601007387 */ /* 0x000fe60000100a00 */
[----:B------:R-:W4:Y:S01]  /*aa00*/  LDC R98, c[0x0][0x3d8] ;  /* 0x0000f600ff627b82 */ /* 0x000f220000000800 */
[----:B0-----:R-:W-:Y:S01]  /*aa10*/  FMUL R70, R4, UR13 ;  /* 0x0000000d04467c20 */ /* 0x001fe20008400000 */
[----:B------:R-:W-:Y:S01]  /*aa20*/  FMUL R71, R5, UR13 ;  /* 0x0000000d05477c20 */ /* 0x000fe20008400000 */
[----:B------:R-:W-:Y:S01]  /*aa30*/  FMUL R72, R6, UR13 ;  /* 0x0000000d06487c20 */ /* 0x000fe20008400000 */
[----:B------:R-:W-:Y:S01]  /*aa40*/  FMUL R69, R7, UR13 ;  /* 0x0000000d07457c20 */ /* 0x000fe20008400000 */
[----:B------:R-:W-:Y:S01]  /*aa50*/  FMUL R68, R8, UR13 ;  /* 0x0000000d08447c20 */ /* 0x000fe20008400000 */
[----:B------:R-:W-:Y:S01]  /*aa60*/  FMUL R196, R65, UR13 ;  /* 0x0000000d41c47c20 */ /* 0x000fe20008400000 */
[----:B------:R0:W-:Y:S01]  /*aa70*/  STL.64 [R1+0xa08], R6 ;  /* 0x000a080601007387 */ /* 0x0001e20000100a00 */
[----:B------:R-:W-:Y:S01]  /*aa80*/  FMNMX3 R72, R70, R71, R72, !PT ;  /* 0x0000004746487276 */ /* 0x000fe20007800048 */
[----:B------:R-:W-:Y:S01]  /*aa90*/  FMUL R70, R9, UR13 ;  /* 0x0000000d09467c20 */ /* 0x000fe20008400000 */
[----:B------:R-:W-:Y:S01]  /*aaa0*/  FMUL R71, R10, UR13 ;  /* 0x0000000d0a477c20 */ /* 0x000fe20008400000 */
[----:B---3--:R-:W-:Y:S01]  /*aab0*/  SHF.R.U32.HI R99, RZ, 0x6, R74 ;  /* 0x00000006ff637819 */ /* 0x008fe2000001164a */
[----:B------:R-:W3:Y:S01]  /*aac0*/  LDC R111, c[0x0][0x3d8] ;  /* 0x0000f600ff6f7b82 */ /* 0x000ee20000000800 */
[----:B------:R-:W-:Y:S01]  /*aad0*/  FMNMX3 R72, R72, R69, R68, !PT ;  /* 0x0000004548487276 */ /* 0x000fe20007800044 */
[----:B------:R-:W-:Y:S01]  /*aae0*/  FMUL R69, R11, UR13 ;  /* 0x0000000d0b457c20 */ /* 0x000fe20008400000 */
[----:B------:R-:W-:Y:S01]  /*aaf0*/  FMUL R68, R12, UR13 ;  /* 0x0000000d0c447c20 */ /* 0x000fe20008400000 */
[----:B------:R-:W-:Y:S01]  /*ab00*/  SGXT.U32 R99, R99, 0x1 ;  /* 0x000000016363781a */ /* 0x000fe20000000000 */
[----:B------:R0:W-:Y:S01]  /*ab10*/  STL.64 [R1+0xa00], R8 ;  /* 0x000a000801007387 */ /* 0x0001e20000100a00 */
[----:B------:R-:W-:Y:S01]  /*ab20*/  FMNMX3 R72, R72, R70, R71, !PT ;  /* 0x0000004648487276 */ /* 0x000fe20007800047 */
[----:B------:R-:W-:Y:S01]  /*ab30*/  FMUL R70, R13, UR13 ;  /* 0x0000000d0d467c20 */ /* 0x000fe20008400000 */
[----:B------:R-:W-:Y:S01]  /*ab40*/  FMUL R71, R14, UR13 ;  /* 0x0000000d0e477c20 */ /* 0x000fe20008400000 */
[----:B-1----:R-:W-:Y:S01]  /*ab50*/  IMAD R99, R99, UR12, RZ ;  /* 0x0000000c63637c24 */ /* 0x002fe2000f8e02ff */
[----:B------:R-:W-:Y:S01]  /*ab60*/  FMNMX3 R72, R72, R69, R68, !PT ;  /* 0x0000004548487276 */ /* 0x000fe20007800044 */
[----:B------:R-:W-:Y:S01]  /*ab70*/  FMUL R69, R15, UR13 ;  /* 0x0000000d0f457c20 */ /* 0x000fe20008400000 */
[----:B------:R-:W-:Y:S01]  /*ab80*/  FMUL R68, R16, UR13 ;  /* 0x0000000d10447c20 */ /* 0x000fe20008400000 */
[----:B------:R-:W1:Y:S01]  /*ab90*/  LDC R87, c[0x0][0x3d8] ;  /* 0x0000f600ff577b82 */ /* 0x000e620000000800 */
[----:B------:R-:W-:Y:S01]  /*aba0*/  FMNMX3 R72, R72, R70, R71, !PT ;  /* 0x0000004648487276 */ /* 0x000fe20007800047 */
[----:B------:R-:W-:Y:S01]  /*abb0*/  FMUL R70, R17, UR13 ;  /* 0x0000000d11467c20 */ /* 0x000fe20008400000 */
[----:B------:R-:W-:Y:S01]  /*abc0*/  FMUL R71, R18, UR13 ;  /* 0x0000000d12477c20 */ /* 0x000fe20008400000 */
[----:B--2---:R-:W-:Y:S01]  /*abd0*/  LEA R81, R81, R99, 0x1 ;  /* 0x0000006351517211 */ /* 0x004fe200078e08ff */
[----:B------:R-:W-:Y:S01]  /*abe0*/  STL.64 [R1+0x9f8], R12 ;  /* 0x0009f80c01007387 */ /* 0x000fe20000100a00 */
[----:B------:R-:W-:Y:S01]  /*abf0*/  FMNMX3 R72, R72, R69, R68, !PT ;  /* 0x0000004548487276 */ /* 0x000fe20007800044 */
[----:B------:R-:W-:Y:S01]  /*ac00*/  FMUL R69, R19, UR13 ;  /* 0x0000000d13457c20 */ /* 0x000fe20008400000 */
[----:B------:R-:W-:Y:S01]  /*ac10*/  FMUL R68, R20, UR13 ;  /* 0x0000000d14447c20 */ /* 0x000fe20008400000 */
[----:B------:R-:W2:Y:S01]  /*ac20*/  LDC R76, c[0x0][0x3d8] ;  /* 0x0000f600ff4c7b82 */ /* 0x000ea20000000800 */
[----:B------:R-:W-:Y:S01]  /*ac30*/  FMNMX3 R72, R72, R70, R71, !PT ;  /* 0x0000004648487276 */ /* 0x000fe20007800047 */
[----:B------:R-:W-:Y:S01]  /*ac40*/  FMUL R70, R21, UR13 ;  /* 0x0000000d15467c20 */ /* 0x000fe20008400000 */
[----:B------:R-:W-:Y:S01]  /*ac50*/  FMUL R71, R22, UR13 ;  /* 0x0000000d16477c20 */ /* 0x000fe20008400000 */
[----:B----4-:R-:W-:Y:S01]  /*ac60*/  LEA R112, R112, R81, 0x1 ;  /* 0x0000005170707211 */ /* 0x010fe200078e08ff */
[----:B------:R-:W-:Y:S01]  /*ac70*/  STL.64 [R1+0x9f0], R14 ;  /* 0x0009f00e01007387 */ /* 0x000fe20000100a00 */
[----:B------:R-:W-:Y:S01]  /*ac80*/  FMNMX3 R72, R72, R69, R68, !PT ;  /* 0x0000004548487276 */ /* 0x000fe20007800044 */
[----:B------:R-:W-:Y:S01]  /*ac90*/  FMUL R69, R23, UR13 ;  /* 0x0000000d17457c20 */ /* 0x000fe20008400000 */
[----:B------:R-:W-:Y:S01]  /*aca0*/  FMUL R68, R24, UR13 ;  /* 0x0000000d18447c20 */ /* 0x000fe20008400000 */
[----:B------:R-:W4:Y:S01]  /*acb0*/  LDC R110, c[0x0][0x3d8] ;  /* 0x0000f600ff6e7b82 */ /* 0x000f220000000800 */
[----:B------:R-:W-:Y:S01]  /*acc0*/  FMNMX3 R72, R72, R70, R71, !PT ;  /* 0x0000004648487276 */ /* 0x000fe20007800047 */
[----:B------:R-:W-:Y:S01]  /*acd0*/  FMUL R70, R25, UR13 ;  /* 0x0000000d19467c20 */ /* 0x000fe20008400000 */
[----:B------:R-:W-:Y:S01]  /*ace0*/  FMUL R71, R26, UR13 ;  /* 0x0000000d1a477c20 */ /* 0x000fe20008400000 */
[----:B------:R-:W-:Y:S01]  /*acf0*/  STL.64 [R1+0x9e8], R16 ;  /* 0x0009e81001007387 */ /* 0x000fe20000100a00 */
[----:B------:R-:W-:Y:S01]  /*ad00*/  FMNMX3 R72, R72, R69, R68, !PT ;  /* 0x0000004548487276 */ /* 0x000fe20007800044 */
[----:B------:R-:W-:Y:S01]  /*ad10*/  FMUL R69, R27, UR13 ;  /* 0x0000000d1b457c20 */ /* 0x000fe20008400000 */
[----:B------:R-:W-:Y:S01]  /*ad20*/  FMUL R68, R28, UR13 ;  /* 0x0000000d1c447c20 */ /* 0x000fe20008400000 */
[----:B------:R-:W0:Y:S01]  /*ad30*/  LDC R97, c[0x0][0x3d8] ;  /* 0x0000f600ff617b82 */ /* 0x000e220000000800 */
[----:B------:R-:W-:Y:S01]  /*ad40*/  FMNMX3 R72, R72, R70, R71, !PT ;  /* 0x0000004648487276 */ /* 0x000fe20007800047 */
[----:B------:R-:W-:Y:S01]  /*ad50*/  FMUL R70, R29, UR13 ;  /* 0x0000000d1d467c20 */ /* 0x000fe20008400000 */
[----:B------:R-:W-:Y:S01]  /*ad60*/  FMUL R71, R30, UR13 ;  /* 0x0000000d1e477c20 */ /* 0x000fe20008400000 */
[----:B------:R-:W-:Y:S01]  /*ad70*/  STL.64 [R1+0x9e0], R18 ;  /* 0x0009e01201007387 */ /* 0x000fe20000100a00 */
[----:B------:R-:W-:Y:S01]  /*ad80*/  FMNMX3 R72, R72, R69, R68, !PT ;  /* 0x0000004548487276 */ /* 0x000fe20007800044 */
[----:B------:R-:W-:Y:S01]  /*ad90*/  FMUL R69, R31, UR13 ;  /* 0x0000000d1f457c20 */ /* 0x000fe20008400000 */
[----:B------:R-:W-:Y:S01]  /*ada0*/  FMUL R68, R32, UR13 ;  /* 0x0000000d20447c20 */ /* 0x000fe20008400000 */
[----:B------:R-:W1:Y:S01]  /*adb0*/  LDC R80, c[0x0][0x3d8] ;  /* 0x0000f600ff507b82 */ /* 0x000e620000000800 */
        /* <DEDUP_REMOVED lines=43> */
[-C--:B0-----:R-:W-:Y:S01]  /*b070*/  LEA R6, P3, R99, R228.reuse, 0x1 ;  /* 0x000000e463067211 */ /* 0x081fe200078608ff */
        /* <DEDUP_REMOVED lines=8> */
[----:B------:R3:W-:Y:S01]  /*b100*/  STL.64 [R1+0x8c0], R32 ;  /* 0x0008c02001007387 */ /* 0x0007e20000100a00 */
[----:B------:R-:W-:Y:S01]  /*b110*/  FMNMX3 R69, R68, R69, R70, !PT ;  /* 0x0000004544457276 */ /* 0x000fe20007800046 */
[----:B------:R-:W-:Y:S01]  /*b120*/  FMUL R68, R57, UR13 ;  /* 0x0000000d39447c20 */ /* 0x000fe20008400000 */
[----:B------:R-:W-:Y:S01]  /*b130*/  FMUL R70, R58, UR13 ;  /* 0x0000000d3a467c20 */ /* 0x000fe20008400000 */
[----:B------:R-:W0:Y:S01]  /*b140*/  LDC R85, c[0x0][0x3d8] ;  /* 0x0000f600ff557b82 */ /* 0x000e220000000800 */
[----:B------:R-:W-:Y:S01]  /*b150*/  LEA R8, P4, R81, R228, 0x1 ;  /* 0x000000e451087211 */ /* 0x000fe200078808ff */
[----:B------:R1:W-:Y:S01]  /*b160*/  STL.64 [R1+0x8c8], R34 ;  /* 0x0008c82201007387 */ /* 0x0003e20000100a00 */
[----:B------:R-:W-:-:S02]  /*b170*/  LEA.HI.X.SX32 R7, R99, R0, 0x1, P3 ;  /* 0x0000000063077211 */ /* 0x000fc400018f0eff */
[----:B------:R-:W-:Y:S01]  /*b180*/  FMNMX3 R69, R69, R68, R70, !PT ;  /* 0x0000004445457276 */ /* 0x000fe20007800046 */
[----:B------:R-:W-:Y:S01]  /*b190*/  FMUL R70, R61, UR13 ;  /* 0x0000000d3d467c20 */ /* 0x000fe20008400000 */
[----:B------:R-:W-:Y:S01]  /*b1a0*/  FMUL R68, R62, UR13 ;  /* 0x0000000d3e447c20 */ /* 0x000fe20008400000 */
[----:B------:R-:W0:Y:S01]  /*b1b0*/  LDC R106, c[0x0][0x3d8] ;  /* 0x0000f600ff6a7b82 */ /* 0x000e220000000800 */
[----:B------:R-:W-:Y:S01]  /*b1c0*/  FMNMX3 R69, R69, R71, R72, !PT ;  /* 0x0000004745457276 */ /* 0x000fe20007800048 */
[----:B------:R-:W-:Y:S01]  /*b1d0*/  FMUL R71, R63, UR13 ;  /* 0x0000000d3f477c20 */ /* 0x000fe20008400000 */
[----:B------:R-:W-:Y:S01]  /*b1e0*/  FMUL R72, R64, UR13 ;  /* 0x0000000d40487c20 */ /* 0x000fe20008400000 */
[----:B---3--:R-:W-:Y:S01]  /*b1f0*/  LEA R32, P5, R112, R228, 0x1 ;  /* 0x000000e470207211 */ /* 0x008fe200078a08ff */
[----:B------:R3:W-:Y:S01]  /*b200*/  STL.64 [R1+0x8d0], R36 ;  /* 0x0008d02401007387 */ /* 0x0007e20000100a00 */
[----:B------:R-:W-:Y:S01]  /*b210*/  FMNMX3 R70, R69, R70, R68, !PT ;  /* 0x0000004645467276 */ /* 0x000fe20007800044 */
[----:B------:R-:W-:Y:S01]  /*b220*/  FMUL R69, R66, UR13 ;  /* 0x0000000d42457c20 */ /* 0x000fe20008400000 */
[----:B------:R-:W-:Y:S01]  /*b230*/  LEA R68, R73, R112, 0x1 ;  /* 0x0000007049447211 */ /* 0x000fe200078e08ff */
[----:B------:R-:W0:Y:S01]  /*b240*/  LDC R79, c[0x0][0x3d8] ;  /* 0x0000f600ff4f7b82 */ /* 0x000e220000000800 */
[----:B------:R-:W-:Y:S01]  /*b250*/  FMNMX3 R70, R70, R71, R72, !PT ;  /* 0x0000004746467276 */ /* 0x000fe20007800048 */
[----:B------:R2:W-:Y:S01]  /*b260*/  STL.64 [R1+0x8d8], R38 ;  /* 0x0008d82601007387 */ /* 0x0005e20000100a00 */
[----:B------:R-:W-:-:S02]  /*b270*/  LEA R98, R98, R68, 0x1 ;  /* 0x0000004462627211 */ /* 0x000fc400078e08ff */
[----:B------:R-:W-:Y:S01]  /*b280*/  FMNMX3 R196, R70, R196, R69, !PT ;  /* 0x000000c446c47276 */ /* 0x000fe20007800045 */
[----:B------:R-:W-:Y:S01]  /*b290*/  STL.64 [R1+0x8e0], R40 ;  /* 0x0008e02801007387 */ /* 0x000fe20000100a00 */
[----:B------:R-:W-:Y:S01]  /*b2a0*/  LEA R111, R111, R98, 0x1 ;  /* 0x000000626f6f7211 */ /* 0x000fe200078e08ff */
[----:B------:R-:W0:Y:S01]  /*b2b0*/  LDC R73, c[0x0][0x3d8] ;  /* 0x0000f600ff497b82 */ /* 0x000e220000000800 */
[----:B-1----:R-:W-:Y:S01]  /*b2c0*/  LEA R34, P3, R68, R228, 0x1 ;  /* 0x000000e444227211 */ /* 0x002fe200078608ff */
[----:B------:R1:W-:Y:S01]  /*b2d0*/  STL.64 [R1+0x8e8], R42 ;  /* 0x0008e82a01007387 */ /* 0x0003e20000100a00 */
[----:B------:R-:W-:Y:S02]  /*b2e0*/  LEA R87, R87, R111, 0x1 ;  /* 0x0000006f57577211 */ /* 0x000fe400078e08ff */
[-C--:B------:R-:W-:Y:S01]  /*b2f0*/  LEA.HI.X.SX32 R9, R81, R0.reuse, 0x1, P4 ;  /* 0x0000000051097211 */ /* 0x080fe200020f0eff */
[----:B------:R1:W-:Y:S01]  /*b300*/  STL.64 [R1+0x8f0], R44 ;  /* 0x0008f02c01007387 */ /* 0x0003e20000100a00 */
[----:B--2---:R-:W-:Y:S01]  /*b310*/  LEA R76, R76, R87, 0x1 ;  /* 0x000000574c4c7211 */ /* 0x004fe200078e08ff */
[----:B------:R-:W2:Y:S01]  /*b320*/  LDC R69, c[0x0][0x3d8] ;  /* 0x0000f600ff457b82 */ /* 0x000ea20000000800 */
[----:B------:R-:W-:Y:S01]  /*b330*/  LEA.HI.X.SX32 R33, R112, R0, 0x1, P5 ;  /* 0x0000000070217211 */ /* 0x000fe200028f0eff */
[----:B------:R0:W-:Y:S01]  /*b340*/  STL.64 [R1+0x8f8], R46 ;  /* 0x0008f82e01007387 */ /* 0x0001e20000100a00 */
[----:B----4-:R-:W-:-:S02]  /*b350*/  LEA R110, R110, R76, 0x1 ;  /* 0x0000004c6e6e7211 */ /* 0x010fc400078e08ff */
[----:B---3--:R-:W-:Y:S01]  /*b360*/  LEA R36, P4, R98, R228, 0x1 ;  /* 0x000000e462247211 */ /* 0x008fe200078808ff */
[----:B------:R3:W-:Y:S01]  /*b370*/  STL.64 [R1+0x900], R48 ;  /* 0x0009003001007387 */ /* 0x0007e20000100a00 */
[----:B------:R-:W-:Y:S01]  /*b380*/  LEA R97, R97, R110, 0x1 ;  /* 0x0000006e61617211 */ /* 0x000fe200078e08ff */
[----:B------:R-:W4:Y:S01]  /*b390*/  LDC R94, c[0x0][0x3d8] ;  /* 0x0000f600ff5e7b82 */ /* 0x000f220000000800 */
[----:B------:R-:W-:Y:S01]  /*b3a0*/  LEA R38, P5, R111, R228, 0x1 ;  /* 0x000000e46f267211 */ /* 0x000fe200078a08ff */
[----:B------:R0:W-:Y:S01]  /*b3b0*/  STL.64 [R1+0x908], R50 ;  /* 0x0009083201007387 */ /* 0x0001e20000100a00 */
[----:B------:R-:W-:Y:S02]  /*b3c0*/  LEA R80, R80, R97, 0x1 ;  /* 0x0000006150507211 */ /* 0x000fe400078e08ff */
[----:B------:R-:W-:Y:S01]  /*b3d0*/  LEA.HI.X.SX32 R35, R68, R0, 0x1, P3 ;  /* 0x0000000044237211 */ /* 0x000fe200018f0eff */
[----:B------:R-:W-:Y:S01]  /*b3e0*/  STL.64 [R1+0x910], R52 ;  /* 0x0009103401007387 */ /* 0x000fe20000100a00 */
[----:B------:R-:W-:Y:S01]  /*b3f0*/  LEA R109, R109, R80, 0x1 ;  /* 0x000000506d6d7211 */ /* 0x000fe200078e08ff */
[----:B------:R-:W4:Y:S01]  /*b400*/  LDC R105, c[0x0][0x3d8] ;  /* 0x0000f600ff697b82 */ /* 0x000f220000000800 */
[----:B-1----:R-:W-:Y:S01]  /*b410*/  LEA R42, P3, R87, R228, 0x1 ;  /* 0x000000e4572a7211 */ /* 0x002fe200078608ff */
[----:B------:R-:W-:Y:S01]  /*b420*/  STL.64 [R1+0x918], R54 ;  /* 0x0009183601007387 */ /* 0x000fe20000100a00 */
[----:B------:R-:W-:-:S02]  /*b430*/  LEA R86, R86, R109, 0x1 ;  /* 0x0000006d56567211 */ /* 0x000fc400078e08ff */
[----:B------:R-:W-:Y:S01]  /*b440*/  LEA.HI.X.SX32 R37, R98, R0, 0x1, P4 ;  /* 0x0000000062257211 */ /* 0x000fe200020f0eff */
[----:B------:R-:W-:Y:S01]  /*b450*/  STL.64 [R1+0x920], R56 ;  /* 0x0009203801007387 */ /* 0x000fe20000100a00 */
[----:B------:R-:W-:Y:S01]  /*b460*/  LEA R96, R96, R86, 0x1 ;  /* 0x0000005660607211 */ /* 0x000fe200078e08ff */
[----:B------:R-:W1:Y:S01]  /*b470*/  LDC R75, c[0x0][0x3d8] ;  /* 0x0000f600ff4b7b82 */ /* 0x000e620000000800 */
[----:B------:R-:W-:Y:S01]  /*b480*/  LEA.HI.X.SX32 R39, R111, R0, 0x1, P5 ;  /* 0x000000006f277211 */ /* 0x000fe200028f0eff */
[----:B------:R-:W-:Y:S01]  /*b490*/  STL.64 [R1+0x928], R58 ;  /* 0x0009283a01007387 */ /* 0x000fe20000100a00 */
[----:B------:R-:W-:Y:S02]  /*b4a0*/  LEA R108, R108, R96, 0x1 ;  /* 0x000000606c6c7211 */ /* 0x000fe400078e08ff */
[----:B------:R-:W-:Y:S01]  /*b4b0*/  LEA R44, P4, R76, R228, 0x1 ;  /* 0x000000e44c2c7211 */ /* 0x000fe200078808ff */
[----:B------:R-:W-:Y:S01]  /*b4c0*/  STL.64 [R1+0x930], R60 ;  /* 0x0009303c01007387 */ /* 0x000fe20000100a00 */
[----:B0-----:R-:W-:Y:S01]  /*b4d0*/  LEA R73, R73, R108, 0x1 ;  /* 0x0000006c49497211 */ /* 0x001fe200078e08ff */
[----:B------:R-:W0:Y:S01]  /*b4e0*/  LDC R84, c[0x0][0x3d8] ;  /* 0x0000f600ff547b82 */ /* 0x000e220000000800 */
[----:B------:R-:W-:Y:S01]  /*b4f0*/  LEA R46, P5, R110, R228, 0x1 ;  /* 0x000000e46e2e7211 */ /* 0x000fe200078a08ff */
[----:B------:R-:W-:Y:S01]  /*b500*/  STL.64 [R1+0x938], R62 ;  /* 0x0009383e01007387 */ /* 0x000fe20000100a00 */
[----:B--2---:R-:W-:-:S02]  /*b510*/  LEA R69, R69, R73, 0x1 ;  /* 0x0000004945457211 */ /* 0x004fc400078e08ff */
[----:B------:R-:W-:Y:S01]  /*b520*/  LEA.HI.X.SX32 R43, R87, R0, 0x1, P3 ;  /* 0x00000000572b7211 */ /* 0x000fe200018f0eff */
[----:B------:R-:W-:Y:S01]  /*b530*/  STL.64 [R1+0x940], R64 ;  /* 0x0009404001007387 */ /* 0x000fe20000100a00 */
[----:B------:R-:W-:Y:S01]  /*b540*/  LEA R107, R107, R69, 0x1 ;  /* 0x000000456b6b7211 */ /* 0x000fe200078e08ff */
[----:B------:R-:W2:Y:S01]  /*b550*/  LDC R104, c[0x0][0x3d8] ;  /* 0x0000f600ff687b82 */ /* 0x000ea20000000800 */
[----:B---3--:R-:W-:Y:S01]  /*b560*/  LEA R48, P3, R97, R228, 0x1 ;  /* 0x000000e461307211 */ /* 0x008fe200078608ff */
[----:B------:R-:W-:Y:S01]  /*b570*/  STL.64 [R1+0x4a0], R6 ;  /* 0x0004a00601007387 */ /* 0x000fe20000100a00 */
[----:B------:R-:W-:Y:S02]  /*b580*/  LEA R95, R95, R107, 0x1 ;  /* 0x0000006b5f5f7211 */ /* 0x000fe400078e08ff */
[-C--:B------:R-:W-:Y:S01]  /*b590*/  LEA.HI.X.SX32 R45, R76, R0.reuse, 0x1, P4 ;  /* 0x000000004c2d7211 */ /* 0x080fe200020f0eff */
[----:B------:R-:W-:Y:S01]  /*b5a0*/  STL.64 [R1+0x480], R32 ;  /* 0x0004802001007387 */ /* 0x000fe20000100a00 */
[----:B------:R-:W-:Y:S01]  /*b5b0*/  LEA R85, R85, R95, 0x1 ;  /* 0x0000005f55557211 */ /* 0x000fe200078e08ff */
[----:B------:R-:W3:Y:S01]  /*b5c0*/  LDC R93, c[0x0][0x3d8] ;  /* 0x0000f600ff5d7b82 */ /* 0x000ee20000000800 */
[----:B------:R-:W-:Y:S01]  /*b5d0*/  LEA.HI.X.SX32 R47, R110, R0, 0x1, P5 ;  /* 0x000000006e2f7211 */ /* 0x000fe200028f0eff */
[----:B------:R-:W-:Y:S01]  /*b5e0*/  STL.64 [R1+0x488], R8 ;  /* 0x0004880801007387 */ /* 0x000fe20000100a00 */
[----:B------:R-:W-:-:S02]  /*b5f0*/  LEA R106, R106, R85, 0x1 ;  /* 0x000000556a6a7211 */ /* 0x000fc400078e08ff */
[----:B------:R-:W-:Y:S01]  /*b600*/  LEA R50, P4, R80, R228, 0x1 ;  /* 0x000000e450327211 */ /* 0x000fe200078808ff */
[----:B------:R-:W-:Y:S01]  /*b610*/  STL.64 [R1+0x478], R34 ;  /* 0x0004782201007387 */ /* 0x000fe20000100a00 */
[----:B------:R-:W-:Y:S01]  /*b620*/  LEA R79, R79, R106, 0x1 ;  /* 0x0000006a4f4f7211 */ /* 0x000fe200078e08ff */
[----:B------:R-:W3:Y:S01]  /*b630*/  LDC R70, c[0x0][0x3d8] ;  /* 0x0000f600ff467b82 */ /* 0x000ee20000000800 */
[----:B------:R-:W-:Y:S01]  /*b640*/  LEA R198, P5, R109, R228, 0x1 ;  /* 0x000000e46dc67211 */ /* 0x000fe200078a08ff */
[----:B------:R-:W-:Y:S01]  /*b650*/  STL.64 [R1+0x498], R36 ;  /* 0x0004982401007387 */ /* 0x000fe20000100a00 */
[----:B----4-:R-:W-:Y:S02]  /*b660*/  LEA R94, R94, R79, 0x1 ;  /* 0x0000004f5e5e7211 */ /* 0x010fe400078e08ff */
[----:B------:R-:W-:Y:S01]  /*b670*/  LEA.HI.X.SX32 R49, R97, R0, 0x1, P3 ;  /* 0x0000000061317211 */ /* 0x000fe200018f0eff */
[----:B------:R-:W-:Y:S01]  /*b680*/  STL.64 [R1+0x470], R38 ;  /* 0x0004702601007387 */ /* 0x000fe20000100a00 */
[----:B------:R-:W-:Y:S01]  /*b690*/  LEA R105, R105, R94, 0x1 ;  /* 0x0000005e69697211 */ /* 0x000fe200078e08ff */
[----:B------:R-:W4:Y:S01]  /*b6a0*/  LDC R103, c[0x0][0x3d8] ;  /* 0x0000f600ff677b82 */ /* 0x000f220000000800 */
[----:B------:R-:W-:Y:S01]  /*b6b0*/  LEA R2, P3, R86, R228, 0x1 ;  /* 0x000000e456027211 */ /* 0x000fe200078608ff */
[----:B------:R-:W-:Y:S01]  /*b6c0*/  STL.64 [R1+0x468], R42 ;  /* 0x0004682a01007387 */ /* 0x000fe20000100a00 */
[----:B-1----:R-:W-:-:S02]  /*b6d0*/  LEA R75, R75, R105, 0x1 ;  /* 0x000000694b4b7211 */ /* 0x002fc400078e08ff */
[-C--:B------:R-:W-:Y:S01]  /*b6e0*/  LEA.HI.X.SX32 R51, R80, R0.reuse, 0x1, P4 ;  /* 0x0000000050337211 */ /* 0x080fe200020f0eff */
[----:B------:R-:W-:Y:S01]  /*b6f0*/  STL.64 [R1+0x460], R44 ;  /* 0x0004602c01007387 */ /* 0x000fe20000100a00 */
[----:B0-----:R-:W-:Y:S01]  /*b700*/  LEA R84, R84, R75, 0x1 ;  /* 0x0000004b54547211 */ /* 0x001fe200078e08ff */
[----:B------:R-:W0:Y:S01]  /*b710*/  LDC R78, c[0x0][0x3d8] ;  /* 0x0000f600ff4e7b82 */ /* 0x000e220000000800 */
[----:B------:R-:W-:Y:S01]  /*b720*/  LEA.HI.X.SX32 R199, R109, R0, 0x1, P5 ;  /* 0x000000006dc77211 */ /* 0x000fe200028f0eff */
[----:B------:R-:W-:Y:S01]  /*b730*/  STL.64 [R1+0x490], R46 ;  /* 0x0004902e01007387 */ /* 0x000fe20000100a00 */
[----:B--2---:R-:W-:Y:S02]  /*b740*/  LEA R104, R104, R84, 0x1 ;  /* 0x0000005468687211 */ /* 0x004fe400078e08ff */
[----:B------:R-:W-:Y:S01]  /*b750*/  LEA R28, P4, R96, R228, 0x1 ;  /* 0x000000e4601c7211 */ /* 0x000fe200078808ff */
[----:B------:R-:W-:Y:S01]  /*b760*/  STL.64 [R1+0x458], R48 ;  /* 0x0004583001007387 */ /* 0x000fe20000100a00 */
[----:B---3--:R-:W-:Y:S01]  /*b770*/  LEA R93, R93, R104, 0x1 ;  /* 0x000000685d5d7211 */ /* 0x008fe200078e08ff */
[----:B------:R-:W1:Y:S01]  /*b780*/  LDC R92, c[0x0][0x3d8] ;  /* 0x0000f600ff5c7b82 */ /* 0x000e620000000800 */
[----:B------:R-:W-:Y:S01]  /*b790*/  LEA R30, P5, R108, R228, 0x1 ;  /* 0x000000e46c1e7211 */ /* 0x000fe200078a08ff */
[----:B------:R-:W-:Y:S01]  /*b7a0*/  STL.64 [R1+0x450], R50 ;  /* 0x0004503201007387 */ /* 0x000fe20000100a00 */
[----:B------:R-:W-:-:S02]  /*b7b0*/  LEA R70, R70, R93, 0x1 ;  /* 0x0000005d46467211 */ /* 0x000fc400078e08ff */
[----:B------:R-:W-:Y:S01]  /*b7c0*/  LEA.HI.X.SX32 R3, R86, R0, 0x1, P3 ;  /* 0x0000000056037211 */ /* 0x000fe200018f0eff */
[----:B------:R-:W-:Y:S01]  /*b7d0*/  STL.64 [R1+0x448], R198 ;  /* 0x000448c601007387 */ /* 0x000fe20000100a00 */
[----:B------:R-:W-:Y:S01]  /*b7e0*/  LEA R220, P3, R73, R228, 0x1 ;  /* 0x000000e449dc7211 */ /* 0x000fe200078608ff */
[----:B------:R-:W2:Y:S01]  /*b7f0*/  LDC R102, c[0x0][0x3d8] ;  /* 0x0000f600ff667b82 */ /* 0x000ea20000000800 */
[----:B----4-:R-:W-:Y:S01]  /*b800*/  LEA R103, R103, R70, 0x1 ;  /* 0x0000004667677211 */ /* 0x010fe200078e08ff */
[----:B------:R-:W-:Y:S01]  /*b810*/  STL.64 [R1+0x440], R2 ;  /* 0x0004400201007387 */ /* 0x000fe20000100a00 */
[-C--:B------:R-:W-:Y:S02]  /*b820*/  LEA.HI.X.SX32 R29, R96, R0.reuse, 0x1, P4 ;  /* 0x00000000601d7211 */ /* 0x080fe400020f0eff */
[----:B------:R-:W-:Y:S02]  /*b830*/  LEA.HI.X.SX32 R31, R108, R0, 0x1, P5 ;  /* 0x000000006c1f7211 */ /* 0x000fe400028f0eff */
[-C--:B------:R-:W-:Y:S01]  /*b840*/  LEA R206, P4, R69, R228.reuse, 0x1 ;  /* 0x000000e445ce7211 */ /* 0x080fe200078808ff */
[----:B------:R-:W3:Y:S01]  /*b850*/  LDC R83, c[0x0][0x3d8] ;  /* 0x0000f600ff537b82 */ /* 0x000ee20000000800 */
[----:B0-----:R-:W-:Y:S01]  /*b860*/  LEA R78, R78, R103, 0x1 ;  /* 0x000000674e4e7211 */ /* 0x001fe200078e08ff */
[----:B------:R-:W-:Y:S01]  /*b870*/  STL.64 [R1+0x438], R28 ;  /* 0x0004381c01007387 */ /* 0x000fe20000100a00 */
[----:B------:R-:W-:-:S02]  /*b880*/  LEA R40, P5, R107, R228, 0x1 ;  /* 0x000000e46b287211 */ /* 0x000fc400078a08ff */
[----:B------:R-:W-:Y:S01]  /*b890*/  LEA.HI.X.SX32 R221, R73, R0, 0x1, P3 ;  /* 0x0000000049dd7211 */ /* 0x000fe200018f0eff */
[----:B------:R-:W-:Y:S01]  /*b8a0*/  STL.64 [R1+0x430], R30 ;  /* 0x0004301e01007387 */ /* 0x000fe20000100a00 */
[----:B------:R-:W-:Y:S01]  /*b8b0*/  LEA R16, P3, R95, R228, 0x1 ;  /* 0x000000e45f107211 */ /* 0x000fe200078608ff */
[----:B------:R-:W0:Y:S01]  /*b8c0*/  LDC R71, c[0x0][0x3d8] ;  /* 0x0000f600ff477b82 */ /* 0x000e220000000800 */
[----:B-1----:R-:W-:Y:S01]  /*b8d0*/  LEA R92, R92, R78, 0x1 ;  /* 0x0000004e5c5c7211 */ /* 0x002fe200078e08ff */
[----:B------:R-:W-:Y:S01]  /*b8e0*/  STL.64 [R1+0x428], R220 ;  /* 0x000428dc01007387 */ /* 0x000fe20000100a00 */
[-C--:B------:R-:W-:Y:S02]  /*b8f0*/  LEA.HI.X.SX32 R207, R69, R0.reuse, 0x1, P4 ;  /* 0x0000000045cf7211 */ /* 0x080fe400020f0eff */
[----:B------:R-:W-:Y:S02]  /*b900*/  LEA.HI.X.SX32 R41, R107, R0, 0x1, P5 ;  /* 0x000000006b297211 */ /* 0x000fe400028f0eff */
[----:B------:R-:W-:Y:S01]  /*b910*/  LEA R14, P4, R85, R228, 0x1 ;  /* 0x000000e4550e7211 */ /* 0x000fe200078808ff */
[----:B------:R-:W1:Y:S01]  /*b920*/  LDC R101, c[0x0][0x3d8] ;  /* 0x0000f600ff657b82 */ /* 0x000e620000000800 */
[----:B--2---:R-:W-:Y:S01]  /*b930*/  LEA R102, R102, R92, 0x1 ;  /* 0x0000005c66667211 */ /* 0x004fe200078e08ff */
[----:B------:R-:W-:Y:S01]  /*b940*/  STL.64 [R1+0x420], R206 ;  /* 0x000420ce01007387 */ /* 0x000fe20000100a00 */
[----:B------:R-:W-:-:S02]  /*b950*/  LEA R12, P5, R106, R228, 0x1 ;  /* 0x000000e46a0c7211 */ /* 0x000fc400078a08ff */
[-C--:B------:R-:W-:Y:S01]  /*b960*/  LEA.HI.X.SX32 R17, R95, R0.reuse, 0x1, P3 ;  /* 0x000000005f117211 */ /* 0x080fe200018f0eff */
[----:B------:R-:W-:Y:S01]  /*b970*/  STL.64 [R1+0x418], R40 ;  /* 0x0004182801007387 */ /* 0x000fe20000100a00 */
[----:B------:R-:W-:Y:S01]  /*b980*/  LEA.HI.X.SX32 R15, R85, R0, 0x1, P4 ;  /* 0x00000000550f7211 */ /* 0x000fe200020f0eff */
[----:B------:R-:W2:Y:S01]  /*b990*/  LDC R91, c[0x0][0x3d8] ;  /* 0x0000f600ff5b7b82 */ /* 0x000ea20000000800 */
[----:B---3--:R-:W-:Y:S01]  /*b9a0*/  LEA R83, R83, R102, 0x1 ;  /* 0x0000006653537211 */ /* 0x008fe200078e08ff */
[----:B------:R3:W-:Y:S01]  /*b9b0*/  STL.64 [R1+0x410], R16 ;  /* 0x0004101001007387 */ /* 0x0007e20000100a00 */
[----:B------:R-:W-:Y:S02]  /*b9c0*/  LEA.HI.X.SX32 R13, R106, R0, 0x1, P5 ;  /* 0x000000006a0d7211 */ /* 0x000fe400028f0eff */
[----:B------:R-:W-:Y:S01]  /*b9d0*/  PRMT R112, RZ, 0x7610, R112 ;  /* 0x00007610ff707816 */ /* 0x000fe20000000070 */
[----:B------:R4:W-:Y:S01]  /*b9e0*/  STL.64 [R1+0x408], R14 ;  /* 0x0004080e01007387 */ /* 0x0009e20000100a00 */
[----:B------:R-:W-:Y:S01]  /*b9f0*/  PRMT R110, RZ, 0x7610, R110 ;  /* 0x00007610ff6e7816 */ /* 0x000fe2000000006e */
[----:B------:R-:W2:Y:S01]  /*ba00*/  LDC R74, c[0x0][0x3d8] ;  /* 0x0000f600ff4a7b82 */ /* 0x000ea20000000800 */
[----:B0-----:R-:W-:Y:S01]  /*ba10*/  LEA R71, R71, R83, 0x1 ;  /* 0x0000005347477211 */ /* 0x001fe200078e08ff */
[----:B------:R0:W-:Y:S01]  /*ba20*/  STL.64 [R1+0x400], R12 ;  /* 0x0004000c01007387 */ /* 0x0001e20000100a00 */
[----:B------:R-:W-:-:S02]  /*ba30*/  PRMT R108, RZ, 0x7610, R108 ;  /* 0x00007610ff6c7816 */ /* 0x000fc4000000006c */
[----:B------:R-:W-:Y:S02]  /*ba40*/  PRMT R109, RZ, 0x7610, R109 ;  /* 0x00007610ff6d7816 */ /* 0x000fe4000000006d */
[-C--:B---3--:R-:W-:Y:S01]  /*ba50*/  LEA R16, P3, R79, R228.reuse, 0x1 ;  /* 0x000000e44f107211 */ /* 0x088fe200078608ff */
[----:B------:R-:W3:Y:S01]  /*ba60*/  LDC R88, c[0x0][0x3d8] ;  /* 0x0000f600ff587b82 */ /* 0x000ee20000000800 */
[----:B-1----:R-:W-:Y:S02]  /*ba70*/  LEA R101, R101, R71, 0x1 ;  /* 0x0000004765657211 */ /* 0x002fe400078e08ff */
[C---:B----4-:R-:W-:Y:S02]  /*ba80*/  LEA R14, P4, R94.reuse, R228, 0x1 ;  /* 0x000000e45e0e7211 */ /* 0x050fe400078808ff */
[----:B------:R-:W-:Y:S02]  /*ba90*/  LEA.HI.X.SX32 R17, R79, R0, 0x1, P3 ;  /* 0x000000004f117211 */ /* 0x000fe400018f0eff */
[----:B0-----:R-:W-:Y:S01]  /*baa0*/  LEA R12, P5, R105, R228, 0x1 ;  /* 0x000000e4690c7211 */ /* 0x001fe200078a08ff */
[----:B------:R-:W0:Y:S01]  /*bab0*/  LDC R82, c[0x0][0x3d8] ;  /* 0x0000f600ff527b82 */ /* 0x000e220000000800 */
[----:B--2---:R-:W-:Y:S01]  /*bac0*/  LEA R91, R91, R101, 0x1 ;  /* 0x000000655b5b7211 */ /* 0x004fe200078e08ff */
[----:B------:R1:W-:Y:S01]  /*bad0*/  STL.64 [R1+0x3f8], R16 ;  /* 0x0003f81001007387 */ /* 0x0003e20000100a00 */
[----:B------:R-:W-:-:S02]  /*bae0*/  LEA.HI.X.SX32 R15, R94, R0, 0x1, P4 ;  /* 0x000000005e0f7211 */ /* 0x000fc400020f0eff */
[----:B------:R-:W-:Y:S02]  /*baf0*/  LEA.HI.X.SX32 R13, R105, R0, 0x1, P5 ;  /* 0x00000000690d7211 */ /* 0x000fe400028f0eff */
[----:B------:R-:W-:Y:S01]  /*bb00*/  PRMT R106, RZ, 0x7610, R106 ;  /* 0x00007610ff6a7816 */ /* 0x000fe2000000006a */
[----:B------:R-:W2:Y:S01]  /*bb10*/  LDC R90, c[0x0][0x3d8] ;  /* 0x0000f600ff5a7b82 */ /* 0x000ea20000000800 */
[----:B------:R-:W-:Y:S01]  /*bb20*/  LEA R74, R74, R91, 0x1 ;  /* 0x0000005b4a4a7211 */ /* 0x000fe200078e08ff */
[----:B------:R4:W-:Y:S01]  /*bb30*/  STL.64 [R1+0x3f0], R14 ;  /* 0x0003f00e01007387 */ /* 0x0009e20000100a00 */
[----:B------:R-:W-:Y:S02]  /*bb40*/  PRMT R111, RZ, 0x7610, R111 ;  /* 0x00007610ff6f7816 */ /* 0x000fe4000000006f */
[----:B------:R-:W-:Y:S01]  /*bb50*/  PRMT R107, RZ, 0x7610, R107 ;  /* 0x00007610ff6b7816 */ /* 0x000fe2000000006b */
[----:B------:R0:W-:Y:S01]  /*bb60*/  STL.64 [R1+0x3e8], R12 ;  /* 0x0003e80c01007387 */ /* 0x0001e20000100a00 */
[----:B-1----:R-:W-:Y:S01]  /*bb70*/  LEA R16, P3, R75, R228, 0x1 ;  /* 0x000000e44b107211 */ /* 0x002fe200078608ff */
[----:B------:R-:W1:Y:S01]  /*bb80*/  LDC R77, c[0x0][0x3d8] ;  /* 0x0000f600ff4d7b82 */ /* 0x000e620000000800 */
[----:B---3--:R-:W-:-:S02]  /*bb90*/  LEA R88, R88, R74, 0x1 ;  /* 0x0000004a58587211 */ /* 0x008fc400078e08ff */
[----:B------:R-:W-:Y:S02]  /*bba0*/  LEA.HI.X.SX32 R17, R75, R0, 0x1, P3 ;  /* 0x000000004b117211 */ /* 0x000fe400018f0eff */
[-C--:B------:R-:W-:Y:S02]  /*bbb0*/  LEA R18, P3, R93, R228.reuse, 0x1 ;  /* 0x000000e45d127211 */ /* 0x080fe400078608ff */
[----:B----4-:R-:W-:Y:S01]  /*bbc0*/  LEA R14, P5, R104, R228, 0x1 ;  /* 0x000000e4680e7211 */ /* 0x010fe200078a08ff */
[----:B------:R-:W3:Y:S01]  /*bbd0*/  LDC R100, c[0x0][0x3d8] ;  /* 0x0000f600ff647b82 */ /* 0x000ee20000000800 */
[----:B0-----:R-:W-:Y:S01]  /*bbe0*/  LEA R82, R82, R88, 0x1 ;  /* 0x0000005852527211 */ /* 0x001fe200078e08ff */
[----:B------:R0:W-:Y:S01]  /*bbf0*/  STL.64 [R1+0x3e0], R16 ;  /* 0x0003e01001007387 */ /* 0x0001e20000100a00 */
[----:B------:R-:W-:Y:S02]  /*bc00*/  LEA R12, P4, R84, R228, 0x1 ;  /* 0x000000e4540c7211 */ /* 0x000fe400078808ff */
[----:B------:R-:W-:-:S02]  /*bc10*/  LEA.HI.X.SX32 R15, R104, R0, 0x1, P5 ;  /* 0x00000000680f7211 */ /* 0x000fc400028f0eff */
[----:B------:R-:W-:Y:S01]  /*bc20*/  LEA.HI.X.SX32 R13, R84, R0, 0x1, P4 ;  /* 0x00000000540d7211 */ /* 0x000fe200020f0eff */
[----:B------:R-:W4:Y:S01]  /*bc30*/  LDC R72, c[0x0][0x3d8] ;  /* 0x0000f600ff487b82 */ /* 0x000f220000000800 */
[----:B--2---:R-:W-:Y:S02]  /*bc40*/  LEA R90, R90, R82, 0x1 ;  /* 0x000000525a5a7211 */ /* 0x004fe400078e08ff */
[----:B------:R-:W-:Y:S01]  /*bc50*/  LEA.HI.X.SX32 R19, R93, R0, 0x1, P3 ;  /* 0x000000005d137211 */ /* 0x000fe200018f0eff */
[----:B------:R-:W-:Y:S01]  /*bc60*/  STL.64 [R1+0x3d8], R12 ;  /* 0x0003d80c01007387 */ /* 0x000fe20000100a00 */
[----:B------:R-:W-:Y:S02]  /*bc70*/  PRMT R104, RZ, 0x7610, R104 ;  /* 0x00007610ff687816 */ /* 0x000fe40000000068 */
[C---:B0-----:R-:W-:Y:S01]  /*bc80*/  LEA R16, P4, R70.reuse, R228, 0x1 ;  /* 0x000000e446107211 */ /* 0x041fe200078808ff */
[----:B------:R-:W0:Y:S01]  /*bc90*/  LDC R89, c[0x0][0x3d8] ;  /* 0x0000f600ff597b82 */ /* 0x000e220000000800 */
[----:B-1----:R-:W-:Y:S01]  /*bca0*/  LEA R77, R77, R90, 0x1 ;  /* 0x0000005a4d4d7211 */ /* 0x002fe200078e08ff */
[----:B------:R1:W-:Y:S01]  /*bcb0*/  STL.64 [R1+0x3d0], R14 ;  /* 0x0003d00e01007387 */ /* 0x0003e20000100a00 */
[----:B------:R-:W-:-:S02]  /*bcc0*/  LEA.HI.X.SX32 R17, R70, R0, 0x1, P4 ;  /* 0x0000000046117211 */ /* 0x000fc400020f0eff */
[----:B------:R-:W-:Y:S01]  /*bcd0*/  PRMT R105, RZ, 0x7610, R105 ;  /* 0x00007610ff697816 */ /* 0x000fe20000000069 */
[----:B------:R2:W-:Y:S02]  /*bce0*/  STL.64 [R1+0x3c8], R18 ;  /* 0x0003c81201007387 */ /* 0x0005e40000100a00 */
[----:B------:R-:W0:Y:S01]  /*bcf0*/  LDC R113, c[0x0][0x3d8] ;  /* 0x0000f600ff717b82 */ /* 0x000e220000000800 */
[----:B---3--:R-:W-:Y:S01]  /*bd00*/  LEA R100, R100, R77, 0x1 ;  /* 0x0000004d64647211 */ /* 0x008fe200078e08ff */
[----:B------:R3:W-:Y:S01]  /*bd10*/  STL.64 [R1+0x3c0], R16 ;  /* 0x0003c01001007387 */ /* 0x0007e20000100a00 */
[----:B-1----:R-:W-:-:S05]  /*bd20*/  LEA R14, P5, R103, R228, 0x1 ;  /* 0x000000e4670e7211 */ /* 0x002fca00078a08ff */
[----:B------:R-:W1:Y:S01]  /*bd30*/  LDC R114, c[0x0][0x3d8] ;  /* 0x0000f600ff727b82 */ /* 0x000e620000000800 */
[----:B----4-:R-:W-:Y:S02]  /*bd40*/  LEA R72, R72, R100, 0x1 ;  /* 0x0000006448487211 */ /* 0x010fe400078e08ff */
[----:B------:R-:W-:Y:S02]  /*bd50*/  LEA.HI.X.SX32 R15, R103, R0, 0x1, P5 ;  /* 0x00000000670f7211 */ /* 0x000fe400028f0eff */
[-C--:B--2---:R-:W-:Y:S02]  /*bd60*/  LEA R18, P3, R78, R228.reuse, 0x1 ;  /* 0x000000e44e127211 */ /* 0x084fe400078608ff */
[----:B---3--:R-:W-:Y:S01]  /*bd70*/  LEA R16, P4, R92, R228, 0x1 ;  /* 0x000000e45c107211 */ /* 0x008fe200078808ff */
[----:B------:R-:W2:Y:S01]  /*bd80*/  LDC R115, c[0x0][0x3d8] ;  /* 0x0000f600ff737b82 */ /* 0x000ea20000000800 */
[----:B0-----:R-:W-:Y:S01]  /*bd90*/  LEA R89, R89, R72, 0x1 ;  /* 0x0000004859597211 */ /* 0x001fe200078e08ff */
[----:B------:R0:W-:Y:S01]  /*bda0*/  STL.64 [R1+0x3b8], R14 ;  /* 0x0003b80e01007387 */ /* 0x0001e20000100a00 */
[----:B------:R-:W-:-:S02]  /*bdb0*/  LEA.HI.X.SX32 R19, R78, R0, 0x1, P3 ;  /* 0x000000004e137211 */ /* 0x000fc400018f0eff */
[----:B------:R-:W-:Y:S02]  /*bdc0*/  LEA.HI.X.SX32 R17, R92, R0, 0x1, P4 ;  /* 0x000000005c117211 */ /* 0x000fe400020f0eff */
[----:B------:R-:W-:Y:S01]  /*bdd0*/  PRMT R103, RZ, 0x7610, R103 ;  /* 0x00007610ff677816 */ /* 0x000fe20000000067 */
[----:B------:R-:W3:Y:S01]  /*bde0*/  LDC R116, c[0x0][0x3d8] ;  /* 0x0000f600ff747b82 */ /* 0x000ee20000000800 */
[----:B------:R-:W-:Y:S01]  /*bdf0*/  LEA R99, R113, R89, 0x1 ;  /* 0x0000005971637211 */ /* 0x000fe200078e08ff */
[----:B------:R-:W-:Y:S01]  /*be00*/  STL.64 [R1+0x3b0], R18 ;  /* 0x0003b01201007387 */ /* 0x000fe20000100a00 */
[----:B------:R-:W-:Y:S02]  /*be10*/  PRMT R113, RZ, 0x7610, R113 ;  /* 0x00007610ff717816 */ /* 0x000fe40000000071 */
[----:B0-----:R-:W-:Y:S01]  /*be20*/  LEA R14, P5, R102, R228, 0x1 ;  /* 0x000000e4660e7211 */ /* 0x001fe200078a08ff */
[----:B------:R0:W-:Y:S02]  /*be30*/  STL.64 [R1+0x3a8], R16 ;  /* 0x0003a81001007387 */ /* 0x0001e40000100a00 */
[----:B------:R-:W4:Y:S01]  /*be40*/  LDC R117, c[0x0][0x3d8] ;  /* 0x0000f600ff757b82 */ /* 0x000f220000000800 */
[----:B-1----:R-:W-:-:S02]  /*be50*/  LEA R81, R114, R99, 0x1 ;  /* 0x0000006372517211 */ /* 0x002fc400078e08ff */
[----:B------:R-:W-:Y:S02]  /*be60*/  LEA.HI.X.SX32 R15, R102, R0, 0x1, P5 ;  /* 0x00000000660f7211 */ /* 0x000fe400028f0eff */
[-C--:B------:R-:W-:Y:S02]  /*be70*/  LEA R218, P5, R101, R228.reuse, 0x1 ;  /* 0x000000e465da7211 */ /* 0x080fe400078a08ff */
[----:B------:R-:W-:Y:S01]  /*be80*/  PRMT R114, RZ, 0x7610, R114 ;  /* 0x00007610ff727816 */ /* 0x000fe20000000072 */
[----:B------:R-:W1:Y:S01]  /*be90*/  LDC R118, c[0x0][0x3d8] ;  /* 0x0000f600ff767b82 */ /* 0x000e620000000800 */
[----:B--2---:R-:W-:Y:S01]  /*bea0*/  LEA R68, R115, R81, 0x1 ;  /* 0x0000005173447211 */ /* 0x004fe200078e08ff */
[----:B------:R2:W-:Y:S01]  /*beb0*/  STL.64 [R1+0x3a0], R14 ;  /* 0x0003a00e01007387 */ /* 0x0005e20000100a00 */
[----:B0-----:R-:W-:Y:S02]  /*bec0*/  LEA R16, P3, R83, R228, 0x1 ;  /* 0x000000e453107211 */ /* 0x001fe400078608ff */
[----:B------:R-:W-:-:S02]  /*bed0*/  LEA.HI.X.SX32 R219, R101, R0, 0x1, P5 ;  /* 0x0000000065db7211 */ /* 0x000fc400028f0eff */
[----:B------:R-:W-:Y:S01]  /*bee0*/  LEA.HI.X.SX32 R17, R83, R0, 0x1, P3 ;  /* 0x0000000053117211 */ /* 0x000fe200018f0eff */
[----:B------:R-:W0:Y:S01]  /*bef0*/  LDC R119, c[0x0][0x3d8] ;  /* 0x0000f600ff777b82 */ /* 0x000e220000000800 */
[----:B---3--:R-:W-:Y:S02]  /*bf00*/  LEA R98, R116, R68, 0x1 ;  /* 0x0000004474627211 */ /* 0x008fe400078e08ff */
[-C--:B------:R-:W-:Y:S01]  /*bf10*/  LEA R20, P3, R91, R228.reuse, 0x1 ;  /* 0x000000e45b147211 */ /* 0x080fe200078608ff */
[----:B------:R3:W-:Y:S01]  /*bf20*/  STL.64 [R1+0x398], R16 ;  /* 0x0003981001007387 */ /* 0x0007e20000100a00 */
[----:B------:R-:W-:Y:S02]  /*bf30*/  PRMT R116, RZ, 0x7610, R116 ;  /* 0x00007610ff747816 */ /* 0x000fe40000000074 */
[----:B--2---:R-:W-:Y:S01]  /*bf40*/  LEA R14, P4, R71, R228, 0x1 ;  /* 0x000000e4470e7211 */ /* 0x004fe200078808ff */
[----:B------:R-:W2:Y:S01]  /*bf50*/  LDC R120, c[0x0][0x3d8] ;  /* 0x0000f600ff787b82 */ /* 0x000ea20000000800 */
[----:B----4-:R-:W-:-:S02]  /*bf60*/  LEA R87, R117, R98, 0x1 ;  /* 0x0000006275577211 */ /* 0x010fc400078e08ff */
[----:B------:R-:W-:Y:S02]  /*bf70*/  LEA.HI.X.SX32 R15, R71, R0, 0x1, P4 ;  /* 0x00000000470f7211 */ /* 0x000fe400020f0eff */
[----:B------:R-:W-:Y:S02]  /*bf80*/  LEA R18, P4, R74, R228, 0x1 ;  /* 0x000000e44a127211 */ /* 0x000fe400078808ff */
[----:B------:R-:W-:Y:S01]  /*bf90*/  LEA.HI.X.SX32 R21, R91, R0, 0x1, P3 ;  /* 0x000000005b157211 */ /* 0x000fe200018f0eff */
[----:B------:R-:W4:Y:S01]  /*bfa0*/  LDC R121, c[0x0][0x3d8] ;  /* 0x0000f600ff797b82 */ /* 0x000f220000000800 */
[----:B-1----:R-:W-:Y:S01]  /*bfb0*/  LEA R76, R118, R87, 0x1 ;  /* 0x00000057764c7211 */ /* 0x002fe200078e08ff */
[----:B------:R-:W-:Y:S01]  /*bfc0*/  STL.64 [R1+0x390], R14 ;  /* 0x0003900e01007387 */ /* 0x000fe20000100a00 */
[----:B---3--:R-:W-:Y:S02]  /*bfd0*/  LEA R16, P5, R88, R228, 0x1 ;  /* 0x000000e458107211 */ /* 0x008fe400078a08ff */
[-C--:B------:R-:W-:Y:S01]  /*bfe0*/  LEA.HI.X.SX32 R19, R74, R0.reuse, 0x1, P4 ;  /* 0x000000004a137211 */ /* 0x080fe200020f0eff */
[----:B------:R-:W-:Y:S01]  /*bff0*/  STL.64 [R1+0x388], R218 ;  /* 0x000388da01007387 */ /* 0x000fe20000100a00 */
[----:B------:R-:W-:Y:S01]  /*c000*/  LEA.HI.X.SX32 R17, R88, R0, 0x1, P5 ;  /* 0x0000000058117211 */ /* 0x000fe200028f0eff */
[----:B------:R-:W1:Y:S01]  /*c010*/  LDC R122, c[0x0][0x3d8] ;  /* 0x0000f600ff7a7b82 */ /* 0x000e620000000800 */
[----:B0-----:R-:W-:Y:S01]  /*c020*/  LEA R97, R119, R76, 0x1 ;  /* 0x0000004c77617211 */ /* 0x001fe200078e08ff */
[----:B------:R-:W-:Y:S01]  /*c030*/  STL.64 [R1+0x380], R20 ;  /* 0x0003801401007387 */ /* 0x000fe20000100a00 */
[----:B------:R-:W-:Y:S01]  /*c040*/  FMUL R88, R67, UR13 ;  /* 0x0000000d43587c20 */ /* 0x000fe20008400000 */
[----:B------:R-:W-:-:S02]  /*c050*/  PRMT R119, RZ, 0x7610, R119 ;  /* 0x00007610ff777816 */ /* 0x000fc40000000077 */
[----:B------:R0:W-:Y:S01]  /*c060*/  STL.64 [R1+0x378], R18 ;  /* 0x0003781201007387 */ /* 0x0001e20000100a00 */
[----:B------:R-:W-:Y:S01]  /*c070*/  PRMT R118, RZ, 0x7610, R118 ;  /* 0x00007610ff767816 */ /* 0x000fe20000000076 */
[----:B------:R-:W3:Y:S01]  /*c080*/  LDC R123, c[0x0][0x3d8] ;  /* 0x0000f600ff7b7b82 */ /* 0x000ee20000000800 */
[----:B--2---:R-:W-:Y:S01]  /*c090*/  LEA R80, R120, R97, 0x1 ;  /* 0x0000006178507211 */ /* 0x004fe200078e08ff */
[----:B------:R2:W-:Y:S01]  /*c0a0*/  STL.64 [R1+0x370], R16 ;  /* 0x0003701001007387 */ /* 0x0005e20000100a00 */
[----:B------:R-:W-:Y:S02]  /*c0b0*/  PRMT R120, RZ, 0x7610, R120 ;  /* 0x00007610ff787816 */ /* 0x000fe40000000078 */
[----:B------:R-:W-:Y:S01]  /*c0c0*/  PRMT R117, RZ, 0x7610, R117 ;  /* 0x00007610ff757816 */ /* 0x000fe20000000075 */
[----:B------:R-:W-:Y:S01]  /*c0d0*/  STL.64 [R1+0x948], R66 ;  /* 0x0009484201007387 */ /* 0x000fe20000100a00 */
[----:B------:R-:W-:Y:S01]  /*c0e0*/  PRMT R115, RZ, 0x7610, R115 ;  /* 0x00007610ff737816 */ /* 0x000fe20000000073 */
[----:B------:R-:W3:Y:S01]  /*c0f0*/  LDC R124, c[0x0][0x3d8] ;  /* 0x0000f600ff7c7b82 */ /* 0x000ee20000000800 */
[----:B----4-:R-:W-:-:S02]  /*c100*/  LEA R86, R121, R80, 0x1 ;  /* 0x0000005079567211 */ /* 0x010fc400078e08ff */
[-C--:B0-----:R-:W-:Y:S02]  /*c110*/  LEA R18, P3, R82, R228.reuse, 0x1 ;  /* 0x000000e452127211 */ /* 0x081fe400078608ff */
[----:B------:R-:W-:Y:S02]  /*c120*/  PRMT R121, RZ, 0x7610, R121 ;  /* 0x00007610ff797816 */ /* 0x000fe40000000079 */
[----:B--2---:R-:W-:Y:S01]  /*c130*/  LEA R16, P4, R90, R228, 0x1 ;  /* 0x000000e45a107211 */ /* 0x004fe200078808ff */
[----:B------:R-:W0:Y:S01]  /*c140*/  LDC R125, c[0x0][0x3d8] ;  /* 0x0000f600ff7d7b82 */ /* 0x000e220000000800 */
[----:B-1----:R-:W-:Y:S02]  /*c150*/  LEA R96, R122, R86, 0x1 ;  /* 0x000000567a607211 */ /* 0x002fe400078e08ff */
[-C--:B------:R-:W-:Y:S02]  /*c160*/  LEA.HI.X.SX32 R17, R90, R0.reuse, 0x1, P4 ;  /* 0x000000005a117211 */ /* 0x080fe400020f0eff */
[----:B------:R-:W-:-:S02]  /*c170*/  LEA.HI.X.SX32 R19, R82, R0, 0x1, P3 ;  /* 0x0000000052137211 */ /* 0x000fc400018f0eff */
[C---:B------:R-:W-:Y:S01]  /*c180*/  LEA R20, P4, R100.reuse, R228, 0x1 ;  /* 0x000000e464147211 */ /* 0x040fe200078808ff */
[----:B------:R-:W1:Y:S01]  /*c190*/  LDC R126, c[0x0][0x3d8] ;  /* 0x0000f600ff7e7b82 */ /* 0x000e620000000800 */
[----:B---3--:R-:W-:Y:S01]  /*c1a0*/  LEA R73, R123, R96, 0x1 ;  /* 0x000000607b497211 */ /* 0x008fe200078e08ff */
[----:B------:R2:W-:Y:S01]  /*c1b0*/  STL.64 [R1+0x360], R16 ;  /* 0x0003601001007387 */ /* 0x0005e20000100a00 */
[----:B------:R-:W-:Y:S02]  /*c1c0*/  LEA.HI.X.SX32 R21, R100, R0, 0x1, P4 ;  /* 0x0000000064157211 */ /* 0x000fe400020f0eff */
[----:B------:R-:W-:Y:S01]  /*c1d0*/  PRMT R122, RZ, 0x7610, R122 ;  /* 0x00007610ff7a7816 */ /* 0x000fe2000000007a */
[----:B------:R3:W-:Y:S01]  /*c1e0*/  STL.64 [R1+0x368], R18 ;  /* 0x0003681201007387 */ /* 0x0007e20000100a00 */
[----:B------:R-:W-:Y:S01]  /*c1f0*/  PRMT R123, RZ, 0x7610, R123 ;  /* 0x00007610ff7b7816 */ /* 0x000fe2000000007b */
[----:B------:R-:W4:Y:S01]  /*c200*/  LDC R127, c[0x0][0x3d8] ;  /* 0x0000f600ff7f7b82 */ /* 0x000f220000000800 */
[----:B------:R-:W-:-:S02]  /*c210*/  LEA R69, R124, R73, 0x1 ;  /* 0x000000497c457211 */ /* 0x000fc400078e08ff */
[----:B------:R-:W-:Y:S02]  /*c220*/  PRMT R124, RZ, 0x7610, R124 ;  /* 0x00007610ff7c7816 */ /* 0x000fe4000000007c */
[----:B------:R-:W-:Y:S02]  /*c230*/  PRMT R102, RZ, 0x7610, R102 ;  /* 0x00007610ff667816 */ /* 0x000fe40000000066 */
[-C--:B--2---:R-:W-:Y:S01]  /*c240*/  LEA R16, P3, R77, R228.reuse, 0x1 ;  /* 0x000000e44d107211 */ /* 0x084fe200078608ff */
[----:B------:R-:W2:Y:S01]  /*c250*/  LDC R128, c[0x0][0x3d8] ;  /* 0x0000f600ff807b82 */ /* 0x000ea20000000800 */
[----:B0-----:R-:W-:Y:S02]  /*c260*/  LEA R95, R125, R69, 0x1 ;  /* 0x000000457d5f7211 */ /* 0x001fe400078e08ff */
[----:B---3--:R-:W-:Y:S02]  /*c270*/  LEA R18, P5, R72, R228, 0x1 ;  /* 0x000000e448127211 */ /* 0x008fe400078a08ff */
[----:B------:R-:W-:-:S02]  /*c280*/  LEA.HI.X.SX32 R17, R77, R0, 0x1, P3 ;  /* 0x000000004d117211 */ /* 0x000fc400018f0eff */
[----:B------:R-:W-:Y:S01]  /*c290*/  LEA.HI.X.SX32 R19, R72, R0, 0x1, P5 ;  /* 0x0000000048137211 */ /* 0x000fe200028f0eff */
[----:B------:R-:W0:Y:S01]  /*c2a0*/  LDC R129, c[0x0][0x3d8] ;  /* 0x0000f600ff817b82 */ /* 0x000e220000000800 */
[----:B-1----:R-:W-:Y:S01]  /*c2b0*/  LEA R85, R126, R95, 0x1 ;  /* 0x0000005f7e557211 */ /* 0x002fe200078e08ff */
[----:B------:R-:W-:Y:S01]  /*c2c0*/  STL.64 [R1+0x358], R16 ;  /* 0x0003581001007387 */ /* 0x000fe20000100a00 */
[C---:B------:R-:W-:Y:S02]  /*c2d0*/  LEA R22, P3, R89.reuse, R228, 0x1 ;  /* 0x000000e459167211 */ /* 0x040fe400078608ff */
[----:B------:R-:W-:Y:S01]  /*c2e0*/  PRMT R126, RZ, 0x7610, R126 ;  /* 0x00007610ff7e7816 */ /* 0x000fe2000000007e */
[----:B------:R1:W-:Y:S01]  /*c2f0*/  STL.64 [R1+0x350], R20 ;  /* 0x0003501401007387 */ /* 0x0003e20000100a00 */
[----:B------:R-:W-:Y:S01]  /*c300*/  LEA.HI.X.SX32 R23, R89, R0, 0x1, P3 ;  /* 0x0000000059177211 */ /* 0x000fe200018f0eff */
[----:B------:R-:W3:Y:S01]  /*c310*/  LDC R130, c[0x0][0x3d8] ;  /* 0x0000f600ff827b82 */ /* 0x000ee20000000800 */
[----:B----4-:R-:W-:Y:S01]  /*c320*/  LEA R79, R127, R85, 0x1 ;  /* 0x000000557f4f7211 */ /* 0x010fe200078e08ff */
[----:B------:R4:W-:Y:S01]  /*c330*/  STL.64 [R1+0x348], R18 ;  /* 0x0003481201007387 */ /* 0x0009e20000100a00 */
[----:B------:R-:W-:-:S02]  /*c340*/  LEA R24, P3, R68, R228, 0x1 ;  /* 0x000000e444187211 */ /* 0x000fc400078608ff */
[----:B------:R-:W-:Y:S01]  /*c350*/  PRMT R127, RZ, 0x7610, R127 ;  /* 0x00007610ff7f7816 */ /* 0x000fe2000000007f */
[----:B------:R0:W-:Y:S01]  /*c360*/  STL.64 [R1+0x340], R22 ;  /* 0x0003401601007387 */ /* 0x0001e20000100a00 */
[----:B------:R-:W-:Y:S01]  /*c370*/  LEA.HI.X.SX32 R25, R68, R0, 0x1, P3 ;  /* 0x0000000044197211 */ /* 0x000fe200018f0eff */
[----:B------:R-:W3:Y:S01]  /*c380*/  LDC R131, c[0x0][0x3d8] ;  /* 0x0000f600ff837b82 */ /* 0x000ee20000000800 */
[----:B--2---:R-:W-:Y:S02]  /*c390*/  LEA R94, R128, R79, 0x1 ;  /* 0x0000004f805e7211 */ /* 0x004fe400078e08ff */
[-C--:B-1----:R-:W-:Y:S02]  /*c3a0*/  LEA R20, P5, R81, R228.reuse, 0x1 ;  /* 0x000000e451147211 */ /* 0x082fe400078a08ff */
[----:B------:R-:W-:Y:S02]  /*c3b0*/  PRMT R125, RZ, 0x7610, R125 ;  /* 0x00007610ff7d7816 */ /* 0x000fe4000000007d */
[----:B----4-:R-:W-:Y:S01]  /*c3c0*/  LEA R18, P4, R99, R228, 0x1 ;  /* 0x000000e463127211 */ /* 0x010fe200078808ff */
[----:B------:R-:W1:Y:S01]  /*c3d0*/  LDC R132, c[0x0][0x3d8] ;  /* 0x0000f600ff847b82 */ /* 0x000e620000000800 */
[----:B0-----:R-:W-:-:S02]  /*c3e0*/  LEA R75, R129, R94, 0x1 ;  /* 0x0000005e814b7211 */ /* 0x001fc400078e08ff */
[-C--:B------:R-:W-:Y:S02]  /*c3f0*/  LEA.HI.X.SX32 R19, R99, R0.reuse, 0x1, P4 ;  /* 0x0000000063137211 */ /* 0x080fe400020f0eff */
[----:B------:R-:W-:Y:S02]  /*c400*/  LEA.HI.X.SX32 R21, R81, R0, 0x1, P5 ;  /* 0x0000000051157211 */ /* 0x000fe400028f0eff */
[----:B------:R-:W-:Y:S01]  /*c410*/  LEA R22, P4, R98, R228, 0x1 ;  /* 0x000000e462167211 */ /* 0x000fe200078808ff */
[----:B------:R-:W0:Y:S01]  /*c420*/  LDC R133, c[0x0][0x3d8] ;  /* 0x0000f600ff857b82 */ /* 0x000e220000000800 */
[----:B---3--:R-:W-:Y:S01]  /*c430*/  LEA R84, R130, R75, 0x1 ;  /* 0x0000004b82547211 */ /* 0x008fe200078e08ff */
[----:B------:R-:W-:Y:S01]  /*c440*/  STL.64 [R1+0x338], R18 ;  /* 0x0003381201007387 */ /* 0x000fe20000100a00 */
[----:B------:R-:W-:Y:S02]  /*c450*/  LEA.HI.X.SX32 R23, R98, R0, 0x1, P4 ;  /* 0x0000000062177211 */ /* 0x000fe400020f0eff */
[----:B------:R-:W-:Y:S01]  /*c460*/  LEA R216, P4, R97, R228, 0x1 ;  /* 0x000000e461d87211 */ /* 0x000fe200078808ff */
[----:B------:R2:W-:Y:S01]  /*c470*/  STL.64 [R1+0x330], R20 ;  /* 0x0003301401007387 */ /* 0x0005e20000100a00 */
[----:B------:R-:W-:Y:S01]  /*c480*/  FMNMX3 R196, R196, -INF , R88, !PT ;  /* 0xff800000c4c47876 */ /* 0x000fe20007800058 */
[----:B------:R-:W3:Y:S01]  /*c490*/  LDC R134, c[0x0][0x3d8] ;  /* 0x0000f600ff867b82 */ /* 0x000ee20000000800 */
[----:B------:R-:W-:Y:S01]  /*c4a0*/  LEA R93, R131, R84, 0x1 ;  /* 0x00000054835d7211 */ /* 0x000fe200078e08ff */
[----:B------:R-:W-:Y:S01]  /*c4b0*/  STL.64 [R1+0x328], R24 ;  /* 0x0003281801007387 */ /* 0x000fe20000100a00 */
[----:B------:R-:W-:Y:S01]  /*c4c0*/  LEA.HI.X.SX32 R217, R97, R0, 0x1, P4 ;  /* 0x0000000061d97211 */ /* 0x000fe200020f0eff */
[----:B------:R-:W-:Y:S01]  /*c4d0*/  FFMA R5, R5, UR13, -R196 ;  /* 0x0000000d05057c23 */ /* 0x000fe200080008c4 */
[----:B------:R-:W-:-:S02]  /*c4e0*/  PRMT R97, RZ, 0x7610, R97 ;  /* 0x00007610ff617816 */ /* 0x000fc40000000061 */
[----:B------:R-:W-:Y:S01]  /*c4f0*/  PRMT R101, RZ, 0x7610, R101 ;  /* 0x00007610ff657816 */ /* 0x000fe20000000065 */
[----:B------:R-:W4:Y:S01]  /*c500*/  LDC R135, c[0x0][0x3d8] ;  /* 0x0000f600ff877b82 */ /* 0x000f220000000800 */
[----:B-1----:R-:W-:Y:S02]  /*c510*/  LEA R70, R132, R93, 0x1 ;  /* 0x0000005d84467211 */ /* 0x002fe400078e08ff */
[----:B--2---:R-:W-:-:S05]  /*c520*/  LEA R20, P5, R87, R228, 0x1 ;  /* 0x000000e457147211 */ /* 0x004fca00078a08ff */
[----:B------:R-:W1:Y:S01]  /*c530*/  LDC R136, c[0x0][0x3d8] ;  /* 0x0000f600ff887b82 */ /* 0x000e620000000800 */
[----:B0-----:R-:W-:-:S07]  /*c540*/  LEA R78, R133, R70, 0x1 ;  /* 0x00000046854e7211 */ /* 0x001fce00078e08ff */
[----:B------:R-:W0:Y:S01]  /*c550*/  LDC R137, c[0x0][0x3d8] ;  /* 0x0000f600ff897b82 */ /* 0x000e220000000800 */
[----:B---3--:R-:W-:-:S07]  /*c560*/  LEA R92, R134, R78, 0x1 ;  /* 0x0000004e865c7211 */ /* 0x008fce00078e08ff */
[----:B------:R-:W2:Y:S01]  /*c570*/  LDC R138, c[0x0][0x3d8] ;  /* 0x0000f600ff8a7b82 */ /* 0x000ea20000000800 */
[----:B----4-:R-:W-:-:S07]  /*c580*/  LEA R83, R135, R92, 0x1 ;  /* 0x0000005c87537211 */ /* 0x010fce00078e08ff */
[----:B------:R-:W3:Y:S01]  /*c590*/  LDC R139, c[0x0][0x3d8] ;  /* 0x0000f600ff8b7b82 */ /* 0x000ee20000000800 */
[----:B-1----:R-:W-:-:S07]  /*c5a0*/  LEA R71, R136, R83, 0x1 ;  /* 0x0000005388477211 */ /* 0x002fce00078e08ff */
[----:B------:R-:W1:Y:S01]  /*c5b0*/  LDC R140, c[0x0][0x3d8] ;  /* 0x0000f600ff8c7b82 */ /* 0x000e620000000800 */
[----:B0-----:R-:W-:-:S07]  /*c5c0*/  LEA R91, R137, R71, 0x1 ;  /* 0x00000047895b7211 */ /* 0x001fce00078e08ff */
[----:B------:R-:W0:Y:S01]  /*c5d0*/  LDC R141, c[0x0][0x3d8] ;  /* 0x0000f600ff8d7b82 */ /* 0x000e220000000800 */
[----:B------:R-:W-:-:S07]  /*c5e0*/  LEA.HI.X.SX32 R21, R87, R0, 0x1, P5 ;  /* 0x0000000057157211 */ /* 0x000fce00028f0eff */
[----:B------:R-:W4:Y:S01]  /*c5f0*/  LDC R142, c[0x0][0x3d8] ;  /* 0x0000f600ff8e7b82 */ /* 0x000f220000000800 */
[----:B--2---:R-:W-:Y:S01]  /*c600*/  LEA R74, R138, R91, 0x1 ;  /* 0x0000005b8a4a7211 */ /* 0x004fe200078e08ff */
[----:B------:R2:W-:Y:S06]  /*c610*/  STL.64 [R1+0x318], R20 ;  /* 0x0003181401007387 */ /* 0x0005ec0000100a00 */
[----:B------:R-:W0:Y:S01]  /*c620*/  LDC R143, c[0x0][0x3d8] ;  /* 0x0000f600ff8f7b82 */ /* 0x000e220000000800 */
[----:B---3--:R-:W-:Y:S01]  /*c630*/  LEA R82, R139, R74, 0x1 ;  /* 0x0000004a8b527211 */ /* 0x008fe200078e08ff */
[----:B------:R3:W-:Y:S06]  /*c640*/  STL.64 [R1+0x320], R22 ;  /* 0x0003201601007387 */ /* 0x0007ec0000100a00 */
[----:B------:R-:W4:Y:S01]  /*c650*/  LDC R144, c[0x0][0x3d8] ;  /* 0x0000f600ff907b82 */ /* 0x000f220000000800 */
[----:B--2---:R-:W-:-:S07]  /*c660*/  LEA R20, P3, R76, R228, 0x1 ;  /* 0x000000e44c147211 */ /* 0x004fce00078608ff */
[----:B------:R-:W2:Y:S01]  /*c670*/  LDC R145, c[0x0][0x3d8] ;  /* 0x0000f600ff917b82 */ /* 0x000ea20000000800 */
[----:B---3--:R-:W-:-:S07]  /*c680*/  LEA R22, P5, R80, R228, 0x1 ;  /* 0x000000e450167211 */ /* 0x008fce00078a08ff */
[----:B------:R-:W3:Y:S01]  /*c690*/  LDC R146, c[0x0][0x3d8] ;  /* 0x0000f600ff927b82 */ /* 0x000ee20000000800 */
[----:B-1----:R-:W-:-:S07]  /*c6a0*/  LEA R90, R140, R82, 0x1 ;  /* 0x000000528c5a7211 */ /* 0x002fce00078e08ff */
[----:B------:R-:W1:Y:S01]  /*c6b0*/  LDC R147, c[0x0][0x3d8] ;  /* 0x0000f600ff937b82 */ /* 0x000e620000000800 */
[----:B------:R-:W-:-:S07]  /*c6c0*/  LEA.HI.X.SX32 R21, R76, R0, 0x1, P3 ;  /* 0x000000004c157211 */ /* 0x000fce00018f0eff */
[----:B------:R-:W1:Y:S01]  /*c6d0*/  LDC R148, c[0x0][0x3d8] ;  /* 0x0000f600ff947b82 */ /* 0x000e620000000800 */
[----:B------:R-:W-:Y:S01]  /*c6e0*/  LEA.HI.X.SX32 R23, R80, R0, 0x1, P5 ;  /* 0x0000000050177211 */ /* 0x000fe200028f0eff */
[----:B------:R-:W-:Y:S01]  /*c6f0*/  STL.64 [R1+0x310], R20 ;  /* 0x0003101401007387 */ /* 0x000fe20000100a00 */
[----:B0-----:R-:W-:-:S05]  /*c700*/  LEA R77, R141, R90, 0x1 ;  /* 0x0000005a8d4d7211 */ /* 0x001fca00078e08ff */
[----:B------:R-:W0:Y:S01]  /*c710*/  LDC R149, c[0x0][0x3d8] ;  /* 0x0000f600ff957b82 */ /* 0x000e220000000800 */
[----:B------:R-:W-:Y:S01]  /*c720*/  LEA R26, P3, R86, R228, 0x1 ;  /* 0x000000e4561a7211 */ /* 0x000fe200078608ff */
[----:B------:R-:W-:Y:S01]  /*c730*/  STL.64 [R1+0x308], R216 ;  /* 0x000308d801007387 */ /* 0x000fe20000100a00 */
[----:B----4-:R-:W-:-:S05]  /*c740*/  LEA R72, R142, R77, 0x1 ;  /* 0x0000004d8e487211 */ /* 0x010fca00078e08ff */
[----:B------:R-:W4:Y:S01]  /*c750*/  LDC R150, c[0x0][0x3d8] ;  /* 0x0000f600ff967b82 */ /* 0x000f220000000800 */
[----:B------:R2:W-:Y:S01]  /*c760*/  STL.64 [R1+0x300], R22 ;  /* 0x0003001601007387 */ /* 0x0005e20000100a00 */
[----:B------:R-:W-:-:S06]  /*c770*/  LEA.HI.X.SX32 R27, R86, R0, 0x1, P3 ;  /* 0x00000000561b7211 */ /* 0x000fcc00018f0eff */
[----:B------:R-:W0:Y:S01]  /*c780*/  LDC R151, c[0x0][0x3d8] ;  /* 0x0000f600ff977b82 */ /* 0x000e220000000800 */
[----:B------:R-:W-:Y:S01]  /*c790*/  LEA R24, P5, R73, R228, 0x1 ;  /* 0x000000e449187211 */ /* 0x000fe200078a08ff */
[----:B------:R1:W-:Y:S01]  /*c7a0*/  STL.64 [R1+0x2f8], R26 ;  /* 0x0002f81a01007387 */ /* 0x0003e20000100a00 */
[----:B------:R-:W-:-:S05]  /*c7b0*/  LEA R89, R143, R72, 0x1 ;  /* 0x000000488f597211 */ /* 0x000fca00078e08ff */
[----:B------:R-:W0:Y:S01]  /*c7c0*/  LDC R152, c[0x0][0x3d8] ;  /* 0x0000f600ff987b82 */ /* 0x000e220000000800 */
[----:B--2---:R-:W-:-:S07]  /*c7d0*/  LEA R22, P4, R96, R228, 0x1 ;  /* 0x000000e460167211 */ /* 0x004fce00078808ff */
[----:B------:R-:W2:Y:S01]  /*c7e0*/  LDC R153, c[0x0][0x3d8] ;  /* 0x0000f600ff997b82 */ /* 0x000ea20000000800 */
[----:B------:R-:W-:-:S07]  /*c7f0*/  LEA.HI.X.SX32 R23, R96, R0, 0x1, P4 ;  /* 0x0000000060177211 */ /* 0x000fce00020f0eff */
[----:B------:R-:W0:Y:S01]  /*c800*/  LDC R154, c[0x0][0x3d8] ;  /* 0x0000f600ff9a7b82 */ /* 0x000e220000000800 */
[----:B------:R-:W-:Y:S01]  /*c810*/  LEA.HI.X.SX32 R25, R73, R0, 0x1, P5 ;  /* 0x0000000049197211 */ /* 0x000fe200028f0eff */
[----:B------:R-:W-:Y:S01]  /*c820*/  STL.64 [R1+0x2f0], R22 ;  /* 0x0002f01601007387 */ /* 0x000fe20000100a00 */
[----:B------:R-:W-:-:S05]  /*c830*/  LEA R52, P3, R69, R228, 0x1 ;  /* 0x000000e445347211 */ /* 0x000fca00078608ff */
[----:B------:R-:W0:Y:S01]  /*c840*/  LDC R155, c[0x0][0x3d8] ;  /* 0x0000f600ff9b7b82 */ /* 0x000e220000000800 */
[----:B-1----:R-:W-:Y:S01]  /*c850*/  LEA R26, P4, R95, R228, 0x1 ;  /* 0x000000e45f1a7211 */ /* 0x002fe200078808ff */
[----:B------:R1:W-:Y:S01]  /*c860*/  STL.64 [R1+0x2e8], R24 ;  /* 0x0002e81801007387 */ /* 0x0003e20000100a00 */
[----:B------:R-:W-:-:S05]  /*c870*/  LEA R81, R144, R89, 0x1 ;  /* 0x0000005990517211 */ /* 0x000fca00078e08ff */
[----:B------:R-:W0:Y:S01]  /*c880*/  LDC R156, c[0x0][0x3d8] ;  /* 0x0000f600ff9c7b82 */ /* 0x000e220000000800 */
[----:B------:R-:W-:-:S07]  /*c890*/  LEA.HI.X.SX32 R53, R69, R0, 0x1, P3 ;  /* 0x0000000045357211 */ /* 0x000fce00018f0eff */
[----:B------:R-:W0:Y:S01]  /*c8a0*/  LDC R157, c[0x0][0x3d8] ;  /* 0x0000f600ff9d7b82 */ /* 0x000e220000000800 */
[----:B------:R-:W-:Y:S01]  /*c8b0*/  LEA.HI.X.SX32 R27, R95, R0, 0x1, P4 ;  /* 0x000000005f1b7211 */ /* 0x000fe200020f0eff */
[----:B------:R-:W-:Y:S01]  /*c8c0*/  STL.64 [R1+0x2e0], R52 ;  /* 0x0002e03401007387 */ /* 0x000fe20000100a00 */
[----:B------:R-:W-:-:S05]  /*c8d0*/  LEA R68, R145, R81, 0x1 ;  /* 0x0000005191447211 */ /* 0x000fca00078e08ff */
[----:B------:R-:W0:Y:S01]  /*c8e0*/  LDC R158, c[0x0][0x3d8] ;  /* 0x0000f600ff9e7b82 */ /* 0x000e220000000800 */
[----:B-1----:R-:W-:Y:S01]  /*c8f0*/  LEA R24, P5, R85, R228, 0x1 ;  /* 0x000000e455187211 */ /* 0x002fe200078a08ff */
[----:B------:R1:W-:Y:S01]  /*c900*/  STL.64 [R1+0x2d8], R26 ;  /* 0x0002d81a01007387 */ /* 0x0003e20000100a00 */
[----:B---3--:R-:W-:-:S05]  /*c910*/  LEA R87, R146, R68, 0x1 ;  /* 0x0000004492577211 */ /* 0x008fca00078e08ff */
[----:B------:R-:W3:Y:S01]  /*c920*/  LDC R159, c[0x0][0x3d8] ;  /* 0x0000f600ff9f7b82 */ /* 0x000ee20000000800 */
[----:B------:R-:W-:-:S07]  /*c930*/  LEA.HI.X.SX32 R25, R85, R0, 0x1, P5 ;  /* 0x0000000055197211 */ /* 0x000fce00028f0eff */
[----:B------:R-:W0:Y:S01]  /*c940*/  LDC R160, c[0x0][0x3d8] ;  /* 0x0000f600ffa07b82 */ /* 0x000e220000000800 */
[----:B-1----:R-:W-:Y:S01]  /*c950*/  LEA R26, P3, R79, R228, 0x1 ;  /* 0x000000e44f1a7211 */ /* 0x002fe200078608ff */
[----:B------:R1:W-:Y:S01]  /*c960*/  STL.64 [R1+0x2d0], R24 ;  /* 0x0002d01801007387 */ /* 0x0003e20000100a00 */
[----:B------:R-:W-:-:S05]  /*c970*/  LEA R76, R147, R87, 0x1 ;  /* 0x00000057934c7211 */ /* 0x000fca00078e08ff */
[----:B------:R-:W2:Y:S01]  /*c980*/  LDC R161, c[0x0][0x3d8] ;  /* 0x0000f600ffa17b82 */ /* 0x000ea20000000800 */
[----:B------:R-:W-:-:S07]  /*c990*/  LEA.HI.X.SX32 R27, R79, R0, 0x1, P3 ;  /* 0x000000004f1b7211 */ /* 0x000fce00018f0eff */
[----:B------:R-:W2:Y:S01]  /*c9a0*/  LDC R162, c[0x0][0x3d8] ;  /* 0x0000f600ffa27b82 */ /* 0x000ea20000000800 */
[----:B-1----:R-:W-:Y:S01]  /*c9b0*/  LEA R24, P4, R94, R228, 0x1 ;  /* 0x000000e45e187211 */ /* 0x002fe200078808ff */
[----:B------:R1:W-:Y:S01]  /*c9c0*/  STL.64 [R1+0x2c8], R26 ;  /* 0x0002c81a01007387 */ /* 0x0003e20000100a00 */
[----:B------:R-:W-:-:S05]  /*c9d0*/  LEA R80, R148, R76, 0x1 ;  /* 0x0000004c94507211 */ /* 0x000fca00078e08ff */
[----:B------:R-:W2:Y:S01]  /*c9e0*/  LDC R163, c[0x0][0x3d8] ;  /* 0x0000f600ffa37b82 */ /* 0x000ea20000000800 */
[----:B------:R-:W-:-:S07]  /*c9f0*/  LEA R204, P5, R75, R228, 0x1 ;  /* 0x000000e44bcc7211 */ /* 0x000fce00078a08ff */
[----:B------:R-:W2:Y:S01]  /*ca00*/  LDC R164, c[0x0][0x3d8] ;  /* 0x0000f600ffa47b82 */ /* 0x000ea20000000800 */
[----:B------:R-:W-:-:S07]  /*ca10*/  LEA.HI.X.SX32 R25, R94, R0, 0x1, P4 ;  /* 0x000000005e197211 */ /* 0x000fce00020f0eff */
[----:B------:R-:W2:Y:S01]  /*ca20*/  LDC R165, c[0x0][0x3d8] ;  /* 0x0000f600ffa57b82 */ /* 0x000ea20000000800 */
[-C--:B------:R-:W-:Y:S01]  /*ca30*/  LEA R52, P3, R84, R228.reuse, 0x1 ;  /* 0x000000e454347211 */ /* 0x080fe200078608ff */
[----:B------:R3:W-:Y:S01]  /*ca40*/  STL.64 [R1+0x2c0], R24 ;  /* 0x0002c01801007387 */ /* 0x0007e20000100a00 */
[----:B-1----:R-:W-:-:S05]  /*ca50*/  LEA R26, P4, R93, R228, 0x1 ;  /* 0x000000e45d1a7211 */ /* 0x002fca00078808ff */
[----:B------:R-:W1:Y:S01]  /*ca60*/  LDC R166, c[0x0][0x3d8] ;  /* 0x0000f600ffa67b82 */ /* 0x000e620000000800 */
[----:B0-----:R-:W-:-:S07]  /*ca70*/  LEA R86, R149, R80, 0x1 ;  /* 0x0000005095567211 */ /* 0x001fce00078e08ff */
[----:B------:R-:W0:Y:S01]  /*ca80*/  LDC R167, c[0x0][0x3d8] ;  /* 0x0000f600ffa77b82 */ /* 0x000e220000000800 */
[----:B------:R-:W-:-:S07]  /*ca90*/  LEA.HI.X.SX32 R205, R75, R0, 0x1, P5 ;  /* 0x000000004bcd7211 */ /* 0x000fce00028f0eff */
[----:B------:R-:W0:Y:S01]  /*caa0*/  LDC R168, c[0x0][0x3d8] ;  /* 0x0000f600ffa87b82 */ /* 0x000e220000000800 */
[-C--:B------:R-:W-:Y:S01]  /*cab0*/  LEA.HI.X.SX32 R53, R84, R0.reuse, 0x1, P3 ;  /* 0x0000000054357211 */ /* 0x080fe200018f0eff */
[----:B------:R-:W-:Y:S01]  /*cac0*/  STL.64 [R1+0x2b8], R204 ;  /* 0x0002b8cc01007387 */ /* 0x000fe20000100a00 */
[----:B------:R-:W-:-:S05]  /*cad0*/  LEA.HI.X.SX32 R27, R93, R0, 0x1, P4 ;  /* 0x000000005d1b7211 */ /* 0x000fca00020f0eff */
[----:B------:R-:W0:Y:S01]  /*cae0*/  LDC R169, c[0x0][0x3d8] ;  /* 0x0000f600ffa97b82 */ /* 0x000e220000000800 */
[----:B----4-:R-:W-:Y:S01]  /*caf0*/  LEA R73, R150, R86, 0x1 ;  /* 0x0000005696497211 */ /* 0x010fe200078e08ff */
[----:B------:R4:W-:Y:S01]  /*cb00*/  STL.64 [R1+0x2b0], R52 ;  /* 0x0002b03401007387 */ /* 0x0009e20000100a00 */
[----:B---3--:R-:W-:-:S05]  /*cb10*/  LEA R24, P5, R70, R228, 0x1 ;  /* 0x000000e446187211 */ /* 0x008fca00078a08ff */
[----:B------:R-:W3:Y:S01]  /*cb20*/  LDC R170, c[0x0][0x3d8] ;  /* 0x0000f600ffaa7b82 */ /* 0x000ee20000000800 */
[----:B------:R-:W-:Y:S01]  /*cb30*/  LEA R69, R151, R73, 0x1 ;  /* 0x0000004997457211 */ /* 0x000fe200078e08ff */
[----:B------:R1:W-:Y:S01]  /*cb40*/  STL.64 [R1+0x2a8], R26 ;  /* 0x0002a81a01007387 */ /* 0x0003e20000100a00 */
[----:B------:R-:W-:-:S05]  /*cb50*/  LEA.HI.X.SX32 R25, R70, R0, 0x1, P5 ;  /* 0x0000000046197211 */ /* 0x000fca00028f0eff */
[----:B------:R-:W0:Y:S01]  /*cb60*/  LDC R171, c[0x0][0x3d8] ;  /* 0x0000f600ffab7b82 */ /* 0x000e220000000800 */
[----:B----4-:R-:W-:Y:S01]  /*cb70*/  LEA R52, P3, R78, R228, 0x1 ;  /* 0x000000e44e347211 */ /* 0x010fe200078608ff */
[----:B------:R-:W-:Y:S01]  /*cb80*/  STL.64 [R1+0x2a0], R24 ;  /* 0x0002a01801007387 */ /* 0x000fe20000100a00 */
[----:B------:R-:W-:-:S05]  /*cb90*/  LEA R85, R152, R69, 0x1 ;  /* 0x0000004598557211 */ /* 0x000fca00078e08ff */
[----:B------:R-:W4:Y:S01]  /*cba0*/  LDC R172, c[0x0][0x3d8] ;  /* 0x0000f600ffac7b82 */ /* 0x000f220000000800 */
[----:B-1----:R-:W-:-:S07]  /*cbb0*/  LEA R26, P5, R83, R228, 0x1 ;  /* 0x000000e4531a7211 */ /* 0x002fce00078a08ff */
[----:B------:R-:W1:Y:S01]  /*cbc0*/  LDC R173, c[0x0][0x3d8] ;  /* 0x0000f600ffad7b82 */ /* 0x000e620000000800 */
[----:B------:R-:W-:-:S07]  /*cbd0*/  LEA.HI.X.SX32 R53, R78, R0, 0x1, P3 ;  /* 0x000000004e357211 */ /* 0x000fce00018f0eff */
[----:B------:R-:W0:Y:S01]  /*cbe0*/  LDC R174, c[0x0][0x3d8] ;  /* 0x0000f600ffae7b82 */ /* 0x000e220000000800 */
[----:B------:R-:W-:Y:S01]  /*cbf0*/  LEA.HI.X.SX32 R27, R83, R0, 0x1, P5 ;  /* 0x00000000531b7211 */ /* 0x000fe200028f0eff */
[----:B------:R-:W-:Y:S01]  /*cc00*/  STL.64 [R1+0x298], R52 ;  /* 0x0002983401007387 */ /* 0x000fe20000100a00 */
[----:B------:R-:W-:-:S05]  /*cc10*/  LEA R214, P4, R92, R228, 0x1 ;  /* 0x000000e45cd67211 */ /* 0x000fca00078808ff */
[----:B------:R-:W0:Y:S01]  /*cc20*/  LDC R175, c[0x0][0x3d8] ;  /* 0x0000f600ffaf7b82 */ /* 0x000e220000000800 */
[----:B--2---:R-:W-:Y:S01]  /*cc30*/  LEA R79, R153, R85, 0x1 ;  /* 0x00000055994f7211 */ /* 0x004fe200078e08ff */
[----:B------:R2:W-:Y:S01]  /*cc40*/  STL.64 [R1+0x288], R26 ;  /* 0x0002881a01007387 */ /* 0x0005e20000100a00 */
[----:B------:R-:W-:-:S05]  /*cc50*/  LEA.HI.X.SX32 R215, R92, R0, 0x1, P4 ;  /* 0x000000005cd77211 */ /* 0x000fca00020f0eff */
[----:B------:R-:W0:Y:S01]  /*cc60*/  LDC R176, c[0x0][0x3d8] ;  /* 0x0000f600ffb07b82 */ /* 0x000e220000000800 */
[----:B------:R-:W-:Y:S01]  /*cc70*/  LEA R75, R154, R79, 0x1 ;  /* 0x0000004f9a4b7211 */ /* 0x000fe200078e08ff */
[----:B------:R-:W-:Y:S01]  /*cc80*/  STL.64 [R1+0x290], R214 ;  /* 0x000290d601007387 */ /* 0x000fe20000100a00 */
[----:B------:R-:W-:-:S05]  /*cc90*/  LEA R54, P4, R91, R228, 0x1 ;  /* 0x000000e45b367211 */ /* 0x000fca00078808ff */
[----:B------:R-:W0:Y:S01]  /*cca0*/  LDC R177, c[0x0][0x3d8] ;  /* 0x0000f600ffb17b82 */ /* 0x000e220000000800 */
[-C--:B--2---:R-:W-:Y:S01]  /*ccb0*/  LEA R26, P3, R71, R228.reuse, 0x1 ;  /* 0x000000e4471a7211 */ /* 0x084fe200078608ff */
[----:B------:R-:W-:Y:S01]  /*ccc0*/  STL.64 [R1+0x9c0], R214 ;  /* 0x0009c0d601007387 */ /* 0x000fe20000100a00 */
[----:B------:R-:W-:-:S05]  /*ccd0*/  LEA R52, P5, R74, R228, 0x1 ;  /* 0x000000e44a347211 */ /* 0x000fca00078a08ff */
[----:B------:R-:W2:Y:S01]  /*cce0*/  LDC R178, c[0x0][0x3d8] ;  /* 0x0000f600ffb27b82 */ /* 0x000ea20000000800 */
[----:B------:R-:W-:-:S07]  /*ccf0*/  LEA.HI.X.SX32 R27, R71, R0, 0x1, P3 ;  /* 0x00000000471b7211 */ /* 0x000fce00018f0eff */
[----:B------:R-:W0:Y:S01]  /*cd00*/  LDC R179, c[0x0][0x3d8] ;  /* 0x0000f600ffb37b82 */ /* 0x000e220000000800 */
[----:B------:R-:W-:Y:S01]  /*cd10*/  LEA R84, R155, R75, 0x1 ;  /* 0x0000004b9b547211 */ /* 0x000fe200078e08ff */
[----:B------:R-:W-:Y:S01]  /*cd20*/  STL.64 [R1+0x280], R26 ;  /* 0x0002801a01007387 */ /* 0x000fe20000100a00 */
[----:B------:R-:W-:-:S05]  /*cd30*/  LEA.HI.X.SX32 R55, R91, R0, 0x1, P4 ;  /* 0x000000005b377211 */ /* 0x000fca00020f0eff */
[----:B------:R-:W0:Y:S01]  /*cd40*/  LDC R180, c[0x0][0x3d8] ;  /* 0x0000f600ffb47b82 */ /* 0x000e220000000800 */
[----:B------:R-:W-:Y:S01]  /*cd50*/  LEA.HI.X.SX32 R53, R74, R0, 0x1, P5 ;  /* 0x000000004a357211 */ /* 0x000fe200028f0eff */
[----:B------:R1:W-:Y:S01]  /*cd60*/  STL.64 [R1+0x278], R54 ;  /* 0x0002783601007387 */ /* 0x0003e20000100a00 */
[----:B------:R-:W-:-:S05]  /*cd70*/  LEA R70, R156, R84, 0x1 ;  /* 0x000000549c467211 */ /* 0x000fca00078e08ff */
[----:B------:R-:W0:Y:S01]  /*cd80*/  LDC R181, c[0x0][0x3d8] ;  /* 0x0000f600ffb57b82 */ /* 0x000e220000000800 */
[----:B------:R-:W-:Y:S01]  /*cd90*/  STL.64 [R1+0x9b8], R26 ;  /* 0x0009b81a01007387 */ /* 0x000fe20000100a00 */
[----:B------:R-:W-:-:S06]  /*cda0*/  LEA R56, P3, R82, R228, 0x1 ;  /* 0x000000e452387211 */ /* 0x000fcc00078608ff */
[----:B------:R-:W0:Y:S01]  /*cdb0*/  LDC R182, c[0x0][0x3d8] ;  /* 0x0000f600ffb67b82 */ /* 0x000e220000000800 */
[----:B------:R2:W-:Y:S01]  /*cdc0*/  STL.64 [R1+0x270], R52 ;  /* 0x0002703401007387 */ /* 0x0005e20000100a00 */
[----:B-1----:R-:W-:-:S06]  /*cdd0*/  LEA R54, P4, R90, R228, 0x1 ;  /* 0x000000e45a367211 */ /* 0x002fcc00078808ff */
[----:B------:R-:W1:Y:S01]  /*cde0*/  LDC R183, c[0x0][0x3d8] ;  /* 0x0000f600ffb77b82 */ /* 0x000e620000000800 */
[----:B------:R-:W-:-:S07]  /*cdf0*/  LEA R78, R157, R70, 0x1 ;  /* 0x000000469d4e7211 */ /* 0x000fce00078e08ff */
[----:B------:R-:W0:Y:S01]  /*ce00*/  LDC R184, c[0x0][0x3d8] ;  /* 0x0000f600ffb87b82 */ /* 0x000e220000000800 */
[C---:B--2---:R-:W-:Y:S01]  /*ce10*/  LEA R52, P5, R77.reuse, R228, 0x1 ;  /* 0x000000e44d347211 */ /* 0x044fe200078a08ff */
[----:B------:R-:W2:Y:S01]  /*ce20*/  @!P0 SYNCS.CCTL.IV [UR6+0x18000] ;  /* 0x01800000ff0089b1 */ /* 0x000ea20008000006 */
[-C--:B------:R-:W-:Y:S01]  /*ce30*/  LEA.HI.X.SX32 R57, R82, R0.reuse, 0x1, P3 ;  /* 0x0000000052397211 */ /* 0x080fe200018f0eff */
[----:B------:R-:W-:Y:S01]  /*ce40*/  NOP ;  /* 0x0000000000007918 */ /* 0x000fe20000000000 */
[----:B------:R-:W-:Y:S01]  /*ce50*/  LEA.HI.X.SX32 R55, R90, R0, 0x1, P4 ;  /* 0x000000005a377211 */ /* 0x000fe200020f0eff */
[----:B------:R-:W5:Y:S01]  /*ce60*/  @P1 LDG.E.U16 R127, desc[UR10][R6.64] ;  /* 0x0000000a067f1981 */ /* 0x000f62000c1e1500 */
[----:B------:R-:W-:Y:S01]  /*ce70*/  LEA R83, R158, R78, 0x1 ;  /* 0x0000004e9e537211 */ /* 0x000fe200078e08ff */
[----:B------:R-:W0:Y:S01]  /*ce80*/  LDC R185, c[0x0][0x3d8] ;  /* 0x0000f600ffb97b82 */ /* 0x000e220000000800 */
[----:B------:R-:W-:Y:S01]  /*ce90*/  LEA.HI.X.SX32 R53, R77, R0, 0x1, P5 ;  /* 0x000000004d357211 */ /* 0x000fe200028f0eff */
[----:B------:R-:W-:Y:S01]  /*cea0*/  STL.64 [R1+0x268], R56 ;  /* 0x0002683801007387 */ /* 0x000fe20000100a00 */
[----:B------:R-:W-:-:S05]  /*ceb0*/  LEA R71, R159, R83, 0x1 ;  /* 0x000000539f477211 */ /* 0x000fca00078e08ff */
[----:B------:R-:W0:Y:S01]  /*cec0*/  LDC R186, c[0x0][0x3d8] ;  /* 0x0000f600ffba7b82 */ /* 0x000e220000000800 */
[----:B------:R2:W-:Y:S01]  /*ced0*/  STL.64 [R1+0x260], R54 ;  /* 0x0002603601007387 */ /* 0x0005e20000100a00 */
[----:B------:R-:W-:-:S06]  /*cee0*/  LEA R26, P5, R81, R228, 0x1 ;  /* 0x000000e4511a7211 */ /* 0x000fcc00078a08ff */
[----:B------:R-:W0:Y:S01]  /*cef0*/  LDC R187, c[0x0][0x3d8] ;  /* 0x0000f600ffbb7b82 */ /* 0x000e220000000800 */
[----:B------:R1:W-:Y:S01]  /*cf00*/  STL.64 [R1+0x258], R52 ;  /* 0x0002583401007387 */ /* 0x0003e20000100a00 */
[----:B------:R-:W-:-:S06]  /*cf10*/  LEA R74, R160, R71, 0x1 ;  /* 0x00000047a04a7211 */ /* 0x000fcc00078e08ff */
[----:B------:R-:W0:Y:S01]  /*cf20*/  LDC R188, c[0x0][0x3d8] ;  /* 0x0000f600ffbc7b82 */ /* 0x000e220000000800 */
[----:B--2---:R-:W-:Y:S01]  /*cf30*/  LEA R54, P3, R72, R228, 0x1 ;  /* 0x000000e448367211 */ /* 0x004fe200078608ff */
[----:B------:R-:W5:Y:S01]  /*cf40*/  @P1 LDG.E.U16 R126, desc[UR10][R8.64] ;  /* 0x0000000a087e1981 */ /* 0x000f62000c1e1500 */
[----:B------:R-:W-:-:S05]  /*cf50*/  LEA.HI.X.SX32 R27, R81, R0, 0x1, P5 ;  /* 0x00000000511b7211 */ /* 0x000fca00028f0eff */
[----:B------:R-:W2:Y:S01]  /*cf60*/  LDC R189, c[0x0][0x3d8] ;  /* 0x0000f600ffbd7b82 */ /* 0x000ea20000000800 */
[----:B-1----:R-:W-:Y:S01]  /*cf70*/  LEA R52, P4, R89, R228, 0x1 ;  /* 0x000000e459347211 */ /* 0x002fe200078808ff */
[----:B------:R-:W5:Y:S01]  /*cf80*/  @P1 LDG.E.U16 R114, desc[UR10][R12.64] ;  /* 0x0000000a0c721981 */ /* 0x000f62000c1e1500 */
[----:B------:R-:W-:-:S05]  /*cf90*/  LEA.HI.X.SX32 R55, R72, R0, 0x1, P3 ;  /* 0x0000000048377211 */ /* 0x000fca00018f0eff */
[----:B------:R-:W1:Y:S01]  /*cfa0*/  LDC R190, c[0x0][0x3d8] ;  /* 0x0000f600ffbe7b82 */ /* 0x000e620000000800 */
[----:B------:R-:W-:Y:S01]  /*cfb0*/  LEA.HI.X.SX32 R53, R89, R0, 0x1, P4 ;  /* 0x0000000059357211 */ /* 0x000fe200020f0eff */
[----:B------:R3:W-:Y:S01]  /*cfc0*/  STL.64 [R1+0x250], R54 ;  /* 0x0002503601007387 */ /* 0x0007e20000100a00 */
[----:B------:R-:W-:-:S05]  /*cfd0*/  LEA R82, R161, R74, 0x1 ;  /* 0x0000004aa1527211 */ /* 0x000fca00078e08ff */
[----:B------:R-:W0:Y:S01]  /*cfe0*/  LDC R191, c[0x0][0x3d8] ;  /* 0x0000f600ffbf7b82 */ /* 0x000e220000000800 */
[----:B------:R4:W-:Y:S01]  /*cff0*/  STL.64 [R1+0x248], R52 ;  /* 0x0002483401007387 */ /* 0x0009e20000100a00 */
[----:B------:R-:W-:-:S06]  /*d000*/  LEA R77, R162, R82, 0x1 ;  /* 0x00000052a24d7211 */ /* 0x000fcc00078e08ff */
[----:B------:R-:W1:Y:S01]  /*d010*/  LDC R192, c[0x0][0x3d8] ;  /* 0x0000f600ffc07b82 */ /* 0x000e620000000800 */
[----:B---3--:R-:W-:Y:S01]  /*d020*/  LEA R54, P3, R68, R228, 0x1 ;  /* 0x000000e444367211 */ /* 0x008fe200078608ff */
[----:B------:R3:W-:Y:S01]  /*d030*/  STL.64 [R1+0x240], R26 ;  /* 0x0002401a01007387 */ /* 0x0007e20000100a00 */
[----:B------:R-:W-:-:S05]  /*d040*/  LEA R72, R163, R77, 0x1 ;  /* 0x0000004da3487211 */ /* 0x000fca00078e08ff */
[----:B------:R-:W1:Y:S01]  /*d050*/  LDC R193, c[0x0][0x3d8] ;  /* 0x0000f600ffc17b82 */ /* 0x000e620000000800 */
[----:B----4-:R-:W-:Y:S01]  /*d060*/  LEA R52, P4, R87, R228, 0x1 ;  /* 0x000000e457347211 */ /* 0x010fe200078808ff */
[----:B------:R-:W5:Y:S01]  /*d070*/  @P1 LDG.E.U16 R106, desc[UR10][R16.64] ;  /* 0x0000000a106a1981 */ /* 0x000f62000c1e1500 */
[----:B------:R-:W-:-:S05]  /*d080*/  LEA.HI.X.SX32 R55, R68, R0, 0x1, P3 ;  /* 0x0000000044377211 */ /* 0x000fca00018f0eff */
[----:B------:R-:W4:Y:S01]  /*d090*/  LDC R194, c[0x0][0x3d8] ;  /* 0x0000f600ffc27b82 */ /* 0x000f220000000800 */
[----:B---3--:R-:W-:Y:S01]  /*d0a0*/  LEA R26, P5, R76, R228, 0x1 ;  /* 0x000000e44c1a7211 */ /* 0x008fe200078a08ff */
[----:B------:R3:W-:Y:S01]  /*d0b0*/  STL.64 [R1+0x238], R54 ;  /* 0x0002383601007387 */ /* 0x0007e20000100a00 */
[----:B------:R-:W-:-:S05]  /*d0c0*/  LEA.HI.X.SX32 R53, R87, R0, 0x1, P4 ;  /* 0x0000000057357211 */ /* 0x000fca00020f0eff */
[----:B------:R-:W1:Y:S01]  /*d0d0*/  LDC R195, c[0x0][0x3d8] ;  /* 0x0000f600ffc37b82 */ /* 0x000e620000000800 */
[----:B------:R-:W-:Y:S01]  /*d0e0*/  LEA.HI.X.SX32 R27, R76, R0, 0x1, P5 ;  /* 0x000000004c1b7211 */ /* 0x000fe200028f0eff */
[----:B------:R2:W-:Y:S01]  /*d0f0*/  STL.64 [R1+0x230], R52 ;  /* 0x0002303401007387 */ /* 0x0005e20000100a00 */
[----:B------:R-:W-:Y:S01]  /*d100*/  LEA R81, R164, R72, 0x1 ;  /* 0x00000048a4517211 */ /* 0x000fe200078e08ff */
[--C-:B------:R-:W-:Y:S01]  /*d110*/  FFMA R10, R10, UR13, -R196.reuse ;  /* 0x0000000d0a0a7c23 */ /* 0x100fe200080008c4 */
[----:B------:R-:W-:Y:S01]  /*d120*/  MOV R214, R40 ;  /* 0x0000002800d67202 */ /* 0x000fe20000000f00 */
[----:B------:R0:W-:Y:S01]  /*d130*/  STL.64 [R1+0x228], R26 ;  /* 0x0002281a01007387 */ /* 0x0001e20000100a00 */
[C---:B---3--:R-:W-:Y:S01]  /*d140*/  LEA R54, P3, R80.reuse, R228, 0x1 ;  /* 0x000000e450367211 */ /* 0x048fe200078608ff */
[--C-:B------:R-:W-:Y:S01]  /*d150*/  FFMA R11, R11, UR13, -R196.reuse ;  /* 0x0000000d0b0b7c23 */ /* 0x100fe200080008c4 */
[----:B------:R-:W-:Y:S01]  /*d160*/  LEA R68, R165, R81, 0x1 ;  /* 0x00000051a5447211 */ /* 0x000fe200078e08ff */
[----:B------:R-:W5:Y:S01]  /*d170*/  @P1 LDG.E.U16 R104, desc[UR10][R18.64] ;  /* 0x0000000a12681981 */ /* 0x000f62000c1e1500 */
[----:B------:R-:W-:Y:S01]  /*d180*/  LEA.HI.X.SX32 R55, R80, R0, 0x1, P3 ;  /* 0x0000000050377211 */ /* 0x000fe200018f0eff */
[----:B------:R-:W-:Y:S01]  /*d190*/  FMUL R5, R5, 1.4426950216293334961 ;  /* 0x3fb8aa3b05057820 */ /* 0x000fe20000400000 */
[----:B------:R-:W-:Y:S01]  /*d1a0*/  LEA R76, R166, R68, 0x1 ;  /* 0x00000044a64c7211 */ /* 0x000fe200078e08ff */
[----:B------:R-:W-:Y:S01]  /*d1b0*/  FFMA R4, R4, UR13, -R196 ;  /* 0x0000000d04047c23 */ /* 0x000fe200080008c4 */
[----:B--2---:R-:W-:Y:S01]  /*d1c0*/  LEA R52, P4, R86, R228, 0x1 ;  /* 0x000000e456347211 */ /* 0x004fe200078808ff */
[----:B------:R2:W-:Y:S01]  /*d1d0*/  STL.64 [R1+0x220], R54 ;  /* 0x0002203601007387 */ /* 0x0005e20000100a00 */
[----:B0-----:R-:W-:-:S02]  /*d1e0*/  LEA R80, R167, R76, 0x1 ;  /* 0x0000004ca7507211 */ /* 0x001fc400078e08ff */
[----:B------:R-:W-:Y:S02]  /*d1f0*/  LEA R26, P5, R73, R228, 0x1 ;  /* 0x000000e4491a7211 */ /* 0x000fe400078a08ff */
[----:B------:R-:W-:Y:S02]  /*d200*/  MOV R215, R41 ;  /* 0x0000002900d77202 */ /* 0x000fe40000000f00 */
        /* <DEDUP_REMOVED lines=10> */
[----:B------:R-:W-:Y:S01]  /*d2b0*/  PRMT R148, RZ, 0x7610, R148 ;  /* 0x00007610ff947816 */ /* 0x000fe20000000094 */
[----:B------:R-:W5:Y:S01]  /*d2c0*/  @P1 LDG.E.U16 R151, desc[UR10][R14.64] ;  /* 0x0000000a0e971981 */ /* 0x000f62000c1e1500 */
[-C--:B------:R-:W-:Y:S02]  /*d2d0*/  LEA.HI.X.SX32 R53, R86, R0.reuse, 0x1, P4 ;  /* 0x0000000056357211 */ /* 0x080fe400020f0eff */
[----:B------:R-:W-:Y:S02]  /*d2e0*/  PRMT R147, RZ, 0x7610, R147 ;  /* 0x00007610ff937816 */ /* 0x000fe40000000093 */
[----:B------:R-:W-:Y:S01]  /*d2f0*/  PRMT R146, RZ, 0x7610, R146 ;  /* 0x00007610ff927816 */ /* 0x000fe20000000092 */
[----:B------:R0:W-:Y:S01]  /*d300*/  STL.64 [R1+0x218], R52 ;  /* 0x0002183401007387 */ /* 0x0001e20000100a00 */
[----:B------:R-:W-:Y:S02]  /*d310*/  LEA.HI.X.SX32 R27, R73, R0, 0x1, P5 ;  /* 0x00000000491b7211 */ /* 0x000fe400028f0eff */
[----:B------:R-:W-:Y:S01]  /*d320*/  PRMT R95, RZ, 0x7610, R95 ;  /* 0x00007610ff5f7816 */ /* 0x000fe2000000005f */
[----:B------:R-:W5:Y:S01]  /*d330*/  @P1 LDG.E.U16 R147, desc[UR10][R20.64] ;  /* 0x0000000a14931981 */ /* 0x000f62000c1e1500 */
[C---:B--2---:R-:W-:Y:S01]  /*d340*/  LEA R54, P3, R69.reuse, R228, 0x1 ;  /* 0x000000e445367211 */ /* 0x044fe200078608ff */
[----:B------:R-:W-:Y:S01]  /*d350*/  FMUL R10, R10, 1.4426950216293334961 ;  /* 0x3fb8aa3b0a0a7820 */ /* 0x000fe20000400000 */
[----:B------:R-:W-:Y:S01]  /*d360*/  LEA R73, R168, R80, 0x1 ;  /* 0x00000050a8497211 */ /* 0x000fe200078e08ff */
[----:B------:R2:W-:Y:S01]  /*d370*/  STL.64 [R1+0x210], R26 ;  /* 0x0002101a01007387 */ /* 0x0005e20000100a00 */
[----:B------:R-:W-:Y:S01]  /*d380*/  LEA.HI.X.SX32 R55, R69, R0, 0x1, P3 ;  /* 0x0000000045377211 */ /* 0x000fe200018f0eff */
[----:B------:R-:W-:Y:S01]  /*d390*/  FMUL R11, R11, 1.4426950216293334961 ;  /* 0x3fb8aa3b0b0b7820 */ /* 0x000fe20000400000 */
[----:B------:R-:W-:Y:S01]  /*d3a0*/  LEA R69, R169, R73, 0x1 ;  /* 0x00000049a9457211 */ /* 0x000fe200078e08ff */
[----:B------:R-:W5:Y:S01]  /*d3b0*/  @P1 LDG.E.U16 R146, desc[UR10][R22.64] ;  /* 0x0000000a16921981 */ /* 0x000f62000c1e1500 */
[----:B0-----:R-:W-:-:S02]  /*d3c0*/  LEA R52, P4, R85, R228, 0x1 ;  /* 0x000000e455347211 */ /* 0x001fc400078808ff */
[----:B------:R-:W-:Y:S01]  /*d3d0*/  PRMT R96, RZ, 0x7610, R96 ;  /* 0x00007610ff607816 */ /* 0x000fe20000000060 */
[----:B------:R-:W-:Y:S01]  /*d3e0*/  STL.64 [R1+0x208], R54 ;  /* 0x0002083601007387 */ /* 0x000fe20000100a00 */
[----:B------:R-:W-:Y:S02]  /*d3f0*/  LEA.HI.X.SX32 R53, R85, R0, 0x1, P4 ;  /* 0x0000000055357211 */ /* 0x000fe400020f0eff */
[----:B------:R-:W-:Y:S01]  /*d400*/  PRMT R99, RZ, 0x7610, R99 ;  /* 0x00007610ff637816 */ /* 0x000fe20000000063 */
[----:B------:R-:W5:Y:S01]  /*d410*/  @P1 LDG.E.U16 R95, desc[UR10][R24.64] ;  /* 0x0000000a185f1981 */ /* 0x000f62000c1e1500 */
[----:B--2---:R-:W-:Y:S02]  /*d420*/  LEA R26, P5, R79, R228, 0x1 ;  /* 0x000000e44f1a7211 */ /* 0x004fe400078a08ff */
[----:B------:R-:W-:Y:S02]  /*d430*/  PRMT R100, RZ, 0x7610, R100 ;  /* 0x00007610ff647816 */ /* 0x000fe40000000064 */
[----:B------:R-:W-:-:S02]  /*d440*/  PRMT R98, RZ, 0x7610, R98 ;  /* 0x00007610ff627816 */ /* 0x000fc40000000062 */
[----:B------:R-:W-:Y:S02]  /*d450*/  PRMT R153, RZ, 0x7610, R153 ;  /* 0x00007610ff997816 */ /* 0x000fe40000000099 */
[----:B------:R-:W-:Y:S02]  /*d460*/  PRMT R145, RZ, 0x7610, R145 ;  /* 0x00007610ff917816 */ /* 0x000fe40000000091 */
[----:B------:R-:W-:Y:S02]  /*d470*/  PRMT R144, RZ, 0x7610, R144 ;  /* 0x00007610ff907816 */ /* 0x000fe40000000090 */
[----:B------:R-:W-:Y:S01]  /*d480*/  PRMT R94, RZ, 0x7610, R94 ;  /* 0x00007610ff5e7816 */ /* 0x000fe2000000005e */
[----:B------:R-:W-:Y:S01]  /*d490*/  MUFU.EX2 R222, R5 ;  /* 0x0000000500de7308 */ /* 0x000fe20000000800 */
[----:B------:R-:W-:Y:S01]  /*d4a0*/  LEA.HI.X.SX32 R27, R79, R0, 0x1, P5 ;  /* 0x000000004f1b7211 */ /* 0x000fe200028f0eff */
[----:B------:R-:W5:Y:S01]  /*d4b0*/  @P1 LDG.E.U16 R96, desc[UR10][R204.64] ;  /* 0x0000000acc601981 */ /* 0x000f62000c1e1500 */
[----:B------:R-:W-:Y:S01]  /*d4c0*/  LEA R79, R170, R69, 0x1 ;  /* 0x00000045aa4f7211 */ /* 0x000fe200078e08ff */
[----:B------:R-:W-:Y:S01]  /*d4d0*/  FMUL R4, R4, 1.4426950216293334961 ;  /* 0x3fb8aa3b04047820 */ /* 0x000fe20000400000 */
[-C--:B------:R-:W-:Y:S01]  /*d4e0*/  LEA R66, P4, R84, R228.reuse, 0x1 ;  /* 0x000000e454427211 */ /* 0x080fe200078808ff */
[----:B------:R0:W-:Y:S01]  /*d4f0*/  STL.64 [R1+0x1f8], R26 ;  /* 0x0001f81a01007387 */ /* 0x0001e20000100a00 */
[----:B------:R-:W-:Y:S01]  /*d500*/  LEA R64, P5, R70, R228, 0x1 ;  /* 0x000000e446407211 */ /* 0x000fe200078a08ff */
[----:B------:R-:W2:Y:S01]  /*d510*/  MUFU.EX2 R223, R4 ;  /* 0x0000000400df7308 */ /* 0x000ea20000000800 */
[-C--:B------:R-:W-:Y:S01]  /*d520*/  LEA.HI.X.SX32 R67, R84, R0.reuse, 0x1, P4 ;  /* 0x0000000054437211 */ /* 0x080fe200020f0eff */
[----:B------:R3:W-:Y:S01]  /*d530*/  STL.64 [R1+0x200], R52 ;  /* 0x0002003401007387 */ /* 0x0007e20000100a00 */
[----:B------:R-:W-:-:S02]  /*d540*/  LEA.HI.X.SX32 R65, R70, R0, 0x1, P5 ;  /* 0x0000000046417211 */ /* 0x000fc400028f0eff */
[-C--:B------:R-:W-:Y:S02]  /*d550*/  LEA R60, P4, R83, R228.reuse, 0x1 ;  /* 0x000000e4533c7211 */ /* 0x080fe400078808ff */
[----:B------:R-:W-:Y:S02]  /*d560*/  LEA R58, P5, R71, R228, 0x1 ;  /* 0x000000e4473a7211 */ /* 0x000fe400078a08ff */
[----:B------:R-:W-:Y:S02]  /*d570*/  LEA.HI.X.SX32 R61, R83, R0, 0x1, P4 ;  /* 0x00000000533d7211 */ /* 0x000fe400020f0eff */
[----:B0-----:R-:W-:Y:S02]  /*d580*/  LEA R26, P3, R75, R228, 0x1 ;  /* 0x000000e44b1a7211 */ /* 0x001fe400078608ff */
[-C--:B------:R-:W-:Y:S02]  /*d590*/  LEA.HI.X.SX32 R59, R71, R0.reuse, 0x1, P5 ;  /* 0x00000000473b7211 */ /* 0x080fe400028f0eff */
[----:B------:R-:W-:-:S02]  /*d5a0*/  LEA.HI.X.SX32 R27, R75, R0, 0x1, P3 ;  /* 0x000000004b1b7211 */ /* 0x000fc400018f0eff */
[----:B------:R-:W-:Y:S02]  /*d5b0*/  LEA R75, R171, R79, 0x1 ;  /* 0x0000004fab4b7211 */ /* 0x000fe400078e08ff */
[----:B------:R-:W-:Y:S01]  /*d5c0*/  LEA R62, P3, R78, R228, 0x1 ;  /* 0x000000e44e3e7211 */ /* 0x000fe200078608ff */
[----:B------:R-:W-:Y:S01]  /*d5d0*/  STL.64 [R1+0x1f0], R26 ;  /* 0x0001f01a01007387 */ /* 0x000fe20000100a00 */
[----:B------:R-:W-:Y:S02]  /*d5e0*/  LEA R70, R172, R75, 0x1 ;  /* 0x0000004bac467211 */ /* 0x000fe400078e08ff */
[----:B------:R-:W-:Y:S01]  /*d5f0*/  LEA.HI.X.SX32 R63, R78, R0, 0x1, P3 ;  /* 0x000000004e3f7211 */ /* 0x000fe200018f0eff */
[----:B------:R-:W-:Y:S01]  /*d600*/  STL.64 [R1+0x1e8], R66 ;  /* 0x0001e84201007387 */ /* 0x000fe20000100a00 */
[----:B------:R-:W-:Y:S02]  /*d610*/  LEA R78, R173, R70, 0x1 ;  /* 0x00000046ad4e7211 */ /* 0x000fe400078e08ff */
[-C--:B------:R-:W-:Y:S01]  /*d620*/  LEA R56, P3, R74, R228.reuse, 0x1 ;  /* 0x000000e44a387211 */ /* 0x080fe200078608ff */
[----:B------:R0:W-:Y:S01]  /*d630*/  STL.64 [R1+0x950], R66 ;  /* 0x0009504201007387 */ /* 0x0001e20000100a00 */
[----:B------:R-:W-:-:S02]  /*d640*/  LEA R54, P4, R82, R228, 0x1 ;  /* 0x000000e452367211 */ /* 0x000fc400078808ff */
[----:B------:R-:W-:Y:S01]  /*d650*/  LEA R71, R174, R78, 0x1 ;  /* 0x0000004eae477211 */ /* 0x000fe200078e08ff */
[----:B------:R-:W-:Y:S01]  /*d660*/  STL.64 [R1+0x1e0], R64 ;  /* 0x0001e04001007387 */ /* 0x000fe20000100a00 */
[----:B---3--:R-:W-:Y:S02]  /*d670*/  LEA R52, P5, R77, R228, 0x1 ;  /* 0x000000e44d347211 */ /* 0x008fe400078a08ff */
[-C--:B------:R-:W-:Y:S01]  /*d680*/  LEA.HI.X.SX32 R57, R74, R0.reuse, 0x1, P3 ;  /* 0x000000004a397211 */ /* 0x080fe200018f0eff */
[----:B------:R3:W-:Y:S01]  /*d690*/  STL.64 [R1+0x958], R64 ;  /* 0x0009584001007387 */ /* 0x0007e20000100a00 */
[----:B------:R-:W-:Y:S02]  /*d6a0*/  LEA.HI.X.SX32 R55, R82, R0, 0x1, P4 ;  /* 0x0000000052377211 */ /* 0x000fe400020f0eff */
[----:B------:R-:W-:Y:S01]  /*d6b0*/  LEA R74, R175, R71, 0x1 ;  /* 0x00000047af4a7211 */ /* 0x000fe200078e08ff */
[----:B------:R-:W-:Y:S01]  /*d6c0*/  STL.64 [R1+0x1d8], R62 ;  /* 0x0001d83e01007387 */ /* 0x000fe20000100a00 */
[----:B0-----:R-:W-:-:S02]  /*d6d0*/  MOV R66, R50 ;  /* 0x0000003200427202 */ /* 0x001fc40000000f00 */
[C---:B------:R-:W-:Y:S01]  /*d6e0*/  LEA R50, P3, R72.reuse, R228, 0x1 ;  /* 0x000000e448327211 */ /* 0x040fe200078608ff */
[----:B------:R0:W-:Y:S01]  /*d6f0*/  STL.64 [R1+0x960], R62 ;  /* 0x0009603e01007387 */ /* 0x0001e20000100a00 */
[----:B------:R-:W-:Y:S02]  /*d700*/  MOV R26, R48 ;  /* 0x00000030001a7202 */ /* 0x000fe40000000f00 */
[----:B------:R-:W-:Y:S01]  /*d710*/  LEA.HI.X.SX32 R53, R77, R0, 0x1, P5 ;  /* 0x000000004d357211 */ /* 0x000fe200028f0eff */
[----:B------:R-:W-:Y:S01]  /*d720*/  STL.64 [R1+0x1d0], R60 ;  /* 0x0001d03c01007387 */ /* 0x000fe20000100a00 */
[----:B------:R-:W-:Y:S02]  /*d730*/  LEA R48, P4, R81, R228, 0x1 ;  /* 0x000000e451307211 */ /* 0x000fe400078808ff */
[----:B------:R-:W-:Y:S01]  /*d740*/  MOV R67, R51 ;  /* 0x0000003300437202 */ /* 0x000fe20000000f00 */
[----:B------:R0:W-:Y:S01]  /*d750*/  STL.64 [R1+0x968], R60 ;  /* 0x0009683c01007387 */ /* 0x0001e20000100a00 */
[----:B------:R-:W-:-:S02]  /*d760*/  LEA.HI.X.SX32 R51, R72, R0, 0x1, P3 ;  /* 0x0000000048337211 */ /* 0x000fc400018f0eff */
[----:B------:R-:W-:Y:S01]  /*d770*/  MOV R27, R49 ;  /* 0x00000031001b7202 */ /* 0x000fe20000000f00 */
[----:B------:R-:W-:Y:S01]  /*d780*/  STL.64 [R1+0x1c8], R58 ;  /* 0x0001c83a01007387 */ /* 0x000fe20000100a00 */
[----:B------:R-:W-:Y:S02]  /*d790*/  LEA R77, R176, R74, 0x1 ;  /* 0x0000004ab04d7211 */ /* 0x000fe400078e08ff */
[----:B---3--:R-:W-:Y:S01]  /*d7a0*/  MOV R64, R46 ;  /* 0x0000002e00407202 */ /* 0x008fe20000000f00 */
[----:B------:R3:W-:Y:S01]  /*d7b0*/  STL.64 [R1+0x970], R58 ;  /* 0x0009703a01007387 */ /* 0x0007e20000100a00 */
[----:B------:R-:W-:Y:S02]  /*d7c0*/  LEA.HI.X.SX32 R49, R81, R0, 0x1, P4 ;  /* 0x0000000051317211 */ /* 0x000fe400020f0eff */
[----:B------:R-:W-:Y:S01]  /*d7d0*/  LEA R46, P5, R68, R228, 0x1 ;  /* 0x000000e4442e7211 */ /* 0x000fe200078a08ff */
[----:B------:R-:W-:Y:S01]  /*d7e0*/  STL.64 [R1+0x1c0], R56 ;  /* 0x0001c03801007387 */ /* 0x000fe20000100a00 */
[----:B------:R-:W-:-:S02]  /*d7f0*/  LEA R72, R177, R77, 0x1 ;  /* 0x0000004db1487211 */ /* 0x000fc400078e08ff */
[----:B------:R-:W-:Y:S01]  /*d800*/  MOV R65, R47 ;  /* 0x0000002f00417202 */ /* 0x000fe20000000f00 */
[----:B------:R-:W-:Y:S01]  /*d810*/  STL.64 [R1+0x978], R56 ;  /* 0x0009783801007387 */ /* 0x000fe20000100a00 */
[----:B------:R-:W-:Y:S02]  /*d820*/  LEA.HI.X.SX32 R47, R68, R0, 0x1, P5 ;  /* 0x00000000442f7211 */ /* 0x000fe400028f0eff */
[----:B------:R-:W-:Y:S01]  /*d830*/  LEA R68, R178, R72, 0x1 ;  /* 0x00000048b2447211 */ /* 0x000fe200078e08ff */
[----:B------:R-:W-:Y:S01]  /*d840*/  STL.64 [R1+0x1b8], R54 ;  /* 0x0001b83601007387 */ /* 0x000fe20000100a00 */
[C---:B------:R-:W-:Y:S02]  /*d850*/  LEA R40, P5, R73.reuse, R228, 0x1 ;  /* 0x000000e449287211 */ /* 0x040fe400078a08ff */
[----:B0-----:R-:W-:Y:S01]  /*d860*/  MOV R62, R30 ;  /* 0x0000001e003e7202 */ /* 0x001fe20000000f00 */
[----:B------:R0:W-:Y:S01]  /*d870*/  STL.64 [R1+0x980], R54 ;  /* 0x0009803601007387 */ /* 0x0001e20000100a00 */
[----:B------:R-:W-:-:S02]  /*d880*/  LEA.HI.X.SX32 R41, R73, R0, 0x1, P5 ;  /* 0x0000000049297211 */ /* 0x000fc400028f0eff */
[----:B------:R-:W-:Y:S01]  /*d890*/  MOV R60, R28 ;  /* 0x0000001c003c7202 */ /* 0x000fe20000000f00 */
[----:B------:R-:W-:Y:S01]  /*d8a0*/  STL.64 [R1+0x1b0], R52 ;  /* 0x0001b03401007387 */ /* 0x000fe20000100a00 */
[----:B---3--:R-:W-:Y:S02]  /*d8b0*/  MOV R58, R2 ;  /* 0x00000002003a7202 */ /* 0x008fe40000000f00 */
[----:B------:R-:W-:Y:S01]  /*d8c0*/  MOV R63, R31 ;  /* 0x0000001f003f7202 */ /* 0x000fe20000000f00 */
[----:B------:R3:W-:Y:S01]  /*d8d0*/  STL.64 [R1+0x988], R52 ;  /* 0x0009883401007387 */ /* 0x0007e20000100a00 */
[----:B------:R-:W-:Y:S02]  /*d8e0*/  MOV R61, R29 ;  /* 0x0000001d003d7202 */ /* 0x000fe40000000f00 */
[----:B------:R-:W-:Y:S01]  /*d8f0*/  MOV R59, R3 ;  /* 0x00000003003b7202 */ /* 0x000fe20000000f00 */
[----:B------:R-:W-:Y:S01]  /*d900*/  STL.64 [R1+0x1a8], R50 ;  /* 0x0001a83201007387 */ /* 0x000fe20000100a00 */
[----:B0-----:R-:W-:-:S02]  /*d910*/  MOV R54, R44 ;  /* 0x0000002c00367202 */ /* 0x001fc40000000f00 */
[C---:B------:R-:W-:Y:S01]  /*d920*/  LEA R44, P3, R76.reuse, R228, 0x1 ;  /* 0x000000e44c2c7211 */ /* 0x040fe200078608ff */
[----:B------:R0:W-:Y:S01]  /*d930*/  STL.64 [R1+0x990], R50 ;  /* 0x0009903201007387 */ /* 0x0001e20000100a00 */
[----:B------:R-:W-:Y:S02]  /*d940*/  MOV R55, R45 ;  /* 0x0000002d00377202 */ /* 0x000fe40000000f00 */
[----:B------:R-:W-:Y:S01]  /*d950*/  LEA.HI.X.SX32 R45, R76, R0, 0x1, P3 ;  /* 0x000000004c2d7211 */ /* 0x000fe200018f0eff */
[----:B------:R-:W-:Y:S01]  /*d960*/  STL.64 [R1+0x1a0], R48 ;  /* 0x0001a03001007387 */ /* 0x000fe20000100a00 */
[----:B---3--:R-:W-:Y:S02]  /*d970*/  MOV R52, R38 ;  /* 0x0000002600347202 */ /* 0x008fe40000000f00 */
[----:B------:R-:W-:Y:S01]  /*d980*/  LEA R38, P3, R69, R228, 0x1 ;  /* 0x000000e445267211 */ /* 0x000fe200078608ff */
[----:B------:R3:W-:Y:S01]  /*d990*/  STL.64 [R1+0x998], R48 ;  /* 0x0009983001007387 */ /* 0x0007e20000100a00 */
[----:B------:R-:W-:-:S02]  /*d9a0*/  LEA R76, R179, R68, 0x1 ;  /* 0x00000044b34c7211 */ /* 0x000fc400078e08ff */
[----:B------:R-:W-:Y:S01]  /*d9b0*/  MOV R53, R39 ;  /* 0x0000002700357202 */ /* 0x000fe20000000f00 */
[----:B------:R-:W-:Y:S01]  /*d9c0*/  STL.64 [R1+0x198], R46 ;  /* 0x0001982e01007387 */ /* 0x000fe20000100a00 */
[----:B0-----:R-:W-:Y:S02]  /*d9d0*/  MOV R50, R36 ;  /* 0x0000002400327202 */ /* 0x001fe40000000f00 */
[----:B------:R-:W-:Y:S01]  /*d9e0*/  LEA.HI.X.SX32 R39, R69, R0, 0x1, P3 ;  /* 0x0000000045277211 */ /* 0x000fe200018f0eff */
[----:B------:R0:W-:Y:S01]  /*d9f0*/  STL.64 [R1+0x9a0], R46 ;  /* 0x0009a02e01007387 */ /* 0x0001e20000100a00 */
[----:B------:R-:W-:Y:S02]  /*da00*/  LEA R73, R180, R76, 0x1 ;  /* 0x0000004cb4497211 */ /* 0x000fe400078e08ff */
[----:B------:R-:W-:Y:S01]  /*da10*/  MOV R51, R37 ;  /* 0x0000002500337202 */ /* 0x000fe20000000f00 */
[----:B------:R-:W-:Y:S01]  /*da20*/  STL.64 [R1+0x190], R44 ;  /* 0x0001902c01007387 */ /* 0x000fe20000100a00 */
[----:B---3--:R-:W-:-:S02]  /*da30*/  MOV R48, R42 ;  /* 0x0000002a00307202 */ /* 0x008fc40000000f00 */
[C---:B------:R-:W-:Y:S01]  /*da40*/  LEA R42, P4, R80.reuse, R228, 0x1 ;  /* 0x000000e4502a7211 */ /* 0x040fe200078808ff */
[----:B------:R3:W-:Y:S01]  /*da50*/  STL.64 [R1+0x9a8], R44 ;  /* 0x0009a82c01007387 */ /* 0x0007e20000100a00 */
[----:B------:R-:W-:Y:S02]  /*da60*/  MOV R49, R43 ;  /* 0x0000002b00317202 */ /* 0x000fe40000000f00 */
[----:B------:R-:W-:Y:S01]  /*da70*/  LEA.HI.X.SX32 R43, R80, R0, 0x1, P4 ;  /* 0x00000000502b7211 */ /* 0x000fe200020f0eff */
[----:B------:R1:W5:Y:S01]  /*da80*/  @P1 LDG.E.U16 R124, desc[UR10][R52.64] ;  /* 0x0000000a347c1981 */ /* 0x000362000c1e1500 */
[----:B0-----:R-:W-:Y:S02]  /*da90*/  MOV R46, R34 ;  /* 0x00000022002e7202 */ /* 0x001fe40000000f00 */
[-C--:B------:R-:W-:Y:S01]  /*daa0*/  LEA R36, P4, R79, R228.reuse, 0x1 ;  /* 0x000000e44f247211 */ /* 0x080fe200078808ff */
[----:B------:R0:W-:Y:S01]  /*dab0*/  STL.64 [R1+0x188], R42 ;  /* 0x0001882a01007387 */ /* 0x0001e20000100a00 */
[----:B------:R-:W-:-:S02]  /*dac0*/  LEA R34, P5, R75, R228, 0x1 ;  /* 0x000000e44b227211 */ /* 0x000fc400078a08ff */
[----:B------:R-:W-:Y:S01]  /*dad0*/  MOV R47, R35 ;  /* 0x00000023002f7202 */ /* 0x000fe20000000f00 */
[----:B------:R0:W-:Y:S01]  /*dae0*/  STL.64 [R1+0x180], R40 ;  /* 0x0001802801007387 */ /* 0x0001e20000100a00 */
[----:B---3--:R-:W-:Y:S02]  /*daf0*/  MOV R44, R32 ;  /* 0x00000020002c7202 */ /* 0x008fe40000000f00 */
[----:B------:R-:W-:Y:S01]  /*db00*/  LEA R32, P3, R70, R228, 0x1 ;  /* 0x000000e446207211 */ /* 0x000fe200078608ff */
[----:B------:R3:W-:Y:S01]  /*db10*/  STL.64 [R1+0x178], R38 ;  /* 0x0001782601007387 */ /* 0x0007e20000100a00 */
[-C--:B------:R-:W-:Y:S02]  /*db20*/  LEA.HI.X.SX32 R37, R79, R0.reuse, 0x1, P4 ;  /* 0x000000004f257211 */ /* 0x080fe400020f0eff */
[----:B------:R-:W-:Y:S01]  /*db30*/  MOV R45, R33 ;  /* 0x00000021002d7202 */ /* 0x000fe20000000f00 */
[----:B------:R-:W5:Y:S01]  /*db40*/  @P1 LDG.E.U16 R122, desc[UR10][R26.64] ;  /* 0x0000000a1a7a1981 */ /* 0x000f62000c1e1500 */
[----:B------:R-:W-:-:S02]  /*db50*/  LEA.HI.X.SX32 R35, R75, R0, 0x1, P5 ;  /* 0x000000004b237211 */ /* 0x000fc400028f0eff */
[-C--:B------:R-:W-:Y:S01]  /*db60*/  LEA R30, P4, R78, R228.reuse, 0x1 ;  /* 0x000000e44e1e7211 */ /* 0x080fe200078808ff */
[----:B------:R0:W-:Y:S01]  /*db70*/  STL.64 [R1+0x170], R36 ;  /* 0x0001702401007387 */ /* 0x0001e20000100a00 */
[----:B------:R-:W-:Y:S02]  /*db80*/  LEA R69, R181, R73, 0x1 ;  /* 0x00000049b5457211 */ /* 0x000fe400078e08ff */
[----:B------:R-:W-:Y:S01]  /*db90*/  LEA R28, P5, R71, R228, 0x1 ;  /* 0x000000e4471c7211 */ /* 0x000fe200078a08ff */
[----:B------:R0:W-:Y:S01]  /*dba0*/  STL.64 [R1+0x168], R34 ;  /* 0x0001682201007387 */ /* 0x0001e20000100a00 */
[----:B------:R-:W-:Y:S02]  /*dbb0*/  LEA.HI.X.SX32 R33, R70, R0, 0x1, P3 ;  /* 0x0000000046217211 */ /* 0x000fe400018f0eff */
[----:B------:R-:W-:Y:S01]  /*dbc0*/  LEA R2, P3, R74, R228, 0x1 ;  /* 0x000000e44a027211 */ /* 0x000fe200078608ff */
[----:B------:R-:W5:Y:S01]  /*dbd0*/  @P1 LDG.E.U16 R123, desc[UR10][R64.64] ;  /* 0x0000000a407b1981 */ /* 0x000f62000c1e1500 */
[----:B------:R-:W-:-:S02]  /*dbe0*/  LEA.HI.X.SX32 R31, R78, R0, 0x1, P4 ;  /* 0x000000004e1f7211 */ /* 0x000fc400020f0eff */
[----:B------:R-:W-:Y:S01]  /*dbf0*/  LEA R75, R182, R69, 0x1 ;  /* 0x00000045b64b7211 */ /* 0x000fe200078e08ff */
[----:B------:R0:W-:Y:S01]  /*dc00*/  STL.64 [R1+0x160], R32 ;  /* 0x0001602001007387 */ /* 0x0001e20000100a00 */
[----:B------:R-:W-:Y:S02]  /*dc10*/  LEA.HI.X.SX32 R29, R71, R0, 0x1, P5 ;  /* 0x00000000471d7211 */ /* 0x000fe400028f0eff */
[-C--:B------:R-:W-:Y:S01]  /*dc20*/  LEA R224, P4, R77, R228.reuse, 0x1 ;  /* 0x000000e44de07211 */ /* 0x080fe200078808ff */
[----:B------:R0:W-:Y:S01]  /*dc30*/  STL.64 [R1+0x158], R30 ;  /* 0x0001581e01007387 */ /* 0x0001e20000100a00 */
[----:B------:R-:W-:Y:S02]  /*dc40*/  LEA R202, P5, R72, R228, 0x1 ;  /* 0x000000e448ca7211 */ /* 0x000fe400078a08ff */
[----:B------:R-:W-:Y:S01]  /*dc50*/  LEA.HI.X.SX32 R3, R74, R0, 0x1, P3 ;  /* 0x000000004a037211 */ /* 0x000fe200018f0eff */
[----:B------:R0:W-:Y:S01]  /*dc60*/  STL.64 [R1+0x150], R28 ;  /* 0x0001501c01007387 */ /* 0x0001e20000100a00 */
[----:B------:R-:W-:-:S02]  /*dc70*/  LEA R200, P3, R68, R228, 0x1 ;  /* 0x000000e444c87211 */ /* 0x000fc400078608ff */
[----:B------:R-:W-:Y:S01]  /*dc80*/  MOV R56, R198 ;  /* 0x000000c600387202 */ /* 0x000fe20000000f00 */
[----:B------:R0:W-:Y:S01]  /*dc90*/  STL.64 [R1+0x148], R2 ;  /* 0x0001480201007387 */ /* 0x0001e20000100a00 */
[----:B------:R-:W-:Y:S02]  /*dca0*/  LEA R70, R183, R75, 0x1 ;  /* 0x0000004bb7467211 */ /* 0x000fe400078e08ff */
[-C--:B------:R-:W-:Y:S01]  /*dcb0*/  LEA.HI.X.SX32 R225, R77, R0.reuse, 0x1, P4 ;  /* 0x000000004de17211 */ /* 0x080fe200020f0eff */
[----:B------:R-:W5:Y:S01]  /*dcc0*/  @P1 LDG.E.U16 R157, desc[UR10][R66.64] ;  /* 0x0000000a429d1981 */ /* 0x000f62000c1e1500 */
[----:B------:R-:W-:Y:S02]  /*dcd0*/  LEA.HI.X.SX32 R203, R72, R0, 0x1, P5 ;  /* 0x0000000048cb7211 */ /* 0x000fe400028f0eff */
[-C--:B------:R-:W-:Y:S01]  /*dce0*/  LEA R198, P4, R76, R228.reuse, 0x1 ;  /* 0x000000e44cc67211 */ /* 0x080fe200078808ff */
[----:B------:R0:W-:Y:S01]  /*dcf0*/  STL.64 [R1+0x140], R224 ;  /* 0x000140e001007387 */ /* 0x0001e20000100a00 */
[----:B------:R-:W-:-:S02]  /*dd00*/  LEA R230, P5, R73, R228, 0x1 ;  /* 0x000000e449e67211 */ /* 0x000fc400078a08ff */
[----:B------:R-:W-:Y:S01]  /*dd10*/  LEA.HI.X.SX32 R201, R68, R0, 0x1, P3 ;  /* 0x0000000044c97211 */ /* 0x000fe200018f0eff */
[----:B------:R0:W-:Y:S01]  /*dd20*/  STL.64 [R1+0x138], R202 ;  /* 0x000138ca01007387 */ /* 0x0001e20000100a00 */
[----:B------:R-:W-:Y:S02]  /*dd30*/  LEA R226, P3, R69, R228, 0x1 ;  /* 0x000000e445e27211 */ /* 0x000fe400078608ff */
[----:B------:R-:W-:Y:S01]  /*dd40*/  MOV R57, R199 ;  /* 0x000000c700397202 */ /* 0x000fe20000000f00 */
[----:B------:R0:W-:Y:S01]  /*dd50*/  STL.64 [R1+0x130], R200 ;  /* 0x000130c801007387 */ /* 0x0001e20000100a00 */
[----:B------:R-:W-:Y:S02]  /*dd60*/  LEA R71, R184, R70, 0x1 ;  /* 0x00000046b8477211 */ /* 0x000fe400078e08ff */
[-C--:B------:R-:W-:Y:S01]  /*dd70*/  LEA.HI.X.SX32 R199, R76, R0.reuse, 0x1, P4 ;  /* 0x000000004cc77211 */ /* 0x080fe200020f0eff */
[----:B------:R-:W5:Y:S01]  /*dd80*/  @P1 LDG.E.U16 R121, desc[UR10][R58.64] ;  /* 0x0000000a3a791981 */ /* 0x000f62000c1e1500 */
[----:B------:R-:W-:-:S02]  /*dd90*/  LEA.HI.X.SX32 R231, R73, R0, 0x1, P5 ;  /* 0x0000000049e77211 */ /* 0x000fc400028f0eff */
[-C--:B------:R-:W-:Y:S01]  /*dda0*/  LEA R212, P4, R75, R228.reuse, 0x1 ;  /* 0x000000e44bd47211 */ /* 0x080fe200078808ff */
[----:B------:R0:W-:Y:S01]  /*ddb0*/  STL.64 [R1+0x128], R198 ;  /* 0x000128c601007387 */ /* 0x0001e20000100a00 */
[C---:B------:R-:W-:Y:S02]  /*ddc0*/  LEA R210, P5, R70.reuse, R228, 0x1 ;  /* 0x000000e446d27211 */ /* 0x040fe400078a08ff */
[----:B------:R-:W-:Y:S01]  /*ddd0*/  LEA.HI.X.SX32 R227, R69, R0, 0x1, P3 ;  /* 0x0000000045e37211 */ /* 0x000fe200018f0eff */
[----:B------:R-:W-:Y:S01]  /*dde0*/  STL.64 [R1+0x120], R230 ;  /* 0x000120e601007387 */ /* 0x000fe20000100a00 */
[----:B------:R-:W-:Y:S02]  /*ddf0*/  LEA R208, P3, R71, R228, 0x1 ;  /* 0x000000e447d07211 */ /* 0x000fe400078608ff */
[-C--:B------:R-:W-:Y:S01]  /*de00*/  LEA.HI.X.SX32 R213, R75, R0.reuse, 0x1, P4 ;  /* 0x000000004bd57211 */ /* 0x080fe200020f0eff */
[----:B------:R-:W-:Y:S01]  /*de10*/  STL.64 [R1+0x118], R226 ;  /* 0x000118e201007387 */ /* 0x000fe20000100a00 */
[----:B------:R-:W-:-:S02]  /*de20*/  LEA.HI.X.SX32 R211, R70, R0, 0x1, P5 ;  /* 0x0000000046d37211 */ /* 0x000fc400028f0eff */
[----:B------:R-:W-:Y:S01]  /*de30*/  LEA.HI.X.SX32 R209, R71, R0, 0x1, P3 ;  /* 0x0000000047d17211 */ /* 0x000fe200018f0eff */
[----:B------:R0:W-:Y:S01]  /*de40*/  STL.64 [R1+0x110], R212 ;  /* 0x000110d401007387 */ /* 0x0001e20000100a00 */
[----:B-1----:R-:W-:Y:S02]  /*de50*/  MOV R52, R214 ;  /* 0x000000d600347202 */ /* 0x002fe40000000f00 */
[----:B------:R-:W-:Y:S01]  /*de60*/  MOV R53, R215 ;  /* 0x000000d700357202 */ /* 0x000fe20000000f00 */
[----:B------:R1:W-:Y:S01]  /*de70*/  STL.64 [R1+0x108], R210 ;  /* 0x000108d201007387 */ /* 0x0003e20000100a00 */
[----:B------:R-:W-:Y:S02]  /*de80*/  LEA R74, R185, R71, 0x1 ;  /* 0x00000047b94a7211 */ /* 0x000fe400078e08ff */
[----:B------:R-:W-:Y:S01]  /*de90*/  PRMT R184, RZ, 0x7610, R184 ;  /* 0x00007610ffb87816 */ /* 0x000fe200000000b8 */
[----:B------:R0:W-:Y:S01]  /*dea0*/  STL.64 [R1+0x100], R208 ;  /* 0x000100d001007387 */ /* 0x0001e20000100a00 */
[----:B------:R-:W-:-:S02]  /*deb0*/  LEA R72, R186, R74, 0x1 ;  /* 0x0000004aba487211 */ /* 0x000fc400078e08ff */
[----:B------:R-:W-:Y:S01]  /*dec0*/  PRMT R186, RZ, 0x7610, R186 ;  /* 0x00007610ffba7816 */ /* 0x000fe200000000ba */
[----:B------:R-:W2:Y:S01]  /*ded0*/  LDL.LU.64 R6, [R1+0xa08] ;  /* 0x000a080001067983 */ /* 0x000ea20000300a00 */
[----:B------:R-:W-:Y:S02]  /*dee0*/  LEA R68, R187, R72, 0x1 ;  /* 0x00000048bb447211 */ /* 0x000fe400078e08ff */
[----:B------:R-:W-:Y:S01]  /*def0*/  LEA R248, P5, R72, R228, 0x1 ;  /* 0x000000e448f87211 */ /* 0x000fe200078a08ff */
[----:B------:R-:W2:Y:S01]  /*df00*/  LDL.LU.64 R8, [R1+0xa00] ;  /* 0x000a000001087983 */ /* 0x000ea20000300a00 */
[----:B------:R-:W-:Y:S02]  /*df10*/  LEA R73, R188, R68, 0x1 ;  /* 0x00000044bc497211 */ /* 0x000fe400078e08ff */
[----:B------:R-:W-:Y:S01]  /*df20*/  LEA.HI.X.SX32 R249, R72, R0, 0x1, P5 ;  /* 0x0000000048f97211 */ /* 0x000fe200028f0eff */
[----:B------:R-:W2:Y:S01]  /*df30*/  LDL.64 R214, [R1+0x410] ;  /* 0x0004100001d67983 */ /* 0x000ea20000100a00 */
[----:B------:R-:W-:-:S02]  /*df40*/  LEA R69, R189, R73, 0x1 ;  /* 0x00000049bd457211 */ /* 0x000fc400078e08ff */
[-C--:B------:R-:W-:Y:S01]  /*df50*/  LEA R246, P3, R68, R228.reuse, 0x1 ;  /* 0x000000e444f67211 */ /* 0x080fe200078608ff */
[----:B------:R-:W3:Y:S01]  /*df60*/  LDL.64 R26, [R1+0x3f0] ;  /* 0x0003f000011a7983 */ /* 0x000ee20000100a00 */
[----:B------:R-:W-:Y:S02]  /*df70*/  LEA R70, R190, R69, 0x1 ;  /* 0x00000045be467211 */ /* 0x000fe400078e08ff */
[----:B------:R-:W-:Y:S01]  /*df80*/  LEA R242, P5, R69, R228, 0x1 ;  /* 0x000000e445f27211 */ /* 0x000fe200078a08ff */
[----:B------:R-:W3:Y:S01]  /*df90*/  LDL.64 R64, [R1+0x3f8] ;  /* 0x0003f80001407983 */ /* 0x000ee20000100a00 */
[----:B------:R-:W-:Y:S02]  /*dfa0*/  LEA R71, R191, R70, 0x1 ;  /* 0x00000046bf477211 */ /* 0x000fe400078e08ff */
[----:B------:R-:W-:Y:S01]  /*dfb0*/  LEA.HI.X.SX32 R247, R68, R0, 0x1, P3 ;  /* 0x0000000044f77211 */ /* 0x000fe200018f0eff */
[----:B------:R-:W3:Y:S01]  /*dfc0*/  LDL.64 R66, [R1+0x3e8] ;  /* 0x0003e80001427983 */ /* 0x000ee20000100a00 */
[----:B------:R-:W-:-:S02]  /*dfd0*/  LEA R72, R192, R71, 0x1 ;  /* 0x00000047c0487211 */ /* 0x000fc400078e08ff */
[----:B------:R-:W-:Y:S01]  /*dfe0*/  LEA.HI.X.SX32 R243, R69, R0, 0x1, P5 ;  /* 0x0000000045f37211 */ /* 0x000fe200028f0eff */
[----:B------:R-:W5:Y:S01]  /*dff0*/  @P1 LDG.E.U16 R120, desc[UR10][R60.64] ;  /* 0x0000000a3c781981 */ /* 0x000f62000c1e1500 */
[----:B------:R-:W-:Y:S02]  /*e000*/  LEA R68, R193, R72, 0x1 ;  /* 0x00000048c1447211 */ /* 0x000fe400078e08ff */
[----:B------:R-:W-:Y:S01]  /*e010*/  PRMT R193, RZ, 0x7610, R193 ;  /* 0x00007610ffc17816 */ /* 0x000fe200000000c1 */
[----:B------:R-:W5:Y:S01]  /*e020*/  @P1 LDG.E.U16 R156, desc[UR10][R62.64] ;  /* 0x0000000a3e9c1981 */ /* 0x000f62000c1e1500 */
[----:B----4-:R-:W-:Y:S02]  /*e030*/  LEA R69, R194, R68, 0x1 ;  /* 0x00000044c2457211 */ /* 0x010fe400078e08ff */
[----:B------:R-:W-:Y:S01]  /*e040*/  PRMT R194, RZ, 0x7610, R194 ;  /* 0x00007610ffc27816 */ /* 0x000fe200000000c2 */
[----:B------:R-:W4:Y:S01]  /*e050*/  LDL.64 R58, [R1+0x3c0] ;  /* 0x0003c000013a7983 */ /* 0x000f220000100a00 */
[----:B------:R-:W-:-:S02]  /*e060*/  PRMT R190, RZ, 0x7610, R190 ;  /* 0x00007610ffbe7816 */ /* 0x000fc400000000be */
[C---:B------:R-:W-:Y:S01]  /*e070*/  LEA R240, P3, R70.reuse, R228, 0x1 ;  /* 0x000000e446f07211 */ /* 0x040fe200078608ff */
[----:B------:R-:W5:Y:S01]  /*e080*/  @P1 LDG.E.U16 R193, desc[UR10][R56.64] ;  /* 0x0000000a38c11981 */ /* 0x000f62000c1e1500 */
[----:B------:R-:W-:Y:S02]  /*e090*/  PRMT R185, RZ, 0x7610, R185 ;  /* 0x00007610ffb97816 */ /* 0x000fe400000000b9 */
[----:B------:R-:W-:Y:S01]  /*e0a0*/  LEA.HI.X.SX32 R241, R70, R0, 0x1, P3 ;  /* 0x0000000046f17211 */ /* 0x000fe200018f0eff */
[----:B------:R-:W5:Y:S01]  /*e0b0*/  @P1 LDG.E.U16 R194, desc[UR10][R54.64] ;  /* 0x0000000a36c21981 */ /* 0x000f62000c1e1500 */
[----:B------:R-:W-:Y:S02]  /*e0c0*/  LEA R70, R195, R69, 0x1 ;  /* 0x00000045c3467211 */ /* 0x000fe400078e08ff */
[----:B------:R-:W-:Y:S01]  /*e0d0*/  PRMT R195, RZ, 0x7610, R195 ;  /* 0x00007610ffc37816 */ /* 0x000fe200000000c3 */
[----:B------:R-:W4:Y:S01]  /*e0e0*/  LDL.64 R60, [R1+0x3b8] ;  /* 0x0003b800013c7983 */ /* 0x000f220000100a00 */
[----:B------:R-:W-:-:S02]  /*e0f0*/  PRMT R181, RZ, 0x7610, R181 ;  /* 0x00007610ffb57816 */ /* 0x000fc400000000b5 */
[----:B------:R-:W-:Y:S01]  /*e100*/  PRMT R192, RZ, 0x7610, R192 ;  /* 0x00007610ffc07816 */ /* 0x000fe200000000c0 */
[----:B------:R-:W4:Y:S01]  /*e110*/  LDL.64 R56, [R1+0x3e0] ;  /* 0x0003e00001387983 */ /* 0x000f220000100a00 */
[----:B------:R-:W-:Y:S02]  /*e120*/  PRMT R187, RZ, 0x7610, R187 ;  /* 0x00007610ffbb7816 */ /* 0x000fe400000000bb */
[----:B------:R-:W-:Y:S01]  /*e130*/  PRMT R183, RZ, 0x7610, R183 ;  /* 0x00007610ffb77816 */ /* 0x000fe200000000b7 */
[----:B------:R-:W4:Y:S01]  /*e140*/  LDL.64 R54, [R1+0x400] ;  /* 0x0004000001367983 */ /* 0x000f220000100a00 */
[----:B------:R-:W-:Y:S02]  /*e150*/  PRMT R191, RZ, 0x7610, R191 ;  /* 0x00007610ffbf7816 */ /* 0x000fe400000000bf */
[----:B------:R-:W-:Y:S01]  /*e160*/  PRMT R189, RZ, 0x7610, R189 ;  /* 0x00007610ffbd7816 */ /* 0x000fe200000000bd */
[----:B------:R-:W4:Y:S01]  /*e170*/  LDL.64 R62, [R1+0x3b0] ;  /* 0x0003b000013e7983 */ /* 0x000f220000100a00 */
[----:B------:R-:W-:-:S02]  /*e180*/  PRMT R188, RZ, 0x7610, R188 ;  /* 0x00007610ffbc7816 */ /* 0x000fc400000000bc */
[----:B------:R-:W-:Y:S01]  /*e190*/  PRMT R182, RZ, 0x7610, R182 ;  /* 0x00007610ffb67816 */ /* 0x000fe200000000b6 */
[----:B------:R0:W5:Y:S01]  /*e1a0*/  @P1 LDG.E.U16 R125, desc[UR10][R50.64] ;  /* 0x0000000a327d1981 */ /* 0x000162000c1e1500 */
[----:B------:R-:W-:Y:S02]  /*e1b0*/  PRMT R180, RZ, 0x7610, R180 ;  /* 0x00007610ffb47816 */ /* 0x000fe400000000b4 */
[----:B------:R-:W-:Y:S01]  /*e1c0*/  PRMT R179, RZ, 0x7610, R179 ;  /* 0x00007610ffb37816 */ /* 0x000fe200000000b3 */
[----:B------:R-:W5:Y:S01]  /*e1d0*/  @P1 LDG.E.U16 R159, desc[UR10][R44.64] ;  /* 0x0000000a2c9f1981 */ /* 0x000f62000c1e1500 */
[----:B------:R-:W-:Y:S02]  /*e1e0*/  PRMT R93, RZ, 0x7610, R93 ;  /* 0x00007610ff5d7816 */ /* 0x000fe4000000005d */
[----:B------:R-:W-:Y:S01]  /*e1f0*/  PRMT R92, RZ, 0x7610, R92 ;  /* 0x00007610ff5c7816 */ /* 0x000fe2000000005c */
[----:B------:R-:W5:Y:S01]  /*e200*/  @P1 LDG.E.U16 R195, desc[UR10][R46.64] ;  /* 0x0000000a2ec31981 */ /* 0x000f62000c1e1500 */
[----:B------:R-:W-:-:S02]  /*e210*/  PRMT R143, RZ, 0x7610, R143 ;  /* 0x00007610ff8f7816 */ /* 0x000fc4000000008f */
[----:B------:R-:W-:Y:S01]  /*e220*/  PRMT R142, RZ, 0x7610, R142 ;  /* 0x00007610ff8e7816 */ /* 0x000fe2000000008e */
[----:B------:R-:W5:Y:S01]  /*e230*/  @P1 LDG.E.U16 R158, desc[UR10][R48.64] ;  /* 0x0000000a309e1981 */ /* 0x000f62000c1e1500 */
[----:B------:R-:W-:Y:S02]  /*e240*/  PRMT R178, RZ, 0x7610, R178 ;  /* 0x00007610ffb27816 */ /* 0x000fe400000000b2 */
[----:B------:R-:W-:Y:S01]  /*e250*/  PRMT R91, RZ, 0x7610, R91 ;  /* 0x00007610ff5b7816 */ /* 0x000fe2000000005b */
[----:B------:R-:W5:Y:S01]  /*e260*/  @P1 LDG.E.U16 R118, desc[UR10][R52.64] ;  /* 0x0000000a34761981 */ /* 0x000f62000c1e1500 */
[----:B------:R-:W-:Y:S02]  /*e270*/  PRMT R90, RZ, 0x7610, R90 ;  /* 0x00007610ff5a7816 */ /* 0x000fe4000000005a */
        /* <DEDUP_REMOVED lines=16> */
[----:B------:R0:W5:Y:S01]  /*e380*/  @P1 LDG.E.U16 R187, desc[UR10][R218.64] ;  /* 0x0000000adabb1981 */ /* 0x000162000c1e1500 */
[----:B------:R-:W-:Y:S02]  /*e390*/  PRMT R137, RZ, 0x7610, R137 ;  /* 0x00007610ff897816 */ /* 0x000fe40000000089 */
[----:B------:R-:W-:Y:S01]  /*e3a0*/  PRMT R173, RZ, 0x7610, R173 ;  /* 0x00007610ffad7816 */ /* 0x000fe200000000ad */
[----:B------:R0:W5:Y:S01]  /*e3b0*/  @P1 LDG.E.U16 R183, desc[UR10][R216.64] ;  /* 0x0000000ad8b71981 */ /* 0x000162000c1e1500 */
        /* <DEDUP_REMOVED lines=8> */
[----:B------:R-:W-:Y:S02]  /*e440*/  LEA R250, P4, R74, R228, 0x1 ;  /* 0x000000e44afa7211 */ /* 0x000fe400078808ff */
        /* <DEDUP_REMOVED lines=25> */
[----:B------:R-:W-:Y:S01]  /*e5e0*/  PRMT R160, RZ, 0x7610, R160 ;  /* 0x00007610ffa07816 */ /* 0x000fe200000000a0 */
[----:B--2---:R-:W5:Y:S04]  /*e5f0*/  @P1 LDG.E.U16 R155, desc[UR10][R214.64] ;  /* 0x0000000ad69b1981 */ /* 0x004f68000c1e1500 */
[----:B---3--:R-:W5:Y:S01]  /*e600*/  @P1 LDG.E.U16 R154, desc[UR10][R26.64] ;  /* 0x0000000a1a9a1981 */ /* 0x008f62000c1e1500 */
[----:B0-----:R-:W-:-:S03]  /*e610*/  MOV R50, R206 ;  /* 0x000000ce00327202 */ /* 0x001fc60000000f00 */
[----:B------:R-:W5:Y:S01]  /*e620*/  @P1 LDG.E.U16 R116, desc[UR10][R64.64] ;  /* 0x0000000a40741981 */ /* 0x000f62000c1e1500 */
[----:B------:R-:W-:Y:S01]  /*e630*/  MOV R51, R207 ;  /* 0x000000cf00337202 */ /* 0x000fe20000000f00 */
[--C-:B------:R-:W-:Y:S01]  /*e640*/  FFMA R6, R6, UR13, -R196.reuse ;  /* 0x0000000d06067c23 */ /* 0x100fe200080008c4 */
[--C-:B------:R-:W-:Y:S01]  /*e650*/  FFMA R9, R9, UR13, -R196.reuse ;  /* 0x0000000d09097c23 */ /* 0x100fe200080008c4 */
[----:B------:R-:W2:Y:S01]  /*e660*/  LDL.64 R214, [R1+0x398] ;  /* 0x0003980001d67983 */ /* 0x000ea20000100a00 */
[--C-:B------:R-:W-:Y:S01]  /*e670*/  FFMA R7, R7, UR13, -R196.reuse ;  /* 0x0000000d07077c23 */ /* 0x100fe200080008c4 */
[----:B------:R-:W-:Y:S01]  /*e680*/  FFMA R8, R8, UR13, -R196 ;  /* 0x0000000d08087c23 */ /* 0x000fe200080008c4 */
[-C--:B------:R-:W-:Y:S01]  /*e690*/  LEA R236, P5, R72, R228.reuse, 0x1 ;  /* 0x000000e448ec7211 */ /* 0x080fe200078a08ff */
[----:B------:R-:W3:Y:S01]  /*e6a0*/  LDL.64 R26, [R1+0x378] ;  /* 0x00037800011a7983 */ /* 0x000ee20000100a00 */
[----:B------:R-:W-:-:S03]  /*e6b0*/  LEA R234, P3, R68, R228, 0x1 ;  /* 0x000000e444ea7211 */ /* 0x000fc600078608ff */
[----:B------:R-:W5:Y:S04]  /*e6c0*/  @P1 LDG.E.U16 R190, desc[UR10][R66.64] ;  /* 0x0000000a42be1981 */ /* 0x000f68000c1e1500 */
[----:B----4-:R-:W5:Y:S04]  /*e6d0*/  @P1 LDG.E.U16 R113, desc[UR10][R58.64] ;  /* 0x0000000a3a711981 */ /* 0x010f68000c1e1500 */
[----:B------:R-:W5:Y:S04]  /*e6e0*/  @P1 LDG.E.U16 R112, desc[UR10][R60.64] ;  /* 0x0000000a3c701981 */ /* 0x000f68000c1e1500 */
[----:B------:R-:W5:Y:S04]  /*e6f0*/  @P1 LDG.E.U16 R115, desc[UR10][R56.64] ;  /* 0x0000000a38731981 */ /* 0x000f68000c1e1500 */
[----:B------:R-:W5:Y:S04]  /*e700*/  @P1 LDG.E.U16 R117, desc[UR10][R54.64] ;  /* 0x0000000a36751981 */ /* 0x000f68000c1e1500 */
[----:B------:R-:W5:Y:S04]  /*e710*/  @P1 LDG.E.U16 R152, desc[UR10][R62.64] ;  /* 0x0000000a3e981981 */ /* 0x000f68000c1e1500 */
[----:B------:R-:W5:Y:S04]  /*e720*/  @P1 LDG.E.U16 R191, desc[UR10][R44.64] ;  /* 0x0000000a2cbf1981 */ /* 0x000f68000c1e1500 */
[----:B------:R-:W5:Y:S04]  /*e730*/  @P1 LDG.E.U16 R153, desc[UR10][R46.64] ;  /* 0x0000000a2e991981 */ /* 0x000f68000c1e1500 */
[----:B------:R-:W5:Y:S04]  /*e740*/  @P1 LDG.E.U16 R189, desc[UR10][R48.64] ;  /* 0x0000000a30bd1981 */ /* 0x000f68000c1e1500 */
[----:B------:R-:W5:Y:S01]  /*e750*/  @P1 LDG.E.U16 R111, desc[UR10][R52.64] ;  /* 0x0000000a346f1981 */ /* 0x000f62000c1e1500 */
[----:B------:R-:W-:Y:S01]  /*e760*/  MUFU.EX2 R220, R10 ;  /* 0x0000000a00dc7308 */ /* 0x000fe20000000800 */
[----:B------:R-:W-:-:S02]  /*e770*/  LEA.HI.X.SX32 R251, R74, R0, 0x1, P4 ;  /* 0x000000004afb7211 */ /* 0x000fc400020f0eff */
[----:B------:R-:W4:Y:S04]  /*e780*/  LDL.64 R64, [R1+0x380] ;  /* 0x0003800001407983 */ /* 0x000f280000100a00 */
[----:B------:R-:W5:Y:S04]  /*e790*/  @P1 LDG.E.U16 R119, desc[UR10][R50.64] ;  /* 0x0000000a32771981 */ /* 0x000f68000c1e1500 */
        /* <DEDUP_REMOVED lines=17> */
[----:B--2---:R-:W5:Y:S01]  /*e8b0*/  @P1 LDG.E.U16 R110, desc[UR10][R214.64] ;  /* 0x0000000ad66e1981 */ /* 0x004f62000c1e1500 */
[----:B------:R-:W-:Y:S01]  /*e8c0*/  FMUL R6, R6, 1.4426950216293334961 ;  /* 0x3fb8aa3b06067820 */ /* 0x000fe20000400000 */
[----:B------:R-:W-:Y:S01]  /*e8d0*/  FMUL R9, R9, 1.4426950216293334961 ;  /* 0x3fb8aa3b09097820 */ /* 0x000fe20000400000 */
[----:B------:R-:W-:Y:S01]  /*e8e0*/  FMUL R7, R7, 1.4426950216293334961 ;  /* 0x3fb8aa3b07077820 */ /* 0x000fe20000400000 */
[----:B------:R-:W2:Y:S01]  /*e8f0*/  LDL.64 R66, [R1+0x370] ;  /* 0x0003700001427983 */ /* 0x000ea20000100a00 */
[----:B------:R-:W-:Y:S01]  /*e900*/  FMUL R8, R8, 1.4426950216293334961 ;  /* 0x3fb8aa3b08087820 */ /* 0x000fe20000400000 */
[----:B------:R-:W-:-:S02]  /*e910*/  PRMT R74, RZ, 0x7610, R74 ;  /* 0x00007610ff4a7816 */ /* 0x000fc4000000004a */
[----:B------:R-:W2:Y:S01]  /*e920*/  LDL.64 R50, [R1+0x3a8] ;  /* 0x0003a80001327983 */ /* 0x000ea20000100a00 */
[----:B------:R-:W-:Y:S02]  /*e930*/  LEA R244, P4, R73, R228, 0x1 ;  /* 0x000000e449f47211 */ /* 0x000fe400078808ff */
[-C--:B------:R-:W-:Y:S01]  /*e940*/  LEA.HI.X.SX32 R237, R72, R0.reuse, 0x1, P5 ;  /* 0x0000000048ed7211 */ /* 0x080fe200028f0eff */
[----:B------:R-:W2:Y:S01]  /*e950*/  LDL.LU.64 R12, [R1+0x9f8] ;  /* 0x0009f800010c7983 */ /* 0x000ea20000300a00 */
[----:B------:R-:W-:-:S03]  /*e960*/  LEA.HI.X.SX32 R235, R68, R0, 0x1, P3 ;  /* 0x0000000044eb7211 */ /* 0x000fc600018f0eff */
[----:B---3--:R-:W5:Y:S04]  /*e970*/  @P1 LDG.E.U16 R108, desc[UR10][R26.64] ;  /* 0x0000000a1a6c1981 */ /* 0x008f68000c1e1500 */
[----:B------:R-:W5:Y:S04]  /*e980*/  @P1 LDG.E.U16 R130, desc[UR10][R250.64] ;  /* 0x0000000afa821981 */ /* 0x000f68000c1e1500 */
[----:B----4-:R-:W5:Y:S04]  /*e990*/  @P1 LDG.E.U16 R109, desc[UR10][R64.64] ;  /* 0x0000000a406d1981 */ /* 0x010f68000c1e1500 */
[----:B--2---:R-:W5:Y:S01]  /*e9a0*/  @P1 LDG.E.U16 R150, desc[UR10][R66.64] ;  /* 0x0000000a42961981 */ /* 0x004f62000c1e1500 */
[----:B------:R-:W0:Y:S01]  /*e9b0*/  MUFU.EX2 R207, R6 ;  /* 0x0000000600cf7308 */ /* 0x000e220000000800 */
[----:B------:R-:W-:-:S02]  /*e9c0*/  LEA.HI.X.SX32 R245, R73, R0, 0x1, P4 ;  /* 0x0000000049f57211 */ /* 0x000fc400020f0eff */
[----:B------:R-:W2:Y:S01]  /*e9d0*/  LDL.64 R54, [R1+0x368] ;  /* 0x0003680001367983 */ /* 0x000ea20000100a00 */
[----:B------:R-:W-:Y:S02]  /*e9e0*/  PRMT R73, RZ, 0x7610, R73 ;  /* 0x00007610ff497816 */ /* 0x000fe40000000049 */
[----:B------:R-:W-:Y:S01]  /*e9f0*/  PRMT R72, RZ, 0x7610, R72 ;  /* 0x00007610ff487816 */ /* 0x000fe20000000048 */
[----:B------:R-:W3:Y:S04]  /*ea00*/  LDL.64 R56, [R1+0x360] ;  /* 0x0003600001387983 */ /* 0x000ee80000100a00 */
[----:B------:R-:W4:Y:S04]  /*ea10*/  LDL.64 R58, [R1+0x350] ;  /* 0x00035000013a7983 */ /* 0x000f280000100a00 */
[----:B------:R-:W4:Y:S04]  /*ea20*/  LDL.64 R60, [R1+0x348] ;  /* 0x00034800013c7983 */ /* 0x000f280000100a00 */
[----:B------:R-:W4:Y:S01]  /*ea30*/  LDL.64 R62, [R1+0x340] ;  /* 0x00034000013e7983 */ /* 0x000f220000100a00 */
[--C-:B------:R-:W-:Y:S01]  /*ea40*/  FFMA R12, R12, UR13, -R196.reuse ;  /* 0x0000000d0c0c7c23 */ /* 0x100fe200080008c4 */
[----:B------:R-:W-:Y:S01]  /*ea50*/  FFMA R13, R13, UR13, -R196 ;  /* 0x0000000d0d0d7c23 */ /* 0x000fe200080008c4 */
[----:B------:R-:W-:Y:S01]  /*ea60*/  MUFU.EX2 R6, R9 ;  /* 0x0000000900067308 */ /* 0x000fe20000000800 */
[----:B------:R-:W4:Y:S01]  /*ea70*/  LDL.LU.64 R14, [R1+0x9f0] ;  /* 0x0009f000010e7983 */ /* 0x000f220000300a00 */
[----:B------:R-:W-:-:S02]  /*ea80*/  LEA R238, P4, R71, R228, 0x1 ;  /* 0x000000e447ee7211 */ /* 0x000fc400078808ff */
[----:B------:R-:W-:Y:S01]  /*ea90*/  PRMT R68, RZ, 0x7610, R68 ;  /* 0x00007610ff447816 */ /* 0x000fe20000000044 */
[----:B------:R-:W4:Y:S03]  /*eaa0*/  LDL.64 R214, [R1+0x330] ;  /* 0x0003300001d67983 */ /* 0x000f260000100a00 */
[----:B------:R-:W0:Y:S01]  /*eab0*/  MUFU.EX2 R5, R7 ;  /* 0x0000000700057308 */ /* 0x000e220000000800 */
[----:B------:R-:W4:Y:S04]  /*eac0*/  LDL.64 R26, [R1+0x328] ;  /* 0x00032800011a7983 */ /* 0x000f280000100a00 */
[----:B------:R-:W5:Y:S03]  /*ead0*/  @P1 LDG.E.U16 R188, desc[UR10][R50.64] ;  /* 0x0000000a32bc1981 */ /* 0x000f66000c1e1500 */
[----:B------:R-:W0:Y:S01]  /*eae0*/  MUFU.EX2 R221, R8 ;  /* 0x0000000800dd7308 */ /* 0x000e220000000800 */
[----:B------:R-:W4:Y:S04]  /*eaf0*/  LDL.64 R64, [R1+0x320] ;  /* 0x0003200001407983 */ /* 0x000f280000100a00 */
[----:B------:R-:W5:Y:S04]  /*eb00*/  @P1 LDG.E.U16 R74, desc[UR10][R30.64] ;  /* 0x0000000a1e4a1981 */ /* 0x000f68000c1e1500 */
[----:B------:R-:W5:Y:S04]  /*eb10*/  @P1 LDG.E.U16 R73, desc[UR10][R224.64] ;  /* 0x0000000ae0491981 */ /* 0x000f68000c1e1500 */
[----:B------:R-:W5:Y:S04]  /*eb20*/  @P1 LDG.E.U16 R72, desc[UR10][R202.64] ;  /* 0x0000000aca481981 */ /* 0x000f68000c1e1500 */
[----:B------:R-:W5:Y:S04]  /*eb30*/  @P1 LDG.E.U16 R128, desc[UR10][R234.64] ;  /* 0x0000000aea801981 */ /* 0x000f68000c1e1500 */
[----:B--2---:R-:W5:Y:S04]  /*eb40*/  @P1 LDG.E.U16 R186, desc[UR10][R54.64] ;  /* 0x0000000a36ba1981 */ /* 0x004f68000c1e1500 */
[----:B---3--:R-:W5:Y:S04]  /*eb50*/  @P1 LDG.E.U16 R107, desc[UR10][R56.64] ;  /* 0x0000000a386b1981 */ /* 0x008f68000c1e1500 */
[----:B----4-:R-:W5:Y:S04]  /*eb60*/  @P1 LDG.E.U16 R149, desc[UR10][R58.64] ;  /* 0x0000000a3a951981 */ /* 0x010f68000c1e1500 */
[----:B------:R-:W5:Y:S04]  /*eb70*/  @P1 LDG.E.U16 R185, desc[UR10][R60.64] ;  /* 0x0000000a3cb91981 */ /* 0x000f68000c1e1500 */
[----:B------:R-:W5:Y:S01]  /*eb80*/  @P1 LDG.E.U16 R105, desc[UR10][R62.64] ;  /* 0x0000000a3e691981 */ /* 0x000f62000c1e1500 */
[----:B------:R-:W-:Y:S01]  /*eb90*/  FMUL R12, R12, 1.4426950216293334961 ;  /* 0x3fb8aa3b0c0c7820 */ /* 0x000fe20000400000 */
[----:B------:R-:W-:Y:S01]  /*eba0*/  FMUL R13, R13, 1.4426950216293334961 ;  /* 0x3fb8aa3b0d0d7820 */ /* 0x000fe20000400000 */
[----:B------:R-:W-:Y:S01]  /*ebb0*/  LEA.HI.X.SX32 R239, R71, R0, 0x1, P4 ;  /* 0x0000000047ef7211 */ /* 0x000fe200020f0eff */
[----:B------:R-:W2:Y:S04]  /*ebc0*/  LDL.64 R66, [R1+0x318] ;  /* 0x0003180001427983 */ /* 0x000ea80000100a00 */
[----:B------:R-:W5:Y:S04]  /*ebd0*/  @P1 LDG.E.U16 R148, desc[UR10][R214.64] ;  /* 0x0000000ad6941981 */ /* 0x000f68000c1e1500 */
[----:B------:R-:W5:Y:S01]  /*ebe0*/  @P1 LDG.E.U16 R184, desc[UR10][R26.64] ;  /* 0x0000000a1ab81981 */ /* 0x000f62000c1e1500 */
[--C-:B------:R-:W-:Y:S01]  /*ebf0*/  FFMA R14, R14, UR13, -R196.reuse ;  /* 0x0000000d0e0e7c23 */ /* 0x100fe200080008c4 */
[----:B------:R-:W-:-:S02]  /*ec00*/  FFMA R15, R15, UR13, -R196 ;  /* 0x0000000d0f0f7c23 */ /* 0x000fc400080008c4 */
[----:B------:R-:W5:Y:S04]  /*ec10*/  @P1 LDG.E.U16 R68, desc[UR10][R236.64] ;  /* 0x0000000aec441981 */ /* 0x000f68000c1e1500 */
[----:B------:R-:W5:Y:S01]  /*ec20*/  @P1 LDG.E.U16 R103, desc[UR10][R64.64] ;  /* 0x0000000a40671981 */ /* 0x000f62000c1e1500 */
[----:B------:R-:W3:Y:S01]  /*ec30*/  MUFU.EX2 R7, R11 ;  /* 0x0000000b00077308 */ /* 0x000ee20000000800 */
[----:B------:R-:W-:Y:S02]  /*ec40*/  LEA R232, P4, R69, R228, 0x1 ;  /* 0x000000e445e87211 */ /* 0x000fe400078808ff */
[----:B------:R-:W4:Y:S01]  /*ec50*/  LDL.LU.64 R16, [R1+0x9e8] ;  /* 0x0009e80001107983 */ /* 0x000f220000300a00 */
[----:B------:R-:W-:-:S03]  /*ec60*/  PRMT R71, RZ, 0x7610, R71 ;  /* 0x00007610ff477816 */ /* 0x000fc60000000047 */
[----:B------:R-:W5:Y:S04]  /*ec70*/  @P1 LDG.E.U16 R162, desc[UR10][R238.64] ;  /* 0x0000000aeea21981 */ /* 0x000f68000c1e1500 */
[----:B--2---:R-:W5:Y:S01]  /*ec80*/  @P1 LDG.E.U16 R102, desc[UR10][R66.64] ;  /* 0x0000000a42661981 */ /* 0x004f62000c1e1500 */
[----:B------:R-:W-:Y:S01]  /*ec90*/  FMUL R14, R14, 1.4426950216293334961 ;  /* 0x3fb8aa3b0e0e7820 */ /* 0x000fe20000400000 */
[----:B------:R-:W-:Y:S01]  /*eca0*/  FMUL R15, R15, 1.4426950216293334961 ;  /* 0x3fb8aa3b0f0f7820 */ /* 0x000fe20000400000 */
[----:B------:R-:W2:Y:S01]  /*ecb0*/  MUFU.EX2 R219, R12 ;  /* 0x0000000c00db7308 */ /* 0x000ea20000000800 */
[----:B------:R-:W2:Y:S01]  /*ecc0*/  LDL.64 R52, [R1+0x300] ;  /* 0x0003000001347983 */ /* 0x000ea20000100a00 */
[C---:B------:R-:W-:Y:S02]  /*ecd0*/  LEA R228, P5, R70.reuse, R228, 0x1 ;  /* 0x000000e446e47211 */ /* 0x040fe400078a08ff */
[-C--:B------:R-:W-:Y:S01]  /*ece0*/  LEA.HI.X.SX32 R233, R69, R0.reuse, 0x1, P4 ;  /* 0x0000000045e97211 */ /* 0x080fe200020f0eff */
[----:B------:R-:W3:Y:S01]  /*ecf0*/  LDL.64 R54, [R1+0x2f8] ;  /* 0x0002f80001367983 */ /* 0x000ee20000100a00 */
[----:B------:R-:W-:-:S03]  /*ed00*/  LEA.HI.X.SX32 R229, R70, R0, 0x1, P5 ;  /* 0x0000000046e57211 */ /* 0x000fc600028f0eff */
[----:B------:R-:W3:Y:S04]  /*ed10*/  LDL.64 R56, [R1+0x2e8] ;  /* 0x0002e80001387983 */ /* 0x000ee80000100a00 */
[----:B------:R-:W3:Y:S01]  /*ed20*/  LDL.64 R58, [R1+0x2e0] ;  /* 0x0002e000013a7983 */ /* 0x000ee20000100a00 */
[----:B------:R-:W-:Y:S01]  /*ed30*/  MUFU.EX2 R206, R14 ;  /* 0x0000000e00ce7308 */ /* 0x000fe20000000800 */
[----:B------:R-:W-:Y:S02]  /*ed40*/  PRMT R70, RZ, 0x7610, R70 ;  /* 0x00007610ff467816 */ /* 0x000fe40000000046 */
[----:B------:R-:W3:Y:S01]  /*ed50*/  LDL.LU.64 R18, [R1+0x9e0] ;  /* 0x0009e00001127983 */ /* 0x000ee20000300a00 */
[--C-:B----4-:R-:W-:Y:S01]  /*ed60*/  FFMA R16, R16, UR13, -R196.reuse ;  /* 0x0000000d10107c23 */ /* 0x110fe200080008c4 */
[--C-:B------:R-:W-:Y:S01]  /*ed70*/  FFMA R17, R17, UR13, -R196.reuse ;  /* 0x0000000d11117c23 */ /* 0x100fe200080008c4 */
[----:B------:R-:W-:Y:S01]  /*ed80*/  PRMT R69, RZ, 0x7610, R69 ;  /* 0x00007610ff457816 */ /* 0x000fe20000000045 */
[----:B------:R-:W4:Y:S04]  /*ed90*/  LDL.64 R214, [R1+0x2c8] ;  /* 0x0002c80001d67983 */ /* 0x000f280000100a00 */
[----:B------:R-:W4:Y:S04]  /*eda0*/  LDL.64 R26, [R1+0x2c0] ;  /* 0x0002c000011a7983 */ /* 0x000f280000100a00 */
[----:B------:R-:W4:Y:S04]  /*edb0*/  LDL.64 R60, [R1+0x2d8] ;  /* 0x0002d800013c7983 */ /* 0x000f280000100a00 */
[----:B------:R-:W4:Y:S04]  /*edc0*/  LDL.64 R62, [R1+0x2d0] ;  /* 0x0002d000013e7983 */ /* 0x000f280000100a00 */
[----:B------:R-:W4:Y:S04]  /*edd0*/  LDL.LU.64 R20, [R1+0x9d8] ;  /* 0x0009d80001147983 */ /* 0x000f280000300a00 */
[----:B------:R-:W4:Y:S04]  /*ede0*/  LDL.64 R64, [R1+0x2b0] ;  /* 0x0002b00001407983 */ /* 0x000f280000100a00 */
[----:B------:R-:W4:Y:S04]  /*edf0*/  LDL.64 R66, [R1+0x2a8] ;  /* 0x0002a80001427983 */ /* 0x000f280000100a00 */
[----:B------:R-:W4:Y:S01]  /*ee00*/  LDL.LU.64 R22, [R1+0x9d0] ;  /* 0x0009d00001167983 */ /* 0x000f220000300a00 */
[----:B------:R0:W-:Y:S01]  /*ee10*/  MUFU.EX2 R9, R15 ;  /* 0x0000000f00097308 */ /* 0x0001e20000000800 */
[----:B------:R-:W-:Y:S01]  /*ee20*/  FMUL R16, R16, 1.4426950216293334961 ;  /* 0x3fb8aa3b10107820 */ /* 0x000fe20000400000 */
[----:B------:R-:W-:Y:S01]  /*ee30*/  FMUL R17, R17, 1.4426950216293334961 ;  /* 0x3fb8aa3b11117820 */ /* 0x000fe20000400000 */
[----:B------:R-:W5:Y:S04]  /*ee40*/  @P1 LDG.E.U16 R71, desc[UR10][R230.64] ;  /* 0x0000000ae6471981 */ /* 0x000f68000c1e1500 */
[----:B------:R-:W5:Y:S04]  /*ee50*/  @P1 LDG.E.U16 R161, desc[UR10][R232.64] ;  /* 0x0000000ae8a11981 */ /* 0x000f68000c1e1500 */
[----:B0-----:R-:W4:Y:S01]  /*ee60*/  LDL.64 R14, [R1+0x278] ;  /* 0x00027800010e7983 */ /* 0x001f220000100a00 */
[----:B------:R-:W0:Y:S03]  /*ee70*/  MUFU.EX2 R8, R13 ;  /* 0x0000000d00087308 */ /* 0x000e260000000800 */
[----:B--2---:R-:W5:Y:S04]  /*ee80*/  @P1 LDG.E.U16 R101, desc[UR10][R52.64] ;  /* 0x0000000a34651981 */ /* 0x004f68000c1e1500 */
[----:B---3--:R-:W5:Y:S04]  /*ee90*/  @P1 LDG.E.U16 R100, desc[UR10][R54.64] ;  /* 0x0000000a36641981 */ /* 0x008f68000c1e1500 */
[----:B------:R-:W5:Y:S04]  /*eea0*/  @P1 LDG.E.U16 R182, desc[UR10][R56.64] ;  /* 0x0000000a38b61981 */ /* 0x000f68000c1e1500 */
[----:B------:R-:W5:Y:S01]  /*eeb0*/  @P1 LDG.E.U16 R99, desc[UR10][R58.64] ;  /* 0x0000000a3a631981 */ /* 0x000f62000c1e1500 */
[--C-:B------:R-:W-:Y:S01]  /*eec0*/  FFMA R18, R18, UR13, -R196.reuse ;  /* 0x0000000d12127c23 */ /* 0x100fe200080008c4 */
[----:B------:R-:W-:Y:S01]  /*eed0*/  FFMA R19, R19, UR13, -R196 ;  /* 0x0000000d13137c23 */ /* 0x000fe200080008c4 */
[----:B------:R-:W-:Y:S01]  /*eee0*/  FADD R0, R223, R222 ;  /* 0x000000dedf007221 */ /* 0x000fe20000000000 */
[----:B------:R-:W5:Y:S04]  /*eef0*/  @P1 LDG.E.U16 R70, desc[UR10][R208.64] ;  /* 0x0000000ad0461981 */ /* 0x000f68000c1e1500 */
[----:B----4-:R-:W5:Y:S04]  /*ef00*/  @P1 LDG.E.U16 R181, desc[UR10][R214.64] ;  /* 0x0000000ad6b51981 */ /* 0x010f68000c1e1500 */
[----:B------:R-:W5:Y:S04]  /*ef10*/  @P1 LDG.E.U16 R97, desc[UR10][R26.64] ;  /* 0x0000000a1a611981 */ /* 0x000f68000c1e1500 */
[----:B------:R-:W5:Y:S04]  /*ef20*/  @P1 LDG.E.U16 R98, desc[UR10][R60.64] ;  /* 0x0000000a3c621981 */ /* 0x000f68000c1e1500 */
[----:B------:R-:W2:Y:S04]  /*ef30*/  LDL.64 R214, [R1+0x298] ;  /* 0x0002980001d67983 */ /* 0x000ea80000100a00 */
[----:B------:R-:W3:Y:S01]  /*ef40*/  LDL.64 R26, [R1+0x288] ;  /* 0x00028800011a7983 */ /* 0x000ee20000100a00 */
[--C-:B------:R-:W-:Y:S01]  /*ef50*/  FFMA R20, R20, UR13, -R196.reuse ;  /* 0x0000000d14147c23 */ /* 0x100fe200080008c4 */
[--C-:B------:R-:W-:Y:S01]  /*ef60*/  FFMA R21, R21, UR13, -R196.reuse ;  /* 0x0000000d15157c23 */ /* 0x100fe200080008c4 */
[----:B------:R-:W-:Y:S01]  /*ef70*/  FMUL R18, R18, 1.4426950216293334961 ;  /* 0x3fb8aa3b12127820 */ /* 0x000fe20000400000 */
[----:B------:R-:W-:Y:S01]  /*ef80*/  FMUL R19, R19, 1.4426950216293334961 ;  /* 0x3fb8aa3b13137820 */ /* 0x000fe20000400000 */
[----:B------:R-:W-:Y:S01]  /*ef90*/  FMUL R20, R20, 1.4426950216293334961 ;  /* 0x3fb8aa3b14147820 */ /* 0x000fe20000400000 */
[----:B------:R-:W5:Y:S01]  /*efa0*/  @P1 LDG.E.U16 R145, desc[UR10][R62.64] ;  /* 0x0000000a3e911981 */ /* 0x000f62000c1e1500 */
[--C-:B------:R-:W-:Y:S01]  /*efb0*/  FFMA R22, R22, UR13, -R196.reuse ;  /* 0x0000000d16167c23 */ /* 0x100fe200080008c4 */
[--C-:B------:R-:W-:Y:S01]  /*efc0*/  FFMA R23, R23, UR13, -R196.reuse ;  /* 0x0000000d17177c23 */ /* 0x100fe200080008c4 */
[----:B------:R-:W-:Y:S01]  /*efd0*/  FMUL R21, R21, 1.4426950216293334961 ;  /* 0x3fb8aa3b15157820 */ /* 0x000fe20000400000 */
[----:B------:R-:W4:Y:S01]  /*efe0*/  LDL.LU.64 R24, [R1+0x9c8] ;  /* 0x0009c80001187983 */ /* 0x000f220000300a00 */
[----:B------:R-:W-:Y:S01]  /*eff0*/  FMUL R22, R22, 1.4426950216293334961 ;  /* 0x3fb8aa3b16167820 */ /* 0x000fe20000400000 */
[----:B------:R-:W-:Y:S01]  /*f000*/  FMUL R23, R23, 1.4426950216293334961 ;  /* 0x3fb8aa3b17177820 */ /* 0x000fe20000400000 */
[----:B------:R-:W0:Y:S01]  /*f010*/  MUFU.EX2 R218, R16 ;  /* 0x0000001000da7308 */ /* 0x000e220000000800 */
[----:B------:R-:W5:Y:S04]  /*f020*/  @P1 LDG.E.U16 R144, desc[UR10][R64.64] ;  /* 0x0000000a40901981 */ /* 0x000f68000c1e1500 */
[----:B------:R-:W5:Y:S03]  /*f030*/  @P1 LDG.E.U16 R180, desc[UR10][R66.64] ;  /* 0x0000000a42b41981 */ /* 0x000f66000c1e1500 */
[----:B------:R-:W0:Y:S01]  /*f040*/  MUFU.EX2 R10, R17 ;  /* 0x00000011000a7308 */ /* 0x000e220000000800 */
[----:B------:R-:W4:Y:S04]  /*f050*/  LDL.64 R44, [R1+0x270] ;  /* 0x00027000012c7983 */ /* 0x000f280000100a00 */
[----:B------:R-:W4:Y:S03]  /*f060*/  LDL.64 R46, [R1+0x268] ;  /* 0x00026800012e7983 */ /* 0x000f260000100a00 */
        /* <DEDUP_REMOVED lines=9> */
[----:B------:R0:W0:Y:S01]  /*f100*/  MUFU.EX2 R12, R21 ;  /* 0x00000015000c7308 */ /* 0x0000220000000800 */
[----:B------:R-:W4:Y:S04]  /*f110*/  LDL.64 R60, [R1+0x230] ;  /* 0x00023000013c7983 */ /* 0x000f280000100a00 */
[----:B------:R-:W4:Y:S03]  /*f120*/  LDL.64 R62, [R1+0x228] ;  /* 0x00022800013e7983 */ /* 0x000f260000100a00 */
[----:B------:R-:W1:Y:S01]  /*f130*/  MUFU.EX2 R205, R22 ;  /* 0x0000001600cd7308 */ /* 0x000e620000000800 */
[----:B------:R-:W4:Y:S04]  /*f140*/  LDL.64 R64, [R1+0x220] ;  /* 0x0002200001407983 */ /* 0x000f280000100a00 */
[----:B------:R-:W4:Y:S03]  /*f150*/  LDL.64 R66, [R1+0x218] ;  /* 0x0002180001427983 */ /* 0x000f260000100a00 */
[----:B------:R1:W2:Y:S01]  /*f160*/  MUFU.EX2 R13, R23 ;  /* 0x00000017000d7308 */ /* 0x0002a20000000800 */
[----:B0-----:R-:W4:Y:S04]  /*f170*/  LDL.64 R20, [R1+0x200] ;  /* 0x0002000001147983 */ /* 0x001f280000100a00 */
[----:B------:R-:W4:Y:S04]  /*f180*/  LDL.64 R18, [R1+0x1f8] ;  /* 0x0001f80001127983 */ /* 0x000f280000100a00 */
[----:B------:R-:W4:Y:S04]  /*f190*/  LDL.64 R16, [R1+0x1f0] ;  /* 0x0001f00001107983 */ /* 0x000f280000100a00 */
[----:B-1----:R-:W4:Y:S04]  /*f1a0*/  LDL.64 R22, [R1+0x208] ;  /* 0x0002080001167983 */ /* 0x002f280000100a00 */
[----:B------:R0:W5:Y:S04]  /*f1b0*/  @P1 LDG.E.U16 R92, desc[UR10][R14.64] ;  /* 0x0000000a0e5c1981 */ /* 0x000168000c1e1500 */
[----:B------:R-:W5:Y:S04]  /*f1c0*/  @P1 LDG.E.U16 R69, desc[UR10][R244.64] ;  /* 0x0000000af4451981 */ /* 0x000f68000c1e1500 */
[----:B------:R-:W5:Y:S04]  /*f1d0*/  @P1 LDG.E.U16 R160, desc[UR10][R228.64] ;  /* 0x0000000ae4a01981 */ /* 0x000f68000c1e1500 */
[----:B--2---:R-:W5:Y:S04]  /*f1e0*/  @P1 LDG.E.U16 R94, desc[UR10][R214.64] ;  /* 0x0000000ad65e1981 */ /* 0x004f68000c1e1500 */
[----:B---3--:R-:W5:Y:S04]  /*f1f0*/  @P1 LDG.E.U16 R179, desc[UR10][R26.64] ;  /* 0x0000000a1ab31981 */ /* 0x008f68000c1e1500 */
[----:B------:R-:W2:Y:S04]  /*f200*/  LDL.LU.64 R214, [R1+0x9c0] ;  /* 0x0009c00001d67983 */ /* 0x000ea80000300a00 */
[----:B------:R-:W3:Y:S01]  /*f210*/  LDL.LU.64 R26, [R1+0x9b8] ;  /* 0x0009b800011a7983 */ /* 0x000ee20000300a00 */
[--C-:B----4-:R-:W-:Y:S01]  /*f220*/  FFMA R24, R24, UR13, -R196.reuse ;  /* 0x0000000d18187c23 */ /* 0x110fe200080008c4 */
[----:B------:R-:W-:-:S03]  /*f230*/  FFMA R25, R25, UR13, -R196 ;  /* 0x0000000d19197c23 */ /* 0x000fc600080008c4 */
[----:B------:R-:W-:Y:S01]  /*f240*/  FMUL R24, R24, 1.4426950216293334961 ;  /* 0x3fb8aa3b18187820 */ /* 0x000fe20000400000 */
[----:B------:R-:W-:-:S04]  /*f250*/  FMUL R25, R25, 1.4426950216293334961 ;  /* 0x3fb8aa3b19197820 */ /* 0x000fc80000400000 */
[----:B0-----:R-:W-:Y:S01]  /*f260*/  MUFU.EX2 R14, R25 ;  /* 0x00000019000e7308 */ /* 0x001fe20000000800 */
        /* <DEDUP_REMOVED lines=12> */
[----:B------:R-:W-:-:S03]  /*f330*/  FADD R0, R207, R0 ;  /* 0x00000000cf007221 */ /* 0x000fc60000000000 */
[----:B------:R-:W5:Y:S04]  /*f340*/  @P1 LDG.E.U16 R85, desc[UR10][R20.64] ;  /* 0x0000000a14551981 */ /* 0x000f68000c1e1500 */
[----:B------:R-:W5:Y:S04]  /*f350*/  @P1 LDG.E.U16 R84, desc[UR10][R18.64] ;  /* 0x0000000a12541981 */ /* 0x000f68000c1e1500 */
[----:B------:R-:W5:Y:S04]  /*f360*/  @P1 LDG.E.U16 R138, desc[UR10][R16.64] ;  /* 0x0000000a108a1981 */ /* 0x000f68000c1e1500 */
[----:B------:R-:W5:Y:S04]  /*f370*/  @P1 LDG.E.U16 R175, desc[UR10][R22.64] ;  /* 0x0000000a16af1981 */ /* 0x000f68000c1e1500 */
[----:B--2---:R0:W5:Y:S04]  /*f380*/  @P1 LDG.E.U16 R143, desc[UR10][R214.64] ;  /* 0x0000000ad68f1981 */ /* 0x004168000c1e1500 */
[----:B---3--:R1:W5:Y:S01]  /*f390*/  @P1 LDG.E.U16 R93, desc[UR10][R26.64] ;  /* 0x0000000a1a5d1981 */ /* 0x008362000c1e1500 */
[----:B0-----:R0:W2:Y:S03]  /*f3a0*/  MUFU.EX2 R215, R24 ;  /* 0x0000001800d77308 */ /* 0x0010a60000000800 */
[----:B------:R-:W1:Y:S04]  /*f3b0*/  LDL.LU.64 R26, [R1+0x9b0] ;  /* 0x0009b000011a7983 */ /* 0x000e680000300a00 */
[----:B0-----:R-:W3:Y:S04]  /*f3c0*/  LDL.64 R24, [R1+0x210] ;  /* 0x0002100001187983 */ /* 0x001ee80000100a00 */
[----:B------:R-:W4:Y:S04]  /*f3d0*/  LDL.LU.64 R44, [R1+0x9a8] ;  /* 0x0009a800012c7983 */ /* 0x000f280000300a00 */
[----:B------:R-:W2:Y:S04]  /*f3e0*/  LDL.LU.64 R46, [R1+0x9a0] ;  /* 0x0009a000012e7983 */ /* 0x000ea80000300a00 */
        /* <DEDUP_REMOVED lines=9> */
[----:B------:R-:W2:Y:S01]  /*f480*/  LDL.LU.64 R66, [R1+0x950] ;  /* 0x0009500001427983 */ /* 0x000ea20000300a00 */
[----:B------:R-:W-:Y:S01]  /*f490*/  FADD R0, R5, R0 ;  /* 0x0000000005007221 */ /* 0x000fe20000000000 */
[--C-:B-1----:R-:W-:Y:S01]  /*f4a0*/  FFMA R26, R26, UR13, -R196.reuse ;  /* 0x0000000d1a1a7c23 */ /* 0x102fe200080008c4 */
[----:B------:R-:W-:Y:S01]  /*f4b0*/  FFMA R27, R27, UR13, -R196 ;  /* 0x0000000d1b1b7c23 */ /* 0x000fe200080008c4 */
[----:B---3--:R-:W5:Y:S04]  /*f4c0*/  @P1 LDG.E.U16 R139, desc[UR10][R24.64] ;  /* 0x0000000a188b1981 */ /* 0x008f68000c1e1500 */
[----:B----4-:R0:W5:Y:S04]  /*f4d0*/  @P1 LDG.E.U16 R135, desc[UR10][R44.64] ;  /* 0x0000000a2c871981 */ /* 0x010168000c1e1500 */
[----:B--2---:R1:W5:Y:S04]  /*f4e0*/  @P1 LDG.E.U16 R78, desc[UR10][R46.64] ;  /* 0x0000000a2e4e1981 */ /* 0x004368000c1e1500 */
[----:B------:R2:W5:Y:S04]  /*f4f0*/  @P1 LDG.E.U16 R79, desc[UR10][R48.64] ;  /* 0x0000000a304f1981 */ /* 0x000568000c1e1500 */
        /* <DEDUP_REMOVED lines=9> */
[----:B------:R-:W2:Y:S04]  /*f590*/  LDL.LU.64 R66, [R1+0x948] ;  /* 0x0009480001427983 */ /* 0x000ea80000300a00 */
[----:B------:R-:W2:Y:S04]  /*f5a0*/  LDL.LU.64 R64, [R1+0x940] ;  /* 0x0009400001407983 */ /* 0x000ea80000300a00 */
[----:B------:R-:W2:Y:S04]  /*f5b0*/  LDL.LU.64 R62, [R1+0x938] ;  /* 0x00093800013e7983 */ /* 0x000ea80000300a00 */
[----:B------:R-:W2:Y:S04]  /*f5c0*/  LDL.LU.64 R60, [R1+0x930] ;  /* 0x00093000013c7983 */ /* 0x000ea80000300a00 */
[----:B------:R-:W2:Y:S04]  /*f5d0*/  LDL.LU.64 R58, [R1+0x928] ;  /* 0x00092800013a7983 */ /* 0x000ea80000300a00 */
[----:B------:R-:W2:Y:S04]  /*f5e0*/  LDL.LU.64 R56, [R1+0x920] ;  /* 0x0009200001387983 */ /* 0x000ea80000300a00 */
[----:B------:R-:W2:Y:S04]  /*f5f0*/  LDL.LU.64 R54, [R1+0x918] ;  /* 0x0009180001367983 */ /* 0x000ea80000300a00 */
[----:B------:R-:W4:Y:S04]  /*f600*/  LDL.LU.64 R52, [R1+0x910] ;  /* 0x0009100001347983 */ /* 0x000f280000300a00 */
[----:B------:R-:W3:Y:S04]  /*f610*/  LDL.LU.64 R50, [R1+0x908] ;  /* 0x0009080001327983 */ /* 0x000ee80000300a00 */
[----:B------:R-:W2:Y:S04]  /*f620*/  LDL.LU.64 R48, [R1+0x900] ;  /* 0x0009000001307983 */ /* 0x000ea80000300a00 */
[----:B------:R-:W1:Y:S04]  /*f630*/  LDL.LU.64 R46, [R1+0x8f8] ;  /* 0x0008f800012e7983 */ /* 0x000e680000300a00 */
[----:B------:R-:W0:Y:S04]  /*f640*/  LDL.LU.64 R44, [R1+0x8f0] ;  /* 0x0008f000012c7983 */ /* 0x000e280000300a00 */
        /* <DEDUP_REMOVED lines=8> */
[----:B------:R-:W3:Y:S04]  /*f6d0*/  LDL.LU.64 R2, [R1+0x8a8] ;  /* 0x0008a80001027983 */ /* 0x000ee80000300a00 */
[----:B------:R0:W5:Y:S04]  /*f6e0*/  LDL.LU R225, [R1+0x8a0] ;  /* 0x0008a00001e17983 */ /* 0x0001680000300800 */
[----:B------:R0:W5:Y:S04]  /*f6f0*/  LDL.LU.64 R202, [R1+0x898] ;  /* 0x0008980001ca7983 */ /* 0x0001680000300a00 */
[----:B------:R0:W5:Y:S04]  /*f700*/  LDL.LU.64 R200, [R1+0x890] ;  /* 0x0008900001c87983 */ /* 0x0001680000300a00 */
[----:B------:R0:W5:Y:S01]  /*f710*/  LDL.LU.64 R198, [R1+0x888] ;  /* 0x0008880001c67983 */ /* 0x0001620000300a00 */
[----:B------:R-:W-:-:S04]  /*f720*/  FADD R0, R221, R0 ;  /* 0x00000000dd007221 */ /* 0x000fc80000000000 */
        /* <DEDUP_REMOVED lines=10> */
[----:B------:R-:W-:Y:S01]  /*f7d0*/  FADD R0, R11, R0 ;  /* 0x000000000b007221 */ /* 0x000fe20000000000 */
[----:B------:R-:W-:-:S03]  /*f7e0*/  FMUL R26, R26, 1.4426950216293334961 ;  /* 0x3fb8aa3b1a1a7820 */ /* 0x000fc60000400000 */
[----:B------:R-:W-:Y:S01]  /*f7f0*/  FADD R0, R216, R0 ;  /* 0x00000000d8007221 */ /* 0x000fe20000000000 */
[----:B------:R-:W4:Y:S03]  /*f800*/  MUFU.EX2 R214, R26 ;  /* 0x0000001a00d67308 */ /* 0x000f260000000800 */
[----:B------:R-:W-:Y:S01]  /*f810*/  FADD R0, R12, R0 ;  /* 0x000000000c007221 */ /* 0x000fe20000000000 */
[----:B------:R-:W-:-:S03]  /*f820*/  FMUL R27, R27, 1.4426950216293334961 ;  /* 0x3fb8aa3b1b1b7820 */ /* 0x000fc60000400000 */
[----:B------:R-:W-:Y:S01]  /*f830*/  FADD R0, R205, R0 ;  /* 0x00000000cd007221 */ /* 0x000fe20000000000 */
[----:B------:R-:W4:Y:S03]  /*f840*/  MUFU.EX2 R15, R27 ;  /* 0x0000001b000f7308 */ /* 0x000f260000000800 */
[----:B------:R-:W-:-:S04]  /*f850*/  FADD R0, R13, R0 ;  /* 0x000000000d007221 */ /* 0x000fc80000000000 */
[----:B------:R-:W-:-:S04]  /*f860*/  FADD R0, R215, R0 ;  /* 0x00000000d7007221 */ /* 0x000fc80000000000 */
[----:B------:R-:W-:-:S04]  /*f870*/  FADD R0, R14, R0 ;  /* 0x000000000e007221 */ /* 0x000fc80000000000 */
[----:B----4-:R-:W-:-:S04]  /*f880*/  FADD R0, R214, R0 ;  /* 0x00000000d6007221 */ /* 0x010fc80000000000 */
[----:B------:R-:W-:Y:S01]  /*f890*/  FADD R0, R15, R0 ;  /* 0x000000000f007221 */ /* 0x000fe20000000000 */
[----:B------:R-:W-:Y:S02]  /*f8a0*/  F2FP.F16.F32.PACK_AB R5, R5, R207 ;  /* 0x000000cf0505723e */ /* 0x000fe400000000ff */
[----:B------:R-:W-:Y:S02]  /*f8b0*/  F2FP.F16.F32.PACK_AB R9, R9, R206 ;  /* 0x000000ce0909723e */ /* 0x000fe400000000ff */
[----:B------:R-:W-:Y:S02]  /*f8c0*/  F2FP.F16.F32.PACK_AB R13, R13, R205 ;  /* 0x000000cd0d0d723e */ /* 0x000fe400000000ff */
[----:B------:R-:W-:Y:S02]  /*f8d0*/  F2FP.F16.F32.PACK_AB R6, R6, R221 ;  /* 0x000000dd0606723e */ /* 0x000fe400000000ff */
[----:B------:R-:W-:Y:S02]  /*f8e0*/  F2FP.F16.F32.PACK_AB R7, R7, R220 ;  /* 0x000000dc0707723e */ /* 0x000fe400000000ff */
[----:B------:R-:W-:-:S02]  /*f8f0*/  F2FP.F16.F32.PACK_AB R8, R8, R219 ;  /* 0x000000db0808723e */ /* 0x000fc400000000ff */
[----:B------:R-:W-:Y:S02]  /*f900*/  F2FP.F16.F32.PACK_AB R10, R10, R218 ;  /* 0x000000da0a0a723e */ /* 0x000fe400000000ff */
[----:B------:R-:W-:Y:S02]  /*f910*/  F2FP.F16.F32.PACK_AB R11, R11, R217 ;  /* 0x000000d90b0b723e */ /* 0x000fe400000000ff */
[----:B------:R-:W-:Y:S02]  /*f920*/  F2FP.F16.F32.PACK_AB R12, R12, R216 ;  /* 0x000000d80c0c723e */ /* 0x000fe400000000ff */
[----:B------:R-:W-:Y:S02]  /*f930*/  F2FP.F16.F32.PACK_AB R14, R14, R215 ;  /* 0x000000d70e0e723e */ /* 0x000fe400000000ff */
[----:B------:R-:W-:Y:S01]  /*f940*/  F2FP.F16.F32.PACK_AB R15, R15, R214 ;  /* 0x000000d60f0f723e */ /* 0x000fe200000000ff */
[--C-:B--2---:R-:W-:Y:S01]  /*f950*/  FFMA R28, R28, UR13, -R196.reuse ;  /* 0x0000000d1c1c7c23 */ /* 0x104fe200080008c4 */
[----:B------:R-:W-:-:S03]  /*f960*/  FFMA R29, R29, UR13, -R196 ;  /* 0x0000000d1d1d7c23 */ /* 0x000fc600080008c4 */
[----:B------:R-:W-:Y:S01]  /*f970*/  FMUL R28, R28, 1.4426950216293334961 ;  /* 0x3fb8aa3b1c1c7820 */ /* 0x000fe20000400000 */
[----:B------:R-:W-:Y:S01]  /*f980*/  FMUL R29, R29, 1.4426950216293334961 ;  /* 0x3fb8aa3b1d1d7820 */ /* 0x000fe20000400000 */
[--C-:B------:R-:W-:Y:S02]  /*f990*/  FFMA R30, R30, UR13, -R196.reuse ;  /* 0x0000000d1e1e7c23 */ /* 0x100fe400080008c4 */
[----:B------:R-:W2:Y:S01]  /*f9a0*/  MUFU.EX2 R213, R28 ;  /* 0x0000001c00d57308 */ /* 0x000ea20000000800 */
[--C-:B------:R-:W-:Y:S01]  /*f9b0*/  FFMA R31, R31, UR13, -R196.reuse ;  /* 0x0000000d1f1f7c23 */ /* 0x100fe200080008c4 */
[----:B------:R-:W-:Y:S01]  /*f9c0*/  FMUL R30, R30, 1.4426950216293334961 ;  /* 0x3fb8aa3b1e1e7820 */ /* 0x000fe20000400000 */
[----:B------:R-:W-:-:S05]  /*f9d0*/  FFMA R32, R32, UR13, -R196 ;  /* 0x0000000d20207c23 */ /* 0x000fca00080008c4 */
[----:B------:R-:W4:Y:S01]  /*f9e0*/  MUFU.EX2 R16, R29 ;  /* 0x0000001d00107308 */ /* 0x000f220000000800 */
[----:B------:R-:W-:Y:S01]  /*f9f0*/  FMUL R31, R31, 1.4426950216293334961 ;  /* 0x3fb8aa3b1f1f7820 */ /* 0x000fe20000400000 */
[----:B------:R-:W-:Y:S01]  /*fa00*/  FMUL R32, R32, 1.4426950216293334961 ;  /* 0x3fb8aa3b20207820 */ /* 0x000fe20000400000 */
[----:B------:R-:W-:-:S05]  /*fa10*/  FFMA R33, R33, UR13, -R196 ;  /* 0x0000000d21217c23 */ /* 0x000fca00080008c4 */
[----:B------:R-:W0:Y:S01]  /*fa20*/  MUFU.EX2 R204, R30 ;  /* 0x0000001e00cc7308 */ /* 0x000e220000000800 */
[----:B------:R-:W-:Y:S01]  /*fa30*/  FMUL R33, R33, 1.4426950216293334961 ;  /* 0x3fb8aa3b21217820 */ /* 0x000fe20000400000 */
[----:B------:R-:W-:Y:S01]  /*fa40*/  FFMA R34, R34, UR13, -R196 ;  /* 0x0000000d22227c23 */ /* 0x000fe200080008c4 */
[----:B--2---:R-:W-:-:S05]  /*fa50*/  FADD R0, R213, R0 ;  /* 0x00000000d5007221 */ /* 0x004fca0000000000 */
[----:B------:R-:W2:Y:S01]  /*fa60*/  MUFU.EX2 R17, R31 ;  /* 0x0000001f00117308 */ /* 0x000ea20000000800 */
[----:B------:R-:W-:Y:S01]  /*fa70*/  FMUL R34, R34, 1.4426950216293334961 ;  /* 0x3fb8aa3b22227820 */ /* 0x000fe20000400000 */
[----:B------:R-:W-:Y:S01]  /*fa80*/  FFMA R35, R35, UR13, -R196 ;  /* 0x0000000d23237c23 */ /* 0x000fe200080008c4 */
[----:B----4-:R-:W-:-:S05]  /*fa90*/  FADD R0, R16, R0 ;  /* 0x0000000010007221 */ /* 0x010fca0000000000 */
[----:B------:R-:W4:Y:S01]  /*faa0*/  MUFU.EX2 R212, R32 ;  /* 0x0000002000d47308 */ /* 0x000f220000000800 */
[----:B------:R-:W-:Y:S01]  /*fab0*/  FMUL R35, R35, 1.4426950216293334961 ;  /* 0x3fb8aa3b23237820 */ /* 0x000fe20000400000 */
[----:B------:R-:W-:Y:S01]  /*fac0*/  FFMA R36, R36, UR13, -R196 ;  /* 0x0000000d24247c23 */ /* 0x000fe200080008c4 */
[----:B0-----:R-:W-:-:S05]  /*fad0*/  FADD R4, R204, R0 ;  /* 0x00000000cc047221 */ /* 0x001fca0000000000 */
        /* <DEDUP_REMOVED lines=21> */
[----:B------:R-:W-:Y:S01]  /*fc30*/  FFMA R42, R42, UR13, -R196 ;  /* 0x0000000d2a2a7c23 */ /* 0x000fe200080008c4 */
[----:B------:R-:W-:Y:S01]  /*fc40*/  FMUL R41, R41, 1.4426950216293334961 ;  /* 0x3fb8aa3b29297820 */ /* 0x000fe20000400000 */
[----:B0-----:R-:W-:-:S05]  /*fc50*/  FADD R4, R210, R4 ;  /* 0x00000004d2047221 */ /* 0x001fca0000000000 */
[----:B------:R-:W0:Y:S01]  /*fc60*/  MUFU.EX2 R21, R39 ;  /* 0x0000002700157308 */ /* 0x000e220000000800 */
[----:B------:R-:W-:Y:S01]  /*fc70*/  FMUL R42, R42, 1.4426950216293334961 ;  /* 0x3fb8aa3b2a2a7820 */ /* 0x000fe20000400000 */
[----:B------:R-:W-:Y:S01]  /*fc80*/  FFMA R43, R43, UR13, -R196 ;  /* 0x0000000d2b2b7c23 */ /* 0x000fe200080008c4 */
[----:B--2---:R-:W-:-:S05]  /*fc90*/  FADD R4, R20, R4 ;  /* 0x0000000414047221 */ /* 0x004fca0000000000 */
[----:B------:R-:W2:Y:S01]  /*fca0*/  MUFU.EX2 R209, R40 ;  /* 0x0000002800d17308 */ /* 0x000ea20000000800 */
[----:B------:R-:W-:Y:S01]  /*fcb0*/  FFMA R44, R44, UR13, -R196 ;  /* 0x0000000d2c2c7c23 */ /* 0x000fe200080008c4 */
[----:B------:R-:W-:Y:S01]  /*fcc0*/  FMUL R43, R43, 1.4426950216293334961 ;  /* 0x3fb8aa3b2b2b7820 */ /* 0x000fe20000400000 */
[----:B----4-:R-:W-:-:S05]  /*fcd0*/  FADD R4, R208, R4 ;  /* 0x00000004d0047221 */ /* 0x010fca0000000000 */
[----:B------:R-:W4:Y:S01]  /*fce0*/  MUFU.EX2 R22, R41 ;  /* 0x0000002900167308 */ /* 0x000f220000000800 */
[----:B------:R-:W-:Y:S01]  /*fcf0*/  FMUL R35, R44, 1.4426950216293334961 ;  /* 0x3fb8aa3b2c237820 */ /* 0x000fe20000400000 */
[----:B------:R-:W-:Y:S01]  /*fd00*/  FFMA R45, R45, UR13, -R196 ;  /* 0x0000000d2d2d7c23 */ /* 0x000fe200080008c4 */
[----:B---3--:R-:W-:-:S05]  /*fd10*/  ISETP.NE.U32.AND P3, PT, R3, RZ, PT ;  /* 0x000000ff0300720c */ /* 0x008fca0003f65070 */
[----:B------:R-:W3:Y:S01]  /*fd20*/  MUFU.EX2 R42, R42 ;  /* 0x0000002a002a7308 */ /* 0x000ee20000000800 */
[----:B0-----:R-:W-:Y:S01]  /*fd30*/  FADD R3, R21, R4 ;  /* 0x0000000415037221 */ /* 0x001fe20000000000 */
[----:B------:R-:W-:Y:S01]  /*fd40*/  FMUL R24, R45, 1.4426950216293334961 ;  /* 0x3fb8aa3b2d187820 */ /* 0x000fe20000400000 */
[----:B-1----:R-:W-:-:S05]  /*fd50*/  FFMA R46, R46, UR13, -R196 ;  /* 0x0000000d2e2e7c23 */ /* 0x002fca00080008c4 */
[----:B------:R-:W0:Y:S01]  /*fd60*/  MUFU.EX2 R23, R43 ;  /* 0x0000002b00177308 */ /* 0x000e220000000800 */
[----:B--2---:R-:W-:Y:S01]  /*fd70*/  FADD R3, R209, R3 ;  /* 0x00000003d1037221 */ /* 0x004fe20000000000 */
[----:B------:R-:W-:Y:S01]  /*fd80*/  FMUL R34, R46, 1.4426950216293334961 ;  /* 0x3fb8aa3b2e227820 */ /* 0x000fe20000400000 */
[----:B------:R-:W-:-:S05]  /*fd90*/  FFMA R47, R47, UR13, -R196 ;  /* 0x0000000d2f2f7c23 */ /* 0x000fca00080008c4 */
[----:B------:R-:W1:Y:S01]  /*fda0*/  MUFU.EX2 R35, R35 ;  /* 0x0000002300237308 */ /* 0x000e620000000800 */
[----:B----4-:R-:W-:Y:S01]  /*fdb0*/  FADD R3, R22, R3 ;  /* 0x0000000316037221 */ /* 0x010fe20000000000 */
[----:B------:R-:W-:Y:S01]  /*fdc0*/  FMUL R25, R47, 1.4426950216293334961 ;  /* 0x3fb8aa3b2f197820 */ /* 0x000fe20000400000 */
[----:B------:R-:W-:-:S05]  /*fdd0*/  FFMA R48, R48, UR13, -R196 ;  /* 0x0000000d30307c23 */ /* 0x000fca00080008c4 */
[----:B------:R-:W2:Y:S01]  /*fde0*/  MUFU.EX2 R24, R24 ;  /* 0x0000001800187308 */ /* 0x000ea20000000800 */
[----:B---3--:R-:W-:Y:S01]  /*fdf0*/  FADD R3, R42, R3 ;  /* 0x000000032a037221 */ /* 0x008fe20000000000 */
[----:B------:R-:W-:Y:S01]  /*fe00*/  FMUL R33, R48, 1.4426950216293334961 ;  /* 0x3fb8aa3b30217820 */ /* 0x000fe20000400000 */
[----:B------:R-:W-:-:S05]  /*fe10*/  FFMA R49, R49, UR13, -R196 ;  /* 0x0000000d31317c23 */ /* 0x000fca00080008c4 */
[----:B------:R-:W3:Y:S01]  /*fe20*/  MUFU.EX2 R34, R34 ;  /* 0x0000002200227308 */ /* 0x000ee20000000800 */
[----:B0-----:R-:W-:Y:S01]  /*fe30*/  FADD R3, R23, R3 ;  /* 0x0000000317037221 */ /* 0x001fe20000000000 */
[----:B------:R-:W-:Y:S01]  /*fe40*/  FMUL R26, R49, 1.4426950216293334961 ;  /* 0x3fb8aa3b311a7820 */ /* 0x000fe20000400000 */
[----:B------:R-:W-:-:S05]  /*fe50*/  FFMA R50, R50, UR13, -R196 ;  /* 0x0000000d32327c23 */ /* 0x000fca00080008c4 */
[----:B------:R-:W0:Y:S01]  /*fe60*/  MUFU.EX2 R25, R25 ;  /* 0x0000001900197308 */ /* 0x000e220000000800 */
[----:B-1----:R-:W-:Y:S01]  /*fe70*/  FADD R3, R35, R3 ;  /* 0x0000000323037221 */ /* 0x002fe20000000000 */
[----:B------:R-:W-:Y:S01]  /*fe80*/  FMUL R32, R50, 1.4426950216293334961 ;  /* 0x3fb8aa3b32207820 */ /* 0x000fe20000400000 */
[----:B------:R-:W-:-:S05]  /*fe90*/  FFMA R51, R51, UR13, -R196 ;  /* 0x0000000d33337c23 */ /* 0x000fca00080008c4 */
[----:B------:R-:W1:Y:S01]  /*fea0*/  MUFU.EX2 R33, R33 ;  /* 0x0000002100217308 */ /* 0x000e620000000800 */
[----:B--2---:R-:W-:Y:S01]  /*feb0*/  FADD R3, R24, R3 ;  /* 0x0000000318037221 */ /* 0x004fe20000000000 */
        /* <DEDUP_REMOVED lines=13> */
[--C-:B------:R-:W-:Y:S01]  /*ff90*/  FFMA R55, R55, UR13, -R196.reuse ;  /* 0x0000000d37377c23 */ /* 0x100fe200080008c4 */
[----:B------:R-:W-:-:S04]  /*ffa0*/  FFMA R57, R57, UR13, -R196 ;  /* 0x0000000d39397c23 */ /* 0x000fc800080008c4 */
[----:B------:R-:W1:Y:S01]  /*ffb0*/  MUFU.EX2 R31, R31 ;  /* 0x0000001f001f7308 */ /* 0x000e620000000800 */
[--C-:B------:R-:W-:Y:S01]  /*ffc0*/  FFMA R58, R58, UR13, -R196.reuse ;  /* 0x0000000d3a3a7c23 */ /* 0x100fe200080008c4 */
[--C-:B------:R-:W-:Y:S01]  /*ffd0*/  FFMA R59, R59, UR13, -R196.reuse ;  /* 0x0000000d3b3b7c23 */ /* 0x100fe200080008c4 */
[--C-:B------:R-:W-:Y:S01]  /*ffe0*/  FFMA R60, R60, UR13, -R196.reuse ;  /* 0x0000000d3c3c7c23 */ /* 0x100fe200080008c4 */
[--C-:B------:R-:W-:Y:S01]  /*fff0*/  FFMA R61, R61, UR13, -R196.reuse ;  /* 0x0000000d3d3d7c23 */ /* 0x100fe200080008c4 */
[--C-:B------:R-:W-:Y:S01]  /*10000*/  FFMA R62, R62, UR13, -R196.reuse ;  /* 0x0000000d3e3e7c23 */ /* 0x100fe200080008c4 */
[----:B--2---:R-:W-:Y:S02]  /*10010*/  FADD R3, R26, R3 ;  /* 0x000000031a037221 */ /* 0x004fe40000000000 */
[----:B------:R-:W2:Y:S01]  /*10020*/  MUFU.EX2 R28, R28 ;  /* 0x0000001c001c7308 */ /* 0x000ea20000000800 */
[----:B------:R-:W-:Y:S01]  /*10030*/  FMUL R29, R55, 1.4426950216293334961 ;  /* 0x3fb8aa3b371d7820 */ /* 0x000fe20000400000 */
[--C-:B------:R-:W-:Y:S01]  /*10040*/  FFMA R56, R56, UR13, -R196.reuse ;  /* 0x0000000d38387c23 */ /* 0x100fe200080008c4 */
[--C-:B------:R-:W-:Y:S01]  /*10050*/  FFMA R63, R63, UR13, -R196.reuse ;  /* 0x0000000d3f3f7c23 */ /* 0x100fe200080008c4 */
[--C-:B------:R-:W-:Y:S01]  /*10060*/  FFMA R64, R64, UR13, -R196.reuse ;  /* 0x0000000d40407c23 */ /* 0x100fe200080008c4 */
[--C-:B------:R-:W-:Y:S01]  /*10070*/  FFMA R65, R65, UR13, -R196.reuse ;  /* 0x0000000d41417c23 */ /* 0x100fe200080008c4 */
[--C-:B------:R-:W-:Y:S01]  /*10080*/  FFMA R66, R66, UR13, -R196.reuse ;  /* 0x0000000d42427c23 */ /* 0x100fe200080008c4 */
[----:B------:R-:W-:Y:S01]  /*10090*/  FFMA R67, R67, UR13, -R196 ;  /* 0x0000000d43437c23 */ /* 0x000fe200080008c4 */
[----:B------:R-:W4:Y:S01]  /*100a0*/  MUFU.EX2 R30, R30 ;  /* 0x0000001e001e7308 */ /* 0x000f220000000800 */
[----:B------:R-:W-:Y:S01]  /*100b0*/  FMUL R38, R57, 1.4426950216293334961 ;  /* 0x3fb8aa3b39267820 */ /* 0x000fe20000400000 */
[----:B------:R-:W-:Y:S01]  /*100c0*/  FMUL R41, R58, 1.4426950216293334961 ;  /* 0x3fb8aa3b3a297820 */ /* 0x000fe20000400000 */
[----:B------:R-:W-:Y:S01]  /*100d0*/  FMUL R40, R59, 1.4426950216293334961 ;  /* 0x3fb8aa3b3b287820 */ /* 0x000fe20000400000 */
[----:B------:R-:W-:Y:S01]  /*100e0*/  FMUL R39, R60, 1.4426950216293334961 ;  /* 0x3fb8aa3b3c277820 */ /* 0x000fe20000400000 */
[----:B------:R-:W-:Y:S01]  /*100f0*/  FMUL R37, R61, 1.4426950216293334961 ;  /* 0x3fb8aa3b3d257820 */ /* 0x000fe20000400000 */
[----:B------:R-:W-:Y:S01]  /*10100*/  FMUL R36, R62, 1.4426950216293334961 ;  /* 0x3fb8aa3b3e247820 */ /* 0x000fe20000400000 */
[----:B---3--:R-:W-:Y:S01]  /*10110*/  FADD R3, R32, R3 ;  /* 0x0000000320037221 */ /* 0x008fe20000000000 */
[----:B------:R-:W-:Y:S01]  /*10120*/  FMUL R56, R56, 1.4426950216293334961 ;  /* 0x3fb8aa3b38387820 */ /* 0x000fe20000400000 */
[----:B------:R-:W-:Y:S01]  /*10130*/  FMUL R63, R63, 1.4426950216293334961 ;  /* 0x3fb8aa3b3f3f7820 */ /* 0x000fe20000400000 */
[----:B------:R-:W-:Y:S01]  /*10140*/  FMUL R64, R64, 1.4426950216293334961 ;  /* 0x3fb8aa3b40407820 */ /* 0x000fe20000400000 */
[----:B------:R-:W-:Y:S01]  /*10150*/  FMUL R65, R65, 1.4426950216293334961 ;  /* 0x3fb8aa3b41417820 */ /* 0x000fe20000400000 */
[----:B------:R-:W-:Y:S01]  /*10160*/  FMUL R66, R66, 1.4426950216293334961 ;  /* 0x3fb8aa3b42427820 */ /* 0x000fe20000400000 */
[----:B------:R-:W-:Y:S01]  /*10170*/  FMUL R67, R67, 1.4426950216293334961 ;  /* 0x3fb8aa3b43437820 */ /* 0x000fe20000400000 */
[----:B------:R-:W3:Y:S01]  /*10180*/  MUFU.EX2 R29, R29 ;  /* 0x0000001d001d7308 */ /* 0x000ee20000000800 */
[----:B------:R-:W-:Y:S01]  /*10190*/  F2FP.F16.F32.PACK_AB R17, R17, R204 ;  /* 0x000000cc1111723e */ /* 0x000fe200000000ff */
[----:B0-----:R-:W-:Y:S01]  /*101a0*/  FADD R3, R27, R3 ;  /* 0x000000031b037221 */ /* 0x001fe20000000000 */
[----:B------:R-:W-:-:S05]  /*101b0*/  F2FP.F16.F32.PACK_AB R21, R21, R208 ;  /* 0x000000d01515723e */ /* 0x000fca00000000ff */
[----:B------:R-:W-:Y:S01]  /*101c0*/  MUFU.EX2 R0, R56 ;  /* 0x0000003800007308 */ /* 0x000fe20000000800 */
[----:B-1----:R-:W-:-:S07]  /*101d0*/  FADD R3, R31, R3 ;  /* 0x000000031f037221 */ /* 0x002fce0000000000 */
[----:B------:R-:W0:Y:S01]  /*101e0*/  MUFU.EX2 R38, R38 ;  /* 0x0000002600267308 */ /* 0x000e220000000800 */
[----:B--2---:R-:W-:-:S07]  /*101f0*/  FADD R3, R28, R3 ;  /* 0x000000031c037221 */ /* 0x004fce0000000000 */
[----:B------:R-:W-:Y:S08]  /*10200*/  MUFU.EX2 R41, R41 ;  /* 0x0000002900297308 */ /* 0x000ff00000000800 */
[----:B------:R-:W1:Y:S08]  /*10210*/  MUFU.EX2 R40, R40 ;  /* 0x0000002800287308 */ /* 0x000e700000000800 */
[----:B------:R-:W-:Y:S08]  /*10220*/  MUFU.EX2 R39, R39 ;  /* 0x0000002700277308 */ /* 0x000ff00000000800 */
[----:B------:R-:W2:Y:S08]  /*10230*/  MUFU.EX2 R37, R37 ;  /* 0x0000002500257308 */ /* 0x000eb00000000800 */
[----:B------:R-:W-:Y:S08]  /*10240*/  MUFU.EX2 R36, R36 ;  /* 0x0000002400247308 */ /* 0x000ff00000000800 */
[----:B------:R-:W0:Y:S08]  /*10250*/  MUFU.EX2 R207, R63 ;  /* 0x0000003f00cf7308 */ /* 0x000e300000000800 */
[----:B------:R-:W-:Y:S08]  /*10260*/  MUFU.EX2 R206, R64 ;  /* 0x0000004000ce7308 */ /* 0x000ff00000000800 */
[----:B------:R-:W0:Y:S08]  /*10270*/  MUFU.EX2 R205, R65 ;  /* 0x0000004100cd7308 */ /* 0x000e300000000800 */
[----:B------:R-:W-:Y:S08]  /*10280*/  MUFU.EX2 R204, R66 ;  /* 0x0000004200cc7308 */ /* 0x000ff00000000800 */
[----:B------:R-:W0:Y:S01]  /*10290*/  MUFU.EX2 R208, R67 ;  /* 0x0000004300d07308 */ /* 0x000e220000000800 */
[----:B----4-:R-:W-:Y:S01]  /*102a0*/  FADD R3, R30, R3 ;  /* 0x000000031e037221 */ /* 0x010fe20000000000 */
[----:B------:R-:W-:-:S02]  /*102b0*/  SEL R4, RZ, 0x90, !P3 ;  /* 0x00000090ff047807 */ /* 0x000fc40005800000 */
[----:B------:R-:W-:Y:S01]  /*102c0*/  F2FP.F16.F32.PACK_AB R24, R24, R35 ;  /* 0x000000231818723e */ /* 0x000fe200000000ff */
[----:B---3--:R-:W-:Y:S01]  /*102d0*/  FADD R3, R29, R3 ;  /* 0x000000031d037221 */ /* 0x008fe20000000000 */
[----:B------:R-:W-:Y:S02]  /*102e0*/  LOP3.LUT R197, R4, R197, RZ, 0x3c, !PT ;  /* 0x000000c504c57212 */ /* 0x000fe400078e3cff */
        /* <DEDUP_REMOVED lines=12> */
[----:B0-----:R-:W-:Y:S02]  /*103b0*/  F2FP.F16.F32.PACK_AB R30, R38, R0 ;  /* 0x00000000261e723e */ /* 0x001fe400000000ff */
[----:B-1----:R-:W-:Y:S02]  /*103c0*/  F2FP.F16.F32.PACK_AB R31, R40, R41 ;  /* 0x00000029281f723e */ /* 0x002fe400000000ff */
[----:B--2---:R-:W-:Y:S02]  /*103d0*/  F2FP.F16.F32.PACK_AB R32, R37, R39 ;  /* 0x000000272520723e */ /* 0x004fe400000000ff */
[----:B------:R-:W-:-:S02]  /*103e0*/  F2FP.F16.F32.PACK_AB R33, R207, R36 ;  /* 0x00000024cf21723e */ /* 0x000fc400000000ff */
[----:B------:R-:W-:Y:S02]  /*103f0*/  F2FP.F16.F32.PACK_AB R34, R205, R206 ;  /* 0x000000cecd22723e */ /* 0x000fe400000000ff */
[----:B------:R-:W-:Y:S01]  /*10400*/  F2FP.F16.F32.PACK_AB R35, R208, R204 ;  /* 0x000000ccd023723e */ /* 0x000fe200000000ff */
[----:B------:R-:W-:Y:S06]  /*10410*/  @!P1 BRA `(.L_x_9) ;  /* 0x0000000000049947 */ /* 0x000fec0003800000 */
[----:B------:R0:W-:Y:S02]  /*10420*/  STTM.x32 tmem[UR8+0x140], R4 ;  /* 0x00014004000079ed */ /* 0x0001e400082c0008 */
.L_x_9:
[----:B0-----:R-:W-:Y:S01]  /*10430*/  FADD R4, R0, R3 ;  /* 0x0000000300047221 */ /* 0x001fe20000000000 */
[C---:B------:R-:W-:Y:S01]  /*10440*/  LOP3.LUT R0, R197.reuse, 0x20, RZ, 0x3c, !PT ;  /* 0x00000020c5007812 */ /* 0x040fe200078e3cff */
[----:B-----5:R-:W-:Y:S01]  /*10450*/  STS.U16 [R197+UR6+0x10000], R127 ;  /* 0x0100007fc5007988 */ /* 0x020fe20008000406 */
[----:B------:R-:W-:-:S03]  /*10460*/  LOP3.LUT R3, R197, 0x40, RZ, 0x3c, !PT ;  /* 0x00000040c5037812 */ /* 0x000fc600078e3cff */
        /* <DEDUP_REMOVED lines=65> */
[----:B0-----:R-:W-:-:S03]  /*10880*/  LOP3.LUT R0, R197, 0x60, RZ, 0x3c, !PT ;  /* 0x00000060c5007812 */ /* 0x001fc600078e3cff */
        /* <DEDUP_REMOVED lines=32> */
[----:B0-----:R-:W-:-:S03]  /*10a90*/  FADD R3, -R196, -INF ;  /* 0xff800000c4037421 */ /* 0x001fc60000000100 */
        /* <DEDUP_REMOVED lines=30> */
[----:B------:R-:W1:Y:S02]  /*10c80*/  FENCE.VIEW.ASYNC.T ;  /* 0x00000000000073c6 */ /* 0x000e640000000200 */
[----:B-1----:R-:W-:Y:S01]  /*10c90*/  BAR.SYNC.DEFER_BLOCKING 0x0 ;  /* 0x0000000000007b1d */ /* 0x002fe20000010000 */
[----:B0-----:R-:W-:Y:S01]  /*10ca0*/  FMUL R0, R3, 1.4426950216293334961 ;  /* 0x3fb8aa3b03007820 */ /* 0x001fe20000400000 */
[----:B------:R-:W-:-:S04]  /*10cb0*/  FADD R3, R38, R4 ;  /* 0x0000000426037221 */ /* 0x000fc80000000000 */
[----:B------:R-:W0:Y:S01]  /*10cc0*/  LDTM.x64 R68, tmem[UR8] ;  /* 0x00000008004479ee */ /* 0x000e220008340000 */
[----:B------:R-:W-:Y:S01]  /*10cd0*/  FADD R3, R41, R3 ;  /* 0x0000000329037221 */ /* 0x000fe20000000000 */
[----:B------:R-:W0:Y:S03]  /*10ce0*/  MUFU.EX2 R0, R0 ;  /* 0x0000000000007308 */ /* 0x000e260000000800 */
[----:B------:R-:W-:-:S04]  /*10cf0*/  FADD R3, R40, R3 ;  /* 0x0000000328037221 */ /* 0x000fc80000000000 */
[----:B------:R-:W-:-:S04]  /*10d00*/  FADD R3, R39, R3 ;  /* 0x0000000327037221 */ /* 0x000fc80000000000 */
[----:B------:R-:W-:-:S04]  /*10d10*/  FADD R3, R37, R3 ;  /* 0x0000000325037221 */ /* 0x000fc80000000000 */
[----:B------:R-:W-:Y:S02]  /*10d20*/  FADD R3, R36, R3 ;  /* 0x0000000324037221 */ /* 0x000fe40000000000 */
[----:B------:R-:W-:Y:S01]  /*10d30*/  LDTM.x64 R4, tmem[UR8+0x40] ;  /* 0x00004008000479ee */ /* 0x000fe20008340000 */
[----:B------:R-:W1:Y:S01]  /*10d40*/  LDTM.x64 R132, tmem[UR8+0x80] ;  /* 0x00008008008479ee */ /* 0x000e620008340000 */
[C---:B0-----:R-:W-:Y:S01]  /*10d50*/  FMUL R68, R0.reuse, R68 ;  /* 0x0000004400447220 */ /* 0x041fe20000400000 */
[C---:B------:R-:W-:Y:S01]  /*10d60*/  FMUL R69, R0.reuse, R69 ;  /* 0x0000004500457220 */ /* 0x040fe20000400000 */
        /* <DEDUP_REMOVED lines=19> */
[----:B-1----:R-:W-:Y:S01]  /*10ea0*/  STL.64 [R1], R132 ;  /* 0x0000008401007387 */ /* 0x002fe20000100a00 */
[C---:B------:R-:W-:Y:S01]  /*10eb0*/  FMUL R89, R0.reuse, R89 ;  /* 0x0000005900597220 */ /* 0x040fe20000400000 */
[C---:B------:R-:W-:Y:S01]  /*10ec0*/  FMUL R90, R0.reuse, R90 ;  /* 0x0000005a005a7220 */ /* 0x040fe20000400000 */
[C---:B------:R-:W-:Y:S01]  /*10ed0*/  FMUL R91, R0.reuse, R91 ;  /* 0x0000005b005b7220 */ /* 0x040fe20000400000 */
[----:B------:R-:W-:Y:S01]  /*10ee0*/  STL.64 [R1+0x8], R134 ;  /* 0x0000088601007387 */ /* 0x000fe20000100a00 */
        /* <DEDUP_REMOVED lines=119> */
[----:B------:R0:W-:Y:S01]  /*11660*/  STL.64 [R1+0xf8], R194 ;  /* 0x0000f8c201007387 */ /* 0x0001e20000100a00 */
        /* <DEDUP_REMOVED lines=11> */
[----:B0-----:R-:W0:Y:S01]  /*11720*/  LDTM.x64 R132, tmem[UR8+0xc0] ;  /* 0x0000c008008479ee */ /* 0x001e220008340000 */
[----:B------:R-:W-:Y:S01]  /*11730*/  NOP ;  /* 0x0000000000007918 */ /* 0x000fe20000000000 */
[C---:B------:R-:W-:Y:S01]  /*11740*/  FMUL R65, R0.reuse, R65 ;  /* 0x0000004100417220 */ /* 0x040fe20000400000 */
[C---:B------:R-:W-:Y:S01]  /*11750*/  FMUL R66, R0.reuse, R66 ;  /* 0x0000004200427220 */ /* 0x040fe20000400000 */
[----:B------:R-:W-:Y:S01]  /*11760*/  FMUL R67, R0, R67 ;  /* 0x0000004300437220 */ /* 0x000fe20000400000 */
[----:B------:R-:W-:Y:S06]  /*11770*/  @!P1 BRA `(.L_x_10) ;  /* 0x0000000000089947 */ /* 0x000fec0003800000 */
[----:B0-----:R1:W-:Y:S01]  /*11780*/  STTM.x64 tmem[UR8], R68 ;  /* 0x00000044000079ed */ /* 0x0013e20008340008 */
[----:B------:R1:W-:Y:S02]  /*11790*/  STTM.x64 tmem[UR8+0x40], R4 ;  /* 0x00004004000079ed */ /* 0x0003e40008340008 */
.L_x_10:
[----:B-1----:R-:W2:Y:S01]  /*117a0*/  LDL.LU R67, [R1+0x4] ;  /* 0x0000040001437983 */ /* 0x002ea20000300800 */
[----:B------:R-:W-:Y:S01]  /*117b0*/  FADD R3, R207, R3 ;  /* 0x00000003cf037221 */ /* 0x000fe20000000000 */
[----:B------:R-:W-:Y:S01]  /*117c0*/  FADD R4, -R196, -INF ;  /* 0xff800000c4047421 */ /* 0x000fe20000000100 */
[----:B------:R-:W1:Y:S01]  /*117d0*/  LDCU UR12, c[0x0][0x3f0] ;  /* 0x00007e00ff0c77ac */ /* 0x000e620008000800 */
[----:B------:R-:W3:Y:S04]  /*117e0*/  LDL.LU R66, [R1+0x8] ;  /* 0x0000080001427983 */ /* 0x000ee80000300800 */
[----:B------:R-:W4:Y:S04]  /*117f0*/  LDL.LU R65, [R1+0xc] ;  /* 0x00000c0001417983 */ /* 0x000f280000300800 */
[----:B------:R-:W5:Y:S04]  /*11800*/  LDL.LU R64, [R1+0x10] ;  /* 0x0000100001407983 */ /* 0x000f680000300800 */
        /* <DEDUP_REMOVED lines=16> */
[----:B------:R-:W5:Y:S04]  /*11910*/  LDL.LU R68, [R1] ;  /* 0x0000000001447983 */ /* 0x000f680000300800 */
        /* <DEDUP_REMOVED lines=42> */
[----:B------:R-:W5:Y:S01]  /*11bc0*/  LDL.LU R5, [R1+0xfc] ;  /* 0x0000fc0001057983 */ /* 0x000f620000300800 */
[----:B------:R-:W-:Y:S01]  /*11bd0*/  FADD R3, R206, R3 ;  /* 0x00000003ce037221 */ /* 0x000fe20000000000 */
[----:B------:R-:W-:-:S03]  /*11be0*/  FMUL R4, R4, 1.4426950216293334961 ;  /* 0x3fb8aa3b04047820 */ /* 0x000fc60000400000 */
[----:B------:R-:W-:-:S04]  /*11bf0*/  FADD R3, R205, R3 ;  /* 0x00000003cd037221 */ /* 0x000fc80000000000 */
[----:B------:R-:W-:Y:S02]  /*11c00*/  FADD R3, R204, R3 ;  /* 0x00000003cc037221 */ /* 0x000fe40000000000 */
[----:B------:R0:W1:Y:S02]  /*11c10*/  MUFU.EX2 R204, R4 ;  /* 0x0000000400cc7308 */ /* 0x0000640000000800 */
[C---:B0-----:R-:W-:Y:S01]  /*11c20*/  FMUL R4, R0.reuse, R132 ;  /* 0x0000008400047220 */ /* 0x041fe20000400000 */
[C---:B--2---:R-:W-:Y:S01]  /*11c30*/  FMUL R69, R0.reuse, R67 ;  /* 0x0000004300457220 */ /* 0x044fe20000400000 */
[C---:B------:R-:W-:Y:S01]  /*11c40*/  FMUL R67, R0.reuse, R195 ;  /* 0x000000c300437220 */ /* 0x040fe20000400000 */
[C---:B---3--:R-:W-:Y:S01]  /*11c50*/  FMUL R70, R0.reuse, R66 ;  /* 0x0000004200467220 */ /* 0x048fe20000400000 */
[C---:B------:R-:W-:Y:S01]  /*11c60*/  FMUL R66, R0.reuse, R194 ;  /* 0x000000c200427220 */ /* 0x040fe20000400000 */
[C---:B----4-:R-:W-:Y:S01]  /*11c70*/  FMUL R71, R0.reuse, R65 ;  /* 0x0000004100477220 */ /* 0x050fe20000400000 */
[C---:B------:R-:W-:Y:S01]  /*11c80*/  FMUL R65, R0.reuse, R193 ;  /* 0x000000c100417220 */ /* 0x040fe20000400000 */
[C---:B-----5:R-:W-:Y:S01]  /*11c90*/  FMUL R72, R0.reuse, R64 ;  /* 0x0000004000487220 */ /* 0x060fe20000400000 */
        /* <DEDUP_REMOVED lines=119> */
[----:B------:R-:W-:Y:S01]  /*12410*/  FMUL R5, R0, R133 ;  /* 0x0000008500057220 */ /* 0x000fe20000400000 */
[----:B-1----:R-:W-:Y:S06]  /*12420*/  @!P1 BRA `(.L_x_11) ;  /* 0x00000000000c9947 */ /* 0x002fec0003800000 */
[----:B------:R0:W-:Y:S01]  /*12430*/  STTM.x64 tmem[UR8+0x80], R68 ;  /* 0x00008044000079ed */ /* 0x0001e20008340008 */
[----:B------:R-:W-:Y:S05]  /*12440*/  @!P1 BRA `(.L_x_11) ;  /* 0x0000000000049947 */ /* 0x000fea0003800000 */
[----:B------:R1:W-:Y:S02]  /*12450*/  STTM.x64 tmem[UR8+0xc0], R4 ;  /* 0x0000c004000079ed */ /* 0x0003e40008340008 */
.L_x_11:
[----:B------:R-:W2:Y:S02]  /*12460*/  FENCE.VIEW.ASYNC.T ;  /* 0x00000000000073c6 */ /* 0x000ea40000000200 */
[----:B--2---:R-:W-:Y:S01]  /*12470*/  BAR.SYNC.DEFER_BLOCKING 0x0 ;  /* 0x0000000000007b1d */ /* 0x004fe20000010000 */
[----:B------:R-:W-:Y:S01]  /*12480*/  UIADD3 UR12, UPT, UPT, UR12, -0x40, URZ ;  /* 0xffffffc00c0c7890 */ /* 0x000fe2000fffe0ff */
[----:B------:R-:W-:Y:S01]  /*12490*/  FADD R0, R208, R3 ;  /* 0x00000003d0007221 */ /* 0x000fe20000000000 */
[----:B-1----:R-:W-:Y:S02]  /*124a0*/  HFMA2 R6, -RZ, RZ, 0, 0 ;  /* 0x00000000ff067431 */ /* 0x002fe400000001ff */
[----:B------:R-:W-:Y:S01]  /*124b0*/  UISETP.GE.AND UP1, UPT, UR12, 0x1, UPT ;  /* 0x000000010c00788c */ /* 0x000fe2000bf26270 */
[----:B------:R-:W-:Y:S01]  /*124c0*/  FADD R0, R204, R0 ;  /* 0x00000000cc007221 */ /* 0x000fe20000000000 */
[----:B------:R-:W-:-:S06]  /*124d0*/  UIADD3 UR12, UPT, UPT, UR7, 0x140, URZ ;  /* 0x00000140070c7890 */ /* 0x000fcc000fffe0ff */
[----:B------:R-:W-:-:S05]  /*124e0*/  MOV R4, UR12 ;  /* 0x0000000c00047c02 */ /* 0x000fca0008000f00 */
[----:B------:R1:W-:Y:S01]  /*124f0*/  STL [R1+0x4ac], R4 ;  /* 0x0004ac0401007387 */ /* 0x0003e20000100800 */
[----:B------:R2:W-:Y:S06]  /*12500*/  MEMBAR.ALL.CTA ;  /* 0x0000000000007992 */ /* 0x0005ec0000008000 */
[----:B--2---:R-:W2:Y:S02]  /*12510*/  FENCE.VIEW.ASYNC.S ;  /* 0x00000000000073c6 */ /* 0x004ea40000000000 */
[----:B--2---:R-:W-:Y:S06]  /*12520*/  BAR.SYNC.DEFER_BLOCKING 0x0 ;  /* 0x0000000000007b1d */ /* 0x004fec0000010000 */
[----:B-1----:R-:W-:Y:S05]  /*12530*/  @!P2 BRA `(.L_x_12) ;  /* 0x000000000080a947 */ /* 0x002fea0003800000 */
[----:B------:R-:W-:Y:S01]  /*12540*/  UIADD3 UR13, UPT, UPT, UR6, 0x10000, URZ ;  /* 0x00010000060d7890 */ /* 0x000fe2000fffe0ff */
[----:B------:R-:W-:Y:S01]  /*12550*/  R2UR UR19, R4 ;  /* 0x00000000041372ca */ /* 0x000fe200000e0000 */
[----:B------:R-:W-:Y:S01]  /*12560*/  UMOV UR12, URZ ;  /* 0x000000ff000c7c82 */ /* 0x000fe20008000000 */
[----:B------:R-:W-:Y:S02]  /*12570*/  UIADD3 UR16, UPT, UPT, UR7, 0x148, URZ ;  /* 0x0000014807107890 */ /* 0x000fe4000fffe0ff */
[----:B------:R-:W-:Y:S02]  /*12580*/  USHF.R.U32.HI UR13, URZ, 0x4, UR13 ;  /* 0x00000004ff0d7899 */ /* 0x000fe4000801160d */
[----:B------:R-:W-:Y:S02]  /*12590*/  UIADD3 UR17, UPT, UPT, UR7, 0x150, URZ ;  /* 0x0000015007117890 */ /* 0x000fe4000fffe0ff */
[----:B------:R-:W-:Y:S02]  /*125a0*/  USGXT.U32 UR14, UR13, 0xe ;  /* 0x0000000e0d0e789a */ /* 0x000fe40008000000 */
[----:B------:R-:W-:-:S02]  /*125b0*/  UIADD3 UR18, UPT, UPT, UR7, 0x158, URZ ;  /* 0x0000015807127890 */ /* 0x000fc4000fffe0ff */
[----:B------:R-:W-:Y:S01]  /*125c0*/  UIADD3 UR22, UP2, UPT, UR14, 0x2, URZ ;  /* 0x000000020e167890 */ /* 0x000fe2000ff5e0ff */
[----:B------:R-:W-:Y:S01]  /*125d0*/  UMOV UR20, 0x0 ;  /* 0x0000000000147882 */ /* 0x000fe20000000000 */
[----:B------:R-:W-:Y:S02]  /*125e0*/  UMOV UR21, 0x8400010 ;  /* 0x0840001000157882 */ /* 0x000fe40000000000 */
[----:B------:R-:W-:Y:S02]  /*125f0*/  UIADD3.X UR23, UPT, UPT, UR12, 0x40004040, URZ, UP2, !UPT ;  /* 0x400040400c177890 */ /* 0x000fe400097fe4ff */
[----:B------:R-:W-:Y:S02]  /*12600*/  UIADD3 UR26, UP2, UPT, UR22, 0x2, URZ ;  /* 0x00000002161a7890 */ /* 0x000fe4000ff5e0ff */
[----:B------:R-:W-:Y:S02]  /*12610*/  UIADD3 UR30, UP3, UPT, UR22, 0x4, URZ ;  /* 0x00000004161e7890 */ /* 0x000fe4000ff7e0ff */
[----:B------:R-:W-:-:S02]  /*12620*/  UIADD3.X UR27, UPT, UPT, UR23, URZ, URZ, UP2, !UPT ;  /* 0x000000ff171b7290 */ /* 0x000fc400097fe4ff */
[----:B------:R-:W-:Y:S01]  /*12630*/  UIADD3.X UR31, UPT, UPT, UR23, URZ, URZ, UP3, !UPT ;  /* 0x000000ff171f7290 */ /* 0x000fe20009ffe4ff */
[----:B------:R-:W-:Y:S01]  /*12640*/  UMOV UR15, 0x40004040 ;  /* 0x40004040000f7882 */ /* 0x000fe20000000000 */
[----:B------:R-:W-:Y:S01]  /*12650*/  UMOV UR24, 0x0 ;  /* 0x0000000000187882 */ /* 0x000fe20000000000 */
[----:B------:R-:W-:Y:S01]  /*12660*/  UMOV UR25, 0x8400010 ;  /* 0x0840001000197882 */ /* 0x000fe20000000000 */
[----:B------:R-:W-:Y:S01]  /*12670*/  UMOV UR28, 0x0 ;  /* 0x00000000001c7882 */ /* 0x000fe20000000000 */
[----:B------:R-:W-:Y:S01]  /*12680*/  UMOV UR29, 0x8400010 ;  /* 0x08400010001d7882 */ /* 0x000fe20000000000 */
[----:B------:R-:W-:Y:S01]  /*12690*/  UMOV UR12, UR4 ;  /* 0x00000004000c7c82 */ /* 0x000fe20008000000 */
[----:B------:R-:W-:Y:S01]  /*126a0*/  UMOV UR13, URZ ;  /* 0x000000ff000d7c82 */ /* 0x000fe20008000000 */
[----:B------:R1:W-:Y:S01]  /*126b0*/  UTCHMMA tmem[UR19], gdesc[UR14], tmem[UR7], tmem[UR20], idesc[UR21], UPT ;  /* 0x00ff140e130079ea */ /* 0x0003e2000b800007 */
[----:B------:R-:W-:Y:S01]  /*126c0*/  UMOV UR32, 0x0 ;  /* 0x0000000000207882 */ /* 0x000fe20000000000 */
[----:B------:R-:W-:Y:S01]  /*126d0*/  UMOV UR33, 0x8400010 ;  /* 0x0840001000217882 */ /* 0x000fe20000000000 */
[----:B------:R1:W-:Y:S01]  /*126e0*/  UTCHMMA tmem[UR16], gdesc[UR22], tmem[UR7], tmem[UR24], idesc[UR25], UPT ;  /* 0x00ff1816100079ea */ /* 0x0003e2000b800007 */
[----:B------:R-:W-:Y:S01]  /*126f0*/  UMOV UR12, UR12 ;  /* 0x0000000c000c7c82 */ /* 0x000fe20008000000 */
[----:B------:R1:W-:Y:S01]  /*12700*/  UTCHMMA tmem[UR17], gdesc[UR26], tmem[UR7], tmem[UR28], idesc[UR29], UPT ;  /* 0x00ff1c1a110079ea */ /* 0x0003e2000b800007 */
[----:B------:R1:W-:Y:S01]  /*12710*/  UTCHMMA tmem[UR18], gdesc[UR30], tmem[UR7], tmem[UR32], idesc[UR33], UPT ;  /* 0x00ff201e120079ea */ /* 0x0003e2000b800007 */
[----:B------:R1:W-:Y:S01]  /*12720*/  UTCBAR [UR12], URZ ;  /* 0x000000ff0c0073e9 */ /* 0x0003e200080000ff */
[----:B------:R-:W-:Y:S01]  /*12730*/  NOP ;  /* 0x0000000000007918 */ /* 0x000fe20000000000 */
.L_x_12:
[----:B------:R-:W-:Y:S02]  /*12740*/  FSEL R196, R196, -INF , P1 ;  /* 0xff800000c4c47808 */ /* 0x000fe40000800000 */
[----:B------:R-:W-:Y:S01]  /*12750*/  FSEL R205, R0, 1, P1 ;  /* 0x3f80000000cd7808 */ /* 0x000fe20000800000 */
[----:B------:R-:W-:Y:S06]  /*12760*/  BRA.U !UP1, `(.L_x_13) ;  /* 0x0000008509dc7547 */ /* 0x000fec000b800000 */
[----:B------:R-:W2:Y:S01]  /*12770*/  LDL R4, [R1+0x880] ;  /* 0x0008800001047983 */ /* 0x000ea20000100800 */
[----:B------:R-:W-:Y:S01]  /*12780*/  SHF.R.U32.HI R202, RZ, 0x4, R202 ;  /* 0x00000004ffca7819 */ /* 0x000fe200000116ca */
[----:B------:R-:W-:Y:S01]  /*12790*/  USHF.L.U32 UR5, UR5, 0x6, URZ ;  /* 0x0000000605057899 */ /* 0x000fe200080006ff */
[----:B------:R-:W-:Y:S01]  /*127a0*/  MOV R3, RZ ;  /* 0x000000ff00037202 */ /* 0x000fe20000000f00 */
[----:B------:R-:W-:Y:S01]  /*127b0*/  HFMA2 R203, -RZ, RZ, 0, 5.9604644775390625e-08 ;  /* 0x00000001ffcb7431 */ /* 0x000fe200000001ff */
[----:B------:R-:W-:Y:S01]  /*127c0*/  SGXT.U32 R0, R202, 0xe ;  /* 0x0000000eca00781a */ /* 0x000fe20000000000 */
[----:B------:R-:W-:Y:S01]  /*127d0*/  HFMA2 R206, -RZ, RZ, 0, 0 ;  /* 0x00000000ffce7431 */ /* 0x000fe200000001ff */
[----:B------:R-:W-:Y:S01]  /*127e0*/  LOP3.LUT R2, R2, 0xffffffbf, RZ, 0xc0, !PT ;  /* 0xffffffbf02027812 */ /* 0x000fe200078ec0ff */
[----:B------:R-:W-:Y:S01]  /*127f0*/  UISETP.NE.U32.AND UP1, UPT, UR46, URZ, UPT ;  /* 0x000000ff2e00728c */ /* 0x000fe2000bf25070 */
[----:B------:R-:W-:Y:S01]  /*12800*/  MOV R9, RZ ;  /* 0x000000ff00097202 */ /* 0x000fe20000000f00 */
[----:B------:R3:W-:Y:S01]  /*12810*/  STL [R1+0x4b0], R0 ;  /* 0x0004b00001007387 */ /* 0x0007e20000100800 */
[----:B------:R-:W-:-:S02]  /*12820*/  @P0 LOP3.LUT R2, R2, 0x40, RZ, 0xfc, !PT ;  /* 0x0000004002020812 */ /* 0x000fc400078efcff */
[----:B0-----:R-:W-:Y:S02]  /*12830*/  MOV R68, RZ ;  /* 0x000000ff00447202 */ /* 0x001fe40000000f00 */
[----:B------:R-:W-:Y:S02]  /*12840*/  LOP3.LUT R2, R2, 0xffffffef, RZ, 0xc0, !PT ;  /* 0xffffffef02027812 */ /* 0x000fe400078ec0ff */
[----:B------:R-:W-:Y:S02]  /*12850*/  MOV R204, RZ ;  /* 0x000000ff00cc7202 */ /* 0x000fe40000000f00 */
[----:B---3--:R-:W-:-:S04]  /*12860*/  IADD3 R0, P1, PT, R0, 0x2, RZ ;  /* 0x0000000200007810 */ /* 0x008fc80007f3e0ff */
[----:B------:R-:W-:Y:S02]  /*12870*/  IADD3.X R3, PT, PT, R3, 0x40004040, RZ, P1, !PT ;  /* 0x4000404003037810 */ /* 0x000fe40000ffe4ff */
[----:B-1----:R-:W-:Y:S02]  /*12880*/  R2UR UR12, R0 ;  /* 0x00000000000c72ca */ /* 0x002fe400000e0000 */
[----:B------:R-:W-:-:S13]  /*12890*/  R2UR UR13, R3 ;  /* 0x00000000030d72ca */ /* 0x000fda00000e0000 */
[----:B------:R-:W-:Y:S02]  /*128a0*/  UIADD3.64 UR76, UPT, UPT, UR12, 0x2, URZ ;  /* 0x000000020c4c7897 */ /* 0x000fe4000fffe0ff */
[----:B------:R-:W-:Y:S02]  /*128b0*/  UIADD3.64 UR46, UPT, UPT, UR12, 0x4, URZ ;  /* 0x000000040c2e7897 */ /* 0x000fe4000fffe0ff */
[----:B------:R-:W-:Y:S02]  /*128c0*/  UIADD3.64 UR48, UPT, UPT, UR12, 0x1fe, URZ ;  /* 0x000001fe0c307897 */ /* 0x000fe4000fffe0ff */
[----:B------:R-:W-:Y:S02]  /*128d0*/  UIADD3.64 UR50, UPT, UPT, UR12, 0x200, URZ ;  /* 0x000002000c327897 */ /* 0x000fe4000fffe0ff */
[----:B------:R-:W-:Y:S02]  /*128e0*/  UIADD3.64 UR52, UPT, UPT, UR12, 0x202, URZ ;  /* 0x000002020c347897 */ /* 0x000fe4000fffe0ff */
[----:B------:R-:W-:-:S02]  /*128f0*/  UIADD3.64 UR54, UPT, UPT, UR12, 0x204, URZ ;  /* 0x000002040c367897 */ /* 0x000fc4000fffe0ff */
[----:B------:R-:W-:Y:S02]  /*12900*/  UIADD3.64 UR56, UPT, UPT, UR12, 0x3fe, URZ ;  /* 0x000003fe0c387897 */ /* 0x000fe4000fffe0ff */
[----:B------:R-:W-:Y:S02]  /*12910*/  UIADD3.64 UR58, UPT, UPT, UR12, 0x400, URZ ;  /* 0x000004000c3a7897 */ /* 0x000fe4000fffe0ff */
[----:B------:R-:W-:Y:S02]  /*12920*/  UIADD3.64 UR60, UPT, UPT, UR12, 0x402, URZ ;  /* 0x000004020c3c7897 */ /* 0x000fe4000fffe0ff */
[----:B------:R-:W-:Y:S02]  /*12930*/  UIADD3.64 UR62, UPT, UPT, UR12, 0x404, URZ ;  /* 0x000004040c3e7897 */ /* 0x000fe4000fffe0ff */
[----:B------:R-:W-:Y:S02]  /*12940*/  UIADD3.64 UR64, UPT, UPT, UR12, 0x5fe, URZ ;  /* 0x000005fe0c407897 */ /* 0x000fe4000fffe0ff */
[----:B------:R-:W-:-:S02]  /*12950*/  UIADD3.64 UR66, UPT, UPT, UR12, 0x600, URZ ;  /* 0x000006000c427897 */ /* 0x000fc4000fffe0ff */
[----:B------:R-:W-:Y:S02]  /*12960*/  UIADD3.64 UR68, UPT, UPT, UR12, 0x602, URZ ;  /* 0x000006020c447897 */ /* 0x000fe4000fffe0ff */
[----:B------:R-:W-:Y:S01]  /*12970*/  UIADD3.64 UR70, UPT, UPT, UR12, 0x604, URZ ;  /* 0x000006040c467897 */ /* 0x000fe2000fffe0ff */
[----:B--2---:R-:W-:Y:S02]  /*12980*/  IADD3 R252, PT, PT, R4, 0x20000, RZ ;  /* 0x0002000004fc7810 */ /* 0x004fe40007ffe0ff */
[----:B------:R-:W-:Y:S02]  /*12990*/  MOV R4, UR6 ;  /* 0x0000000600047c02 */ /* 0x000fe40008000f00 */
[----:B------:R-:W-:Y:S02]  /*129a0*/  SHF.R.U32.HI R252, RZ, 0x4, R252 ;  /* 0x00000004fffc7819 */ /* 0x000fe400000116fc */
[----:B------:R-:W-:Y:S02]  /*129b0*/  SHF.R.U32.HI R4, RZ, 0x4, R4 ;  /* 0x00000004ff047819 */ /* 0x000fe40000011604 */
[----:B------:R-:W-:-:S02]  /*129c0*/  SGXT.U32 R252, R252, 0xe ;  /* 0x0000000efcfc781a */ /* 0x000fc40000000000 */
[----:B------:R-:W-:Y:S02]  /*129d0*/  SGXT.U32 R4, R4, 0xe ;  /* 0x0000000e0404781a */ /* 0x000fe40000000000 */
[----:B------:R-:W-:-:S04]  /*129e0*/  IADD3 R0, P1, PT, R252, 0x2, RZ ;  /* 0x00000002fc007810 */ /* 0x000fc80007f3e0ff */
[----:B------:R-:W-:Y:S02]  /*129f0*/  R2UR UR14, R0 ;  /* 0x00000000000e72ca */ /* 0x000fe400000e0000 */
[----:B------:R-:W-:Y:S02]  /*12a00*/  IADD3 R0, P4, PT, R4, 0x8000080, RZ ;  /* 0x0800008004007810 */ /* 0x000fe40007f9e0ff */
[----:B------:R-:W-:Y:S02]  /*12a10*/  IADD3.X R9, PT, PT, R9, 0x40004040, RZ, P1, !PT ;  /* 0x4000404009097810 */ /* 0x000fe40000ffe4ff */
[C---:B------:R-:W-:Y:S02]  /*12a20*/  IADD3 R5, P0, PT, R0.reuse, 0x200, RZ ;  /* 0x0000020000057810 */ /* 0x040fe40007f1e0ff */
[----:B------:R-:W-:Y:S02]  /*12a30*/  IADD3 R3, P3, PT, R0, 0x80, RZ ;  /* 0x0000008000037810 */ /* 0x000fe40007f7e0ff */
[----:B------:R-:W-:-:S02]  /*12a40*/  R2UR UR22, R5 ;  /* 0x00000000051672ca */ /* 0x000fc400000e0000 */
[----:B------:R-:W-:Y:S02]  /*12a50*/  R2UR UR16, R3 ;  /* 0x00000000031072ca */ /* 0x000fe400000e0000 */
[C---:B------:R-:W-:Y:S02]  /*12a60*/  IADD3 R3, P2, PT, R0.reuse, 0x100, RZ ;  /* 0x0000010000037810 */ /* 0x040fe40007f5e0ff */
[----:B------:R-:W-:Y:S02]  /*12a70*/  R2UR UR42, R0 ;  /* 0x00000000002a72ca */ /* 0x000fe400000e0000 */
[----:B------:R-:W-:Y:S02]  /*12a80*/  R2UR UR18, R3 ;  /* 0x00000000031272ca */ /* 0x000fe400000e0000 */
[----:B------:R-:W-:Y:S02]  /*12a90*/  @P0 LOP3.LUT R2, R2, 0x10, RZ, 0xfc, !PT ;  /* 0x0000001002020812 */ /* 0x000fe400078efcff */
[----:B------:R-:W-:-:S02]  /*12aa0*/  IADD3 R5, P0, PT, R0, 0x280, RZ ;  /* 0x0000028000057810 */ /* 0x000fc40007f1e0ff */
[----:B------:R-:W-:Y:S02]  /*12ab0*/  LOP3.LUT R2, R2, 0xfffffff7, RZ, 0xc0, !PT ;  /* 0xfffffff702027812 */ /* 0x000fe400078ec0ff */
[----:B------:R-:W-:Y:S02]  /*12ac0*/  R2UR UR24, R5 ;  /* 0x00000000051872ca */ /* 0x000fe400000e0000 */
[----:B------:R-:W-:Y:S02]  /*12ad0*/  IADD3 R3, P6, PT, R0, 0x180, RZ ;  /* 0x0000018000037810 */ /* 0x000fe40007fde0ff */
[----:B------:R-:W-:Y:S02]  /*12ae0*/  R2UR UR15, R9 ;  /* 0x00000000090f72ca */ /* 0x000fe400000e0000 */
[----:B------:R-:W-:Y:S01]  /*12af0*/  R2UR UR20, R3 ;  /* 0x00000000031472ca */ /* 0x000fe200000e0000 */
[----:B------:R-:W-:Y:S02]  /*12b00*/  HFMA2 R3, -RZ, RZ, 0, 0 ;  /* 0x00000000ff037431 */ /* 0x000fe400000001ff */
[----:B------:R-:W-:-:S02]  /*12b10*/  @P0 LOP3.LUT R2, R2, 0x8, RZ, 0xfc, !PT ;  /* 0x0000000802020812 */ /* 0x000fc400078efcff */
[----:B------:R-:W-:Y:S02]  /*12b20*/  IADD3 R5, P0, PT, R0, 0x300, RZ ;  /* 0x0000030000057810 */ /* 0x000fe40007f1e0ff */
[----:B------:R-:W-:Y:S02]  /*12b30*/  LOP3.LUT R2, R2, 0xfffffffb, RZ, 0xc0, !PT ;  /* 0xfffffffb02027812 */ /* 0x000fe400078ec0ff */
[----:B------:R-:W-:Y:S02]  /*12b40*/  R2UR UR26, R5 ;  /* 0x00000000051a72ca */ /* 0x000fe400000e0000 */
[----:B------:R-:W-:Y:S01]  /*12b50*/  IADD3 R5, P1, PT, R0, 0x380, RZ ;  /* 0x0000038000057810 */ /* 0x000fe20007f3e0ff */
[----:B------:R-:W-:Y:S01]  /*12b60*/  UIADD3.64 UR74, UPT, UPT, UR14, 0x2, URZ ;  /* 0x000000020e4a7897 */ /* 0x000fe2000fffe0ff */
[----:B------:R-:W-:Y:S01]  /*12b70*/  IADD3.X R3, PT, PT, R3, 0x40004040, RZ, P4, !PT ;  /* 0x4000404003037810 */ /* 0x000fe200027fe4ff */
[----:B------:R-:W-:Y:S01]  /*12b80*/  UIADD3.64 UR72, UPT, UPT, UR14, 0x4, URZ ;  /* 0x000000040e487897 */ /* 0x000fe2000fffe0ff */
[----:B------:R-:W-:-:S02]  /*12b90*/  R2UR UR28, R5 ;  /* 0x00000000051c72ca */ /* 0x000fc400000e0000 */
[----:B------:R-:W-:Y:S02]  /*12ba0*/  IADD3.X R6, PT, PT, R3, RZ, RZ, P3, !PT ;  /* 0x000000ff03067210 */ /* 0x000fe40001ffe4ff */
[----:B------:R-:W-:Y:S02]  /*12bb0*/  @P0 LOP3.LUT R2, R2, 0x4, RZ, 0xfc, !PT ;  /* 0x0000000402020812 */ /* 0x000fe400078efcff */
[----:B------:R-:W-:Y:S02]  /*12bc0*/  IADD3 R5, P0, PT, R0, 0x400, RZ ;  /* 0x0000040000057810 */ /* 0x000fe40007f1e0ff */
[----:B------:R-:W-:Y:S02]  /*12bd0*/  LOP3.LUT R2, R2, 0xfffffffd, RZ, 0xc0, !PT ;  /* 0xfffffffd02027812 */ /* 0x000fe400078ec0ff */
[----:B------:R-:W-:Y:S02]  /*12be0*/  R2UR UR30, R5 ;  /* 0x00000000051e72ca */ /* 0x000fe400000e0000 */
[----:B------:R-:W-:-:S02]  /*12bf0*/  @P1 LOP3.LUT R2, R2, 0x2, RZ, 0xfc, !PT ;  /* 0x0000000202021812 */ /* 0x000fc400078efcff */
[----:B------:R-:W-:Y:S02]  /*12c00*/  IADD3 R5, P5, PT, R0, 0x480, RZ ;  /* 0x0000048000057810 */ /* 0x000fe40007fbe0ff */
[----:B------:R-:W-:Y:S02]  /*12c10*/  LOP3.LUT R2, R2, 0xffffff7f, RZ, 0xc0, !PT ;  /* 0xffffff7f02027812 */ /* 0x000fe400078ec0ff */
[----:B------:R-:W-:Y:S02]  /*12c20*/  R2UR UR32, R5 ;  /* 0x00000000052072ca */ /* 0x000fe400000e0000 */
[----:B------:R-:W-:Y:S02]  /*12c30*/  @P0 LOP3.LUT R2, R2, 0x80, RZ, 0xfc, !PT ;  /* 0x0000008002020812 */ /* 0x000fe400078efcff */
[----:B------:R-:W-:Y:S02]  /*12c40*/  IADD3 R5, P4, PT, R0, 0x500, RZ ;  /* 0x0000050000057810 */ /* 0x000fe40007f9e0ff */
[----:B------:R-:W-:-:S02]  /*12c50*/  LOP3.LUT P0, RZ, R2, 0x2, RZ, 0xc0, !PT ;  /* 0x0000000202ff7812 */ /* 0x000fc4000780c0ff */
[----:B------:R-:W-:Y:S02]  /*12c60*/  LOP3.LUT R2, R2, 0xfffffeff, RZ, 0xc0, !PT ;  /* 0xfffffeff02027812 */ /* 0x000fe400078ec0ff */
[----:B------:R-:W-:Y:S02]  /*12c70*/  R2UR UR34, R5 ;  /* 0x00000000052272ca */ /* 0x000fe400000e0000 */
[C---:B------:R-:W-:Y:S02]  /*12c80*/  IADD3 R5, P3, PT, R0.reuse, 0x580, RZ ;  /* 0x0000058000057810 */ /* 0x040fe40007f7e0ff */
[----:B------:R-:W-:Y:S02]  /*12c90*/  IADD3.X R7, PT, PT, R3, RZ, RZ, P2, !PT ;  /* 0x000000ff03077210 */ /* 0x000fe400017fe4ff */
[----:B------:R-:W-:Y:S02]  /*12ca0*/  R2UR UR36, R5 ;  /* 0x00000000052472ca */ /* 0x000fe400000e0000 */
[----:B------:R-:W-:-:S02]  /*12cb0*/  IADD3 R5, P2, PT, R0, 0x600, RZ ;  /* 0x0000060000057810 */ /* 0x000fc40007f5e0ff */
[----:B------:R-:W-:Y:S02]  /*12cc0*/  @P0 LOP3.LUT R2, R2, 0x100, RZ, 0xfc, !PT ;  /* 0x0000010002020812 */ /* 0x000fe400078efcff */
[----:B------:R-:W-:Y:S02]  /*12cd0*/  R2UR UR38, R5 ;  /* 0x00000000052672ca */ /* 0x000fe400000e0000 */
[C---:B------:R-:W-:Y:S02]  /*12ce0*/  LOP3.LUT P0, RZ, R2.reuse, 0x4, RZ, 0xc0, !PT ;  /* 0x0000000402ff7812 */ /* 0x040fe4000780c0ff */
[----:B------:R-:W-:Y:S02]  /*12cf0*/  LOP3.LUT R2, R2, 0xfffffdff, RZ, 0xc0, !PT ;  /* 0xfffffdff02027812 */ /* 0x000fe400078ec0ff */
[----:B------:R-:W-:Y:S02]  /*12d00*/  IADD3 R5, P1, PT, R0, 0x680, RZ ;  /* 0x0000068000057810 */ /* 0x000fe40007f3e0ff */
[----:B------:R-:W-:-:S02]  /*12d10*/  R2UR UR17, R6 ;  /* 0x00000000061172ca */ /* 0x000fc400000e0000 */
[----:B------:R-:W-:Y:S02]  /*12d20*/  R2UR UR40, R5 ;  /* 0x00000000052872ca */ /* 0x000fe400000e0000 */
[----:B------:R-:W-:Y:S02]  /*12d30*/  IADD3.X R5, PT, PT, R3, RZ, RZ, P6, !PT ;  /* 0x000000ff03057210 */ /* 0x000fe400037fe4ff */
[----:B------:R-:W-:Y:S02]  /*12d40*/  IADD3 R0, P6, PT, R0, 0x700, RZ ;  /* 0x0000070000007810 */ /* 0x000fe40007fde0ff */
[----:B------:R-:W-:Y:S02]  /*12d50*/  @P0 LOP3.LUT R2, R2, 0x200, RZ, 0xfc, !PT ;  /* 0x0000020002020812 */ /* 0x000fe400078efcff */
[----:B------:R-:W-:Y:S02]  /*12d60*/  R2UR UR44, R0 ;  /* 0x00000000002c72ca */ /* 0x000fe400000e0000 */
[----:B------:R-:W-:-:S02]  /*12d70*/  LOP3.LUT P0, RZ, R2, 0x8, RZ, 0xc0, !PT ;  /* 0x0000000802ff7812 */ /* 0x000fc4000780c0ff */
[----:B------:R-:W-:Y:S02]  /*12d80*/  LOP3.LUT R2, R2, 0xfffffbff, RZ, 0xc0, !PT ;  /* 0xfffffbff02027812 */ /* 0x000fe400078ec0ff */
[----:B------:R-:W-:Y:S02]  /*12d90*/  R2UR UR19, R7 ;  /* 0x00000000071372ca */ /* 0x000fe400000e0000 */
[----:B------:R-:W-:Y:S02]  /*12da0*/  R2UR UR21, R5 ;  /* 0x00000000051572ca */ /* 0x000fe400000e0000 */
[----:B------:R-:W-:Y:S02]  /*12db0*/  R2UR UR43, R3 ;  /* 0x00000000032b72ca */ /* 0x000fe400000e0000 */
[----:B------:R-:W-:Y:S02]  /*12dc0*/  MOV R218, UR74 ;  /* 0x0000004a00da7c02 */ /* 0x000fe40008000f00 */
[----:B------:R-:W-:-:S02]  /*12dd0*/  MOV R219, UR75 ;  /* 0x0000004b00db7c02 */ /* 0x000fc40008000f00 */
[----:B------:R-:W-:Y:S02]  /*12de0*/  @P0 LOP3.LUT R2, R2, 0x400, RZ, 0xfc, !PT ;  /* 0x0000040002020812 */ /* 0x000fe400078efcff */
[----:B------:R-:W-:Y:S02]  /*12df0*/  MOV R214, UR72 ;  /* 0x0000004800d67c02 */ /* 0x000fe40008000f00 */
[C---:B------:R-:W-:Y:S02]  /*12e00*/  LOP3.LUT P0, RZ, R2.reuse, 0x10, RZ, 0xc0, !PT ;  /* 0x0000001002ff7812 */ /* 0x040fe4000780c0ff */
[----:B------:R-:W-:Y:S02]  /*12e10*/  MOV R215, UR73 ;  /* 0x0000004900d77c02 */ /* 0x000fe40008000f00 */
[----:B------:R-:W-:Y:S02]  /*12e20*/  IADD3.X R0, PT, PT, R3, RZ, RZ, P0, !PT ;  /* 0x000000ff03007210 */ /* 0x000fe400007fe4ff */
[----:B------:R-:W-:-:S02]  /*12e30*/  LOP3.LUT P0, RZ, R2, 0x400, RZ, 0xc0, !PT ;  /* 0x0000040002ff7812 */ /* 0x000fc4000780c0ff */
[----:B------:R-:W-:Y:S02]  /*12e40*/  R2UR UR23, R0 ;  /* 0x00000000001772ca */ /* 0x000fe400000e0000 */
[C---:B------:R-:W-:Y:S02]  /*12e50*/  IADD3.X R0, PT, PT, R3.reuse, RZ, RZ, P5, !PT ;  /* 0x000000ff03007210 */ /* 0x040fe40002ffe4ff */
[C---:B------:R-:W-:Y:S02]  /*12e60*/  IADD3.X R6, PT, PT, R3.reuse, RZ, RZ, P0, !PT ;  /* 0x000000ff03067210 */ /* 0x040fe400007fe4ff */
[----:B------:R-:W-:Y:S02]  /*12e70*/  LOP3.LUT P0, RZ, R2, 0x200, RZ, 0xc0, !PT ;  /* 0x0000020002ff7812 */ /* 0x000fe4000780c0ff */
[----:B------:R-:W-:Y:S02]  /*12e80*/  R2UR UR33, R0 ;  /* 0x00000000002172ca */ /* 0x000fe400000e0000 */
[----:B------:R-:W-:-:S02]  /*12e90*/  IADD3.X R0, PT, PT, R3, RZ, RZ, P4, !PT ;  /* 0x000000ff03007210 */ /* 0x000fc400027fe4ff */
[C---:B------:R-:W-:Y:S02]  /*12ea0*/  IADD3.X R8, PT, PT, R3.reuse, RZ, RZ, P0, !PT ;  /* 0x000000ff03087210 */ /* 0x040fe400007fe4ff */
[----:B------:R-:W-:Y:S02]  /*12eb0*/  LOP3.LUT P0, RZ, R2, 0x100, RZ, 0xc0, !PT ;  /* 0x0000010002ff7812 */ /* 0x000fe4000780c0ff */
[----:B------:R-:W-:Y:S02]  /*12ec0*/  R2UR UR35, R0 ;  /* 0x00000000002372ca */ /* 0x000fe400000e0000 */
[C---:B------:R-:W-:Y:S02]  /*12ed0*/  IADD3.X R0, PT, PT, R3.reuse, RZ, RZ, P3, !PT ;  /* 0x000000ff03007210 */ /* 0x040fe40001ffe4ff */
[----:B------:R-:W-:Y:S02]  /*12ee0*/  IADD3.X R7, PT, PT, R3, RZ, RZ, P0, !PT ;  /* 0x000000ff03077210 */ /* 0x000fe400007fe4ff */
[----:B------:R-:W-:-:S02]  /*12ef0*/  LOP3.LUT P0, RZ, R2, 0x80, RZ, 0xc0, !PT ;  /* 0x0000008002ff7812 */ /* 0x000fc4000780c0ff */
[----:B------:R-:W-:Y:S02]  /*12f00*/  R2UR UR37, R0 ;  /* 0x00000000002572ca */ /* 0x000fe400000e0000 */
[C---:B------:R-:W-:Y:S02]  /*12f10*/  IADD3.X R0, PT, PT, R3.reuse, RZ, RZ, P2, !PT ;  /* 0x000000ff03007210 */ /* 0x040fe400017fe4ff */
[C---:B------:R-:W-:Y:S02]  /*12f20*/  IADD3.X R5, PT, PT, R3.reuse, RZ, RZ, P0, !PT ;  /* 0x000000ff03057210 */ /* 0x040fe400007fe4ff */
[----:B------:R-:W-:Y:S02]  /*12f30*/  R2UR UR39, R0 ;  /* 0x00000000002772ca */ /* 0x000fe400000e0000 */
[----:B------:R-:W-:Y:S02]  /*12f40*/  IADD3.X R0, PT, PT, R3, RZ, RZ, P1, !PT ;  /* 0x000000ff03007210 */ /* 0x000fe40000ffe4ff */
[----:B------:R-:W-:-:S02]  /*12f50*/  R2UR UR25, R6 ;  /* 0x00000000061972ca */ /* 0x000fc400000e0000 */
[----:B------:R-:W-:Y:S02]  /*12f60*/  R2UR UR27, R8 ;  /* 0x00000000081b72ca */ /* 0x000fe400000e0000 */
[----:B------:R-:W-:Y:S02]  /*12f70*/  R2UR UR29, R7 ;  /* 0x00000000071d72ca */ /* 0x000fe400000e0000 */
[----:B------:R-:W-:Y:S02]  /*12f80*/  R2UR UR31, R5 ;  /* 0x00000000051f72ca */ /* 0x000fe400000e0000 */
[----:B------:R-:W-:Y:S02]  /*12f90*/  LOP3.LUT P0, RZ, R2, 0x40, RZ, 0xc0, !PT ;  /* 0x0000004002ff7812 */ /* 0x000fe4000780c0ff */
[----:B------:R-:W-:Y:S02]  /*12fa0*/  R2UR UR41, R0 ;  /* 0x00000000002972ca */ /* 0x000fe400000e0000 */
[----:B------:R-:W-:-:S02]  /*12fb0*/  LOP3.LUT R2, R4, 0x8000000, RZ, 0xfc, !PT ;  /* 0x0800000004027812 */ /* 0x000fc400078efcff */
[----:B------:R-:W-:Y:S02]  /*12fc0*/  IADD3.X R0, PT, PT, R3, RZ, RZ, P6, !PT ;  /* 0x000000ff03007210 */ /* 0x000fe400037fe4ff */
[----:B------:R-:W-:Y:S01]  /*12fd0*/  SHF.L.U32 R3, R225, 0x6, RZ ;  /* 0x00000006e1037819 */ /* 0x000fe200000006ff */
[----:B------:R0:W-:Y:S01]  /*12fe0*/  STL [R1+0x4a8], R2 ;  /* 0x0004a80201007387 */ /* 0x0001e20000100800 */
[----:B------:R-:W-:Y:S02]  /*12ff0*/  R2UR UR45, R0 ;  /* 0x00000000002d72ca */ /* 0x000fe400000e0000 */
[----:B------:R-:W-:Y:S02]  /*13000*/  MOV R0, R196 ;  /* 0x000000c400007202 */ /* 0x000fe40000000f00 */
[----:B0-----:R-:W-:-:S11]  /*13010*/  MOV R2, UR5 ;  /* 0x0000000500027c02 */ /* 0x001fd60008000f00 */
.L_x_18:
[----:B------:R-:W2:Y:S04]  /*13020*/  LDL.64 R22, [R1+0x788] ;  /* 0x0007880001167983 */ /* 0x000ea80000100a00 */
[----:B------:R-:W3:Y:S04]  /*13030*/  LDL.64 R10, [R1+0x710] ;  /* 0x00071000010a7983 */ /* 0x000ee80000100a00 */
[----:B------:R-:W4:Y:S04]  /*13040*/  LDL.64 R12, [R1+0x708] ;  /* 0x00070800010c7983 */ /* 0x000f280000100a00 */
[----:B------:R-:W5:Y:S04]  /*13050*/  LDL.64 R38, [R1+0x698] ;  /* 0x0006980001267983 */ /* 0x000f680000100a00 */
[----:B------:R-:W5:Y:S01]  /*13060*/  LDL.64 R14, [R1+0x780] ;  /* 0x00078000010e7983 */ /* 0x000f620000100a00 */
[C---:B------:R-:W-:Y:S01]  /*13070*/  IMAD.WIDE R4, R3.reuse, 0x2, R200 ;  /* 0x0000000203047825 */ /* 0x040fe200078e02c8 */
[----:B0-----:R-:W0:Y:S02]  /*13080*/  LDC R66, c[0x0][0x3c4] ;  /* 0x0000f100ff427b82 */ /* 0x001e240000000800 */
[----:B------:R-:W5:Y:S01]  /*13090*/  LDL.64 R28, [R1+0x628] ;  /* 0x00062800011c7983 */ /* 0x000f620000100a00 */
[----:B------:R-:W-:-:S03]  /*130a0*/  IMAD.WIDE R8, R3, 0x2, R198 ;  /* 0x0000000203087825 */ /* 0x000fc600078e02c6 */
[----:B------:R-:W5:Y:S04]  /*130b0*/  LDL.64 R20, [R1+0x690] ;  /* 0x0006900001147983 */ /* 0x000f680000100a00 */
[----:B------:R-:W5:Y:S04]  /*130c0*/  LDL.64 R18, [R1+0x620] ;  /* 0x0006200001127983 */ /* 0x000f680000100a00 */
[----:B------:R-:W5:Y:S04]  /*130d0*/  LDL.64 R6, [R1+0x800] ;  /* 0x0008000001067983 */ /* 0x000f680000100a00 */
[----:B------:R-:W5:Y:S04]  /*130e0*/  LDL.64 R16, [R1+0x7f8] ;  /* 0x0007f80001107983 */ /* 0x000f680000100a00 */
[----:B------:R-:W5:Y:S04]  /*130f0*/  LDG.E.U16 R4, desc[UR10][R4.64] ;  /* 0x0000000a04047981 */ /* 0x000f68000c1e1500 */
[----:B------:R-:W5:Y:S04]  /*13100*/  LDL.64 R34, [R1+0x870] ;  /* 0x0008700001227983 */ /* 0x000f680000100a00 */
[----:B------:R-:W5:Y:S04]  /*13110*/  LDL.64 R32, [R1+0x860] ;  /* 0x0008600001207983 */ /* 0x000f680000100a00 */
[----:B------:R2:W5:Y:S04]  /*13120*/  LDG.E.U16 R5, desc[UR10][R8.64] ;  /* 0x0000000a08057981 */ /* 0x000568000c1e1500 */
[----:B------:R-:W5:Y:S04]  /*13130*/  LDL.64 R36, [R1+0x5b8] ;  /* 0x0005b80001247983 */ /* 0x000f680000100a00 */
        /* <DEDUP_REMOVED lines=58> */
[----:B------:R-:W5:Y:S01]  /*134e0*/  LDL.64 R138, [R1+0x4b8] ;  /* 0x0004b800018a7983 */ /* 0x000f620000100a00 */
[----:B--2---:R-:W-:-:S03]  /*134f0*/  IMAD.WIDE R8, R3, 0x2, R22 ;  /* 0x0000000203087825 */ /* 0x004fc600078e0216 */
[----:B------:R-:W2:Y:S01]  /*13500*/  LDL.64 R22, [R1+0x7f0] ;  /* 0x0007f00001167983 */ /* 0x000ea20000100a00 */
[----:B---3--:R-:W-:-:S03]  /*13510*/  IMAD.WIDE R10, R3, 0x2, R10 ;  /* 0x00000002030a7825 */ /* 0x008fc600078e020a */
[----:B------:R-:W3:Y:S01]  /*13520*/  LDG.E.U16 R8, desc[UR10][R8.64] ;  /* 0x0000000a08087981 */ /* 0x000ee2000c1e1500 */
[----:B----4-:R-:W-:-:S03]  /*13530*/  IMAD.WIDE R12, R3, 0x2, R12 ;  /* 0x00000002030c7825 */ /* 0x010fc600078e020c */
[----:B------:R-:W4:Y:S04]  /*13540*/  LDG.E.U16 R10, desc[UR10][R10.64] ;  /* 0x0000000a0a0a7981 */ /* 0x000f28000c1e1500 */
[----:B------:R5:W3:Y:S02]  /*13550*/  LDG.E.U16 R11, desc[UR10][R12.64] ;  /* 0x0000000a0c0b7981 */ /* 0x000ae4000c1e1500 */
[C---:B-----5:R-:W-:Y:S02]  /*13560*/  IMAD.WIDE R12, R3.reuse, 0x2, R38 ;  /* 0x00000002030c7825 */ /* 0x060fe400078e0226 */
[----:B------:R-:W5:Y:S02]  /*13570*/  LDL.64 R38, [R1+0x770] ;  /* 0x0007700001267983 */ /* 0x000f640000100a00 */
[----:B------:R-:W-:-:S02]  /*13580*/  IMAD.WIDE R14, R3, 0x2, R14 ;  /* 0x00000002030e7825 */ /* 0x000fc400078e020e */
[----:B------:R-:W3:Y:S04]  /*13590*/  LDG.E.U16 R12, desc[UR10][R12.64] ;  /* 0x0000000a0c0c7981 */ /* 0x000ee8000c1e1500 */
[----:B------:R1:W3:Y:S01]  /*135a0*/  LDG.E.U16 R9, desc[UR10][R14.64] ;  /* 0x0000000a0e097981 */ /* 0x0002e2000c1e1500 */
[----:B------:R-:W-:-:S04]  /*135b0*/  IMAD.WIDE R20, R3, 0x2, R20 ;  /* 0x0000000203147825 */ /* 0x000fc800078e0214 */
[C---:B------:R-:W-:Y:S01]  /*135c0*/  IMAD.WIDE R18, R3.reuse, 0x2, R18 ;  /* 0x0000000203127825 */ /* 0x040fe200078e0212 */
[----:B------:R0:W3:Y:S03]  /*135d0*/  LDG.E.U16 R13, desc[UR10][R20.64] ;  /* 0x0000000a140d7981 */ /* 0x0000e6000c1e1500 */
[C---:B-1----:R-:W-:Y:S02]  /*135e0*/  IMAD.WIDE R14, R3.reuse, 0x2, R28 ;  /* 0x00000002030e7825 */ /* 0x042fe400078e021c */
[----:B------:R-:W3:Y:S02]  /*135f0*/  LDL.64 R28, [R1+0x700] ;  /* 0x00070000011c7983 */ /* 0x000ee40000100a00 */
[C---:B------:R-:W-:Y:S02]  /*13600*/  IMAD.WIDE R6, R3.reuse, 0x2, R6 ;  /* 0x0000000203067825 */ /* 0x040fe400078e0206 */
[----:B------:R-:W4:Y:S02]  /*13610*/  LDG.E.U16 R14, desc[UR10][R14.64] ;  /* 0x0000000a0e0e7981 */ /* 0x000f24000c1e1500 */
[----:B------:R-:W-:-:S02]  /*13620*/  IMAD.WIDE R16, R3, 0x2, R16 ;  /* 0x0000000203107825 */ /* 0x000fc400078e0210 */
[----:B------:R-:W4:Y:S02]  /*13630*/  LDG.E.U16 R6, desc[UR10][R6.64] ;  /* 0x0000000a06067981 */ /* 0x000f24000c1e1500 */
[C---:B0-----:R-:W-:Y:S02]  /*13640*/  IMAD.WIDE R20, R3.reuse, 0x2, R32 ;  /* 0x0000000203147825 */ /* 0x041fe400078e0220 */
[----:B------:R-:W4:Y:S04]  /*13650*/  LDL.64 R32, [R1+0x5a8] ;  /* 0x0005a80001207983 */ /* 0x000f280000100a00 */
[----:B------:R0:W4:Y:S04]  /*13660*/  LDG.E.U16 R15, desc[UR10][R18.64] ;  /* 0x0000000a120f7981 */ /* 0x000128000c1e1500 */
[----:B------:R1:W4:Y:S04]  /*13670*/  LDG.E.U16 R7, desc[UR10][R16.64] ;  /* 0x0000000a10077981 */ /* 0x000328000c1e1500 */
[----:B------:R-:W4:Y:S01]  /*13680*/  LDG.E.U16 R20, desc[UR10][R20.64] ;  /* 0x0000000a14147981 */ /* 0x000f22000c1e1500 */
[----:B0-----:R-:W-:-:S03]  /*13690*/  IMAD.WIDE R18, R3, 0x2, R34 ;  /* 0x0000000203127825 */ /* 0x001fc600078e0222 */
[----:B------:R-:W4:Y:S01]  /*136a0*/  LDL.64 R34, [R1+0x618] ;  /* 0x0006180001227983 */ /* 0x000f220000100a00 */
[----:B-1----:R-:W-:-:S03]  /*136b0*/  IMAD.WIDE R16, R3, 0x2, R36 ;  /* 0x0000000203107825 */ /* 0x002fc600078e0224 */
[----:B------:R-:W4:Y:S01]  /*136c0*/  LDL.64 R36, [R1+0x688] ;  /* 0x0006880001247983 */ /* 0x000f220000100a00 */
[----:B------:R-:W-:-:S03]  /*136d0*/  IMAD.WIDE R24, R3, 0x2, R24 ;  /* 0x0000000203187825 */ /* 0x000fc600078e0218 */
[----:B------:R-:W4:Y:S01]  /*136e0*/  LDG.E.U16 R18, desc[UR10][R18.64] ;  /* 0x0000000a12127981 */ /* 0x000f22000c1e1500 */
[----:B------:R-:W-:-:S03]  /*136f0*/  IMAD.WIDE R26, R3, 0x2, R26 ;  /* 0x00000002031a7825 */ /* 0x000fc600078e021a */
[----:B------:R-:W4:Y:S04]  /*13700*/  LDG.E.U16 R16, desc[UR10][R16.64] ;  /* 0x0000000a10107981 */ /* 0x000f28000c1e1500 */
[----:B------:R-:W4:Y:S01]  /*13710*/  LDG.E.U16 R19, desc[UR10][R24.64] ;  /* 0x0000000a18137981 */ /* 0x000f22000c1e1500 */
[----:B------:R-:W-:-:S03]  /*13720*/  IMAD.WIDE R30, R3, 0x2, R30 ;  /* 0x00000002031e7825 */ /* 0x000fc600078e021e */
[----:B------:R-:W4:Y:S01]  /*13730*/  LDG.E.U16 R17, desc[UR10][R26.64] ;  /* 0x0000000a1a117981 */ /* 0x000f22000c1e1500 */
[----:B--2---:R-:W-:-:S05]  /*13740*/  IMAD.WIDE R22, R3, 0x2, R22 ;  /* 0x0000000203167825 */ /* 0x004fca00078e0216 */
[----:B------:R0:W2:Y:S02]  /*13750*/  LDG.E.U16 R21, desc[UR10][R22.64] ;  /* 0x0000000a16157981 */ /* 0x0000a4000c1e1500 */
[C---:B0-----:R-:W-:Y:S02]  /*13760*/  IMAD.WIDE R22, R3.reuse, 0x2, R40 ;  /* 0x0000000203167825 */ /* 0x041fe400078e0228 */
[----:B------:R-:W2:Y:S02]  /*13770*/  LDL.64 R40, [R1+0x548] ;  /* 0x0005480001287983 */ /* 0x000ea40000100a00 */
[C---:B-----5:R-:W-:Y:S02]  /*13780*/  IMAD.WIDE R24, R3.reuse, 0x2, R38 ;  /* 0x0000000203187825 */ /* 0x060fe400078e0226 */
[----:B------:R-:W5:Y:S04]  /*13790*/  LDG.E.U16 R22, desc[UR10][R22.64] ;  /* 0x0000000a16167981 */ /* 0x000f68000c1e1500 */
[----:B------:R-:W5:Y:S04]  /*137a0*/  LDL.64 R38, [R1+0x858] ;  /* 0x0008580001267983 */ /* 0x000f680000100a00 */
[----:B------:R-:W5:Y:S01]  /*137b0*/  LDG.E.U16 R24, desc[UR10][R24.64] ;  /* 0x0000000a18187981 */ /* 0x000f62000c1e1500 */
[----:B------:R-:W-:-:S03]  /*137c0*/  IMAD.WIDE R26, R3, 0x2, R44 ;  /* 0x00000002031a7825 */ /* 0x000fc600078e022c */
[----:B------:R0:W5:Y:S04]  /*137d0*/  LDG.E.U16 R23, desc[UR10][R30.64] ;  /* 0x0000000a1e177981 */ /* 0x000168000c1e1500 */
[----:B------:R-:W5:Y:S01]  /*137e0*/  LDL.64 R44, [R1+0x768] ;  /* 0x00076800012c7983 */ /* 0x000f620000100a00 */
[----:B---3--:R-:W-:-:S03]  /*137f0*/  IMAD.WIDE R28, R3, 0x2, R28 ;  /* 0x00000002031c7825 */ /* 0x008fc600078e021c */
[----:B------:R-:W3:Y:S04]  /*13800*/  LDG.E.U16 R26, desc[UR10][R26.64] ;  /* 0x0000000a1a1a7981 */ /* 0x000ee8000c1e1500 */
[----:B------:R1:W3:Y:S01]  /*13810*/  LDG.E.U16 R25, desc[UR10][R28.64] ;  /* 0x0000000a1c197981 */ /* 0x0002e2000c1e1500 */
[----:B0-----:R-:W-:-:S03]  /*13820*/  IMAD.WIDE R30, R3, 0x2, R56 ;  /* 0x00000002031e7825 */ /* 0x001fc600078e0238 */
[----:B------:R-:W3:Y:S01]  /*13830*/  LDL.64 R56, [R1+0x670] ;  /* 0x0006700001387983 */ /* 0x000ee20000100a00 */
[----:B----4-:R-:W-:-:S03]  /*13840*/  IMAD.WIDE R32, R3, 0x2, R32 ;  /* 0x0000000203207825 */ /* 0x010fc600078e0220 */
[----:B------:R-:W4:Y:S01]  /*13850*/  LDG.E.U16 R30, desc[UR10][R30.64] ;  /* 0x0000000a1e1e7981 */ /* 0x000f22000c1e1500 */
[----:B-1----:R-:W-:-:S03]  /*13860*/  IMAD.WIDE R28, R3, 0x2, R42 ;  /* 0x00000002031c7825 */ /* 0x002fc600078e022a */
[----:B------:R-:W3:Y:S04]  /*13870*/  LDL.64 R42, [R1+0x6f0] ;  /* 0x0006f000012a7983 */ /* 0x000ee80000100a00 */
[----:B------:R-:W4:Y:S04]  /*13880*/  LDG.E.U16 R28, desc[UR10][R28.64] ;  /* 0x0000000a1c1c7981 */ /* 0x000f28000c1e1500 */
[----:B------:R0:W4:Y:S01]  /*13890*/  LDG.E.U16 R31, desc[UR10][R32.64] ;  /* 0x0000000a201f7981 */ /* 0x000122000c1e1500 */
[----:B------:R-:W-:-:S04]  /*138a0*/  IMAD.WIDE R34, R3, 0x2, R34 ;  /* 0x0000000203227825 */ /* 0x000fc800078e0222 */
[C---:B------:R-:W-:Y:S01]  /*138b0*/  IMAD.WIDE R36, R3.reuse, 0x2, R36 ;  /* 0x0000000203247825 */ /* 0x040fe200078e0224 */
[----:B------:R1:W4:Y:S03]  /*138c0*/  LDG.E.U16 R29, desc[UR10][R34.64] ;  /* 0x0000000a221d7981 */ /* 0x000326000c1e1500 */
[C---:B0-----:R-:W-:Y:S01]  /*138d0*/  IMAD.WIDE R32, R3.reuse, 0x2, R50 ;  /* 0x0000000203207825 */ /* 0x041fe200078e0232 */
[----:B------:R0:W4:Y:S04]  /*138e0*/  LDG.E.U16 R27, desc[UR10][R36.64] ;  /* 0x0000000a241b7981 */ /* 0x000128000c1e1500 */
[----:B------:R-:W4:Y:S01]  /*138f0*/  LDL.64 R50, [R1+0x678] ;  /* 0x0006780001327983 */ /* 0x000f220000100a00 */
[----:B-1----:R-:W-:-:S03]  /*13900*/  IMAD.WIDE R34, R3, 0x2, R48 ;  /* 0x0000000203227825 */ /* 0x002fc600078e0230 */
[----:B------:R-:W4:Y:S01]  /*13910*/  LDL.64 R48, [R1+0x608] ;  /* 0x0006080001307983 */ /* 0x000f220000100a00 */
[----:B0-----:R-:W-:-:S03]  /*13920*/  IMAD.WIDE R36, R3, 0x2, R54 ;  /* 0x0000000203247825 */ /* 0x001fc600078e0236 */
[----:B------:R-:W4:Y:S04]  /*13930*/  LDL.64 R54, [R1+0x598] ;  /* 0x0005980001367983 */ /* 0x000f280000100a00 */
[----:B------:R-:W4:Y:S04]  /*13940*/  LDG.E.U16 R32, desc[UR10][R32.64] ;  /* 0x0000000a20207981 */ /* 0x000f28000c1e1500 */
[----:B------:R-:W4:Y:S01]  /*13950*/  LDG.E.U16 R34, desc[UR10][R34.64] ;  /* 0x0000000a22227981 */ /* 0x000f22000c1e1500 */
[----:B------:R-:W-:-:S03]  /*13960*/  IMAD.WIDE R46, R3, 0x2, R46 ;  /* 0x00000002032e7825 */ /* 0x000fc600078e022e */
[----:B------:R-:W4:Y:S04]  /*13970*/  LDG.E.U16 R36, desc[UR10][R36.64] ;  /* 0x0000000a24247981 */ /* 0x000f28000c1e1500 */
[----:B------:R-:W4:Y:S01]  /*13980*/  LDG.E.U16 R37, desc[UR10][R46.64] ;  /* 0x0000000a2e257981 */ /* 0x000f22000c1e1500 */
[----:B--2---:R-:W-:-:S05]  /*13990*/  IMAD.WIDE R40, R3, 0x2, R40 ;  /* 0x0000000203287825 */ /* 0x004fca00078e0228 */
[----:B------:R0:W2:Y:S02]  /*139a0*/  LDG.E.U16 R33, desc[UR10][R40.64] ;  /* 0x0000000a28217981 */ /* 0x0000a4000c1e1500 */
[C---:B0-----:R-:W-:Y:S02]  /*139b0*/  IMAD.WIDE R40, R3.reuse, 0x2, R52 ;  /* 0x0000000203287825 */ /* 0x041fe400078e0234 */
[----:B------:R-:W2:Y:S02]  /*139c0*/  LDL.64 R52, [R1+0x538] ;  /* 0x0005380001347983 */ /* 0x000ea40000100a00 */
[C---:B-----5:R-:W-:Y:S02]  /*139d0*/  IMAD.WIDE R38, R3.reuse, 0x2, R38 ;  /* 0x0000000203267825 */ /* 0x060fe400078e0226 */
[----:B------:R-:W5:Y:S04]  /*139e0*/  LDG.E.U16 R40, desc[UR10][R40.64] ;  /* 0x0000000a28287981 */ /* 0x000f68000c1e1500 */
[----:B------:R0:W5:Y:S02]  /*139f0*/  LDG.E.U16 R35, desc[UR10][R38.64] ;  /* 0x0000000a26237981 */ /* 0x000164000c1e1500 */
[----:B0-----:R-:W-:-:S02]  /*13a00*/  IMAD.WIDE R38, R3, 0x2, R60 ;  /* 0x0000000203267825 */ /* 0x001fc400078e023c */
[----:B------:R-:W5:Y:S02]  /*13a10*/  LDL.64 R60, [R1+0x7d0] ;  /* 0x0007d000013c7983 */ /* 0x000f640000100a00 */
[C---:B------:R-:W-:Y:S02]  /*13a20*/  IMAD.WIDE R44, R3.reuse, 0x2, R44 ;  /* 0x00000002032c7825 */ /* 0x040fe400078e022c */
[----:B------:R-:W5:Y:S02]  /*13a30*/  LDG.E.U16 R38, desc[UR10][R38.64] ;  /* 0x0000000a26267981 */ /* 0x000f64000c1e1500 */
[C---:B---3--:R-:W-:Y:S02]  /*13a40*/  IMAD.WIDE R42, R3.reuse, 0x2, R42 ;  /* 0x00000002032a7825 */ /* 0x048fe400078e022a */
[----:B------:R0:W3:Y:S04]  /*13a50*/  LDG.E.U16 R39, desc[UR10][R44.64] ;  /* 0x0000000a2c277981 */ /* 0x0000e8000c1e1500 */
[----:B------:R1:W3:Y:S01]  /*13a60*/  LDG.E.U16 R41, desc[UR10][R42.64] ;  /* 0x0000000a2a297981 */ /* 0x0002e2000c1e1500 */
[----:B------:R-:W-:-:S03]  /*13a70*/  IMAD.WIDE R46, R3, 0x2, R62 ;  /* 0x00000002032e7825 */ /* 0x000fc600078e023e */
[----:B------:R-:W3:Y:S01]  /*13a80*/  LDL.64 R62, [R1+0x668] ;  /* 0x00066800013e7983 */ /* 0x000ee20000100a00 */
[----:B0-----:R-:W-:-:S03]  /*13a90*/  IMAD.WIDE R44, R3, 0x2, R56 ;  /* 0x00000002032c7825 */ /* 0x001fc600078e0238 */
[----:B------:R-:W3:Y:S01]  /*13aa0*/  LDL.64 R56, [R1+0x750] ;  /* 0x0007500001387983 */ /* 0x000ee20000100a00 */
[----:B-1----:R-:W-:-:S03]  /*13ab0*/  IMAD.WIDE R42, R3, 0x2, R58 ;  /* 0x00000002032a7825 */ /* 0x002fc600078e023a */
[----:B------:R-:W3:Y:S04]  /*13ac0*/  LDL.64 R58, [R1+0x758] ;  /* 0x00075800013a7983 */ /* 0x000ee80000100a00 */
[----:B------:R-:W3:Y:S01]  /*13ad0*/  LDG.E.U16 R44, desc[UR10][R44.64] ;  /* 0x0000000a2c2c7981 */ /* 0x000ee2000c1e1500 */
[----:B----4-:R-:W-:-:S03]  /*13ae0*/  IMAD.WIDE R50, R3, 0x2, R50 ;  /* 0x0000000203327825 */ /* 0x010fc600078e0232 */
[----:B------:R-:W4:Y:S01]  /*13af0*/  LDG.E.U16 R46, desc[UR10][R46.64] ;  /* 0x0000000a2e2e7981 */ /* 0x000f22000c1e1500 */
[----:B------:R-:W-:-:S03]  /*13b00*/  IMAD.WIDE R48, R3, 0x2, R48 ;  /* 0x0000000203307825 */ /* 0x000fc600078e0230 */
[----:B------:R-:W4:Y:S01]  /*13b10*/  LDG.E.U16 R42, desc[UR10][R42.64] ;  /* 0x0000000a2a2a7981 */ /* 0x000f22000c1e1500 */
[----:B------:R-:W-:-:S03]  /*13b20*/  IMAD.WIDE R54, R3, 0x2, R54 ;  /* 0x0000000203367825 */ /* 0x000fc600078e0236 */
[----:B------:R0:W4:Y:S04]  /*13b30*/  LDG.E.U16 R45, desc[UR10][R48.64] ;  /* 0x0000000a302d7981 */ /* 0x000128000c1e1500 */
[----:B------:R1:W4:Y:S04]  /*13b40*/  LDG.E.U16 R47, desc[UR10][R54.64] ;  /* 0x0000000a362f7981 */ /* 0x000328000c1e1500 */
[----:B------:R1:W4:Y:S01]  /*13b50*/  LDG.E.U16 R43, desc[UR10][R50.64] ;  /* 0x0000000a322b7981 */ /* 0x000322000c1e1500 */
[----:B0-----:R-:W-:-:S03]  /*13b60*/  IMAD.WIDE R48, R3, 0x2, R80 ;  /* 0x0000000203307825 */ /* 0x001fc600078e0250 */
[----:B------:R-:W4:Y:S01]  /*13b70*/  LDL.64 R80, [R1+0x580] ;  /* 0x0005800001507983 */ /* 0x000f220000100a00 */
[----:B-1----:R-:W-:-:S03]  /*13b80*/  IMAD.WIDE R54, R3, 0x2, R64 ;  /* 0x0000000203367825 */ /* 0x002fc600078e0240 */
[----:B------:R-:W4:Y:S01]  /*13b90*/  LDL.64 R64, [R1+0x5f8] ;  /* 0x0005f80001407983 */ /* 0x000f220000100a00 */
[----:B------:R-:W-:-:S03]  /*13ba0*/  IMAD.WIDE R50, R3, 0x2, R72 ;  /* 0x0000000203327825 */ /* 0x000fc600078e0248 */
[----:B------:R-:W4:Y:S04]  /*13bb0*/  LDL.64 R72, [R1+0x5f0] ;  /* 0x0005f00001487983 */ /* 0x000f280000100a00 */
[----:B------:R-:W4:Y:S04]  /*13bc0*/  LDG.E.U16 R48, desc[UR10][R48.64] ;  /* 0x0000000a30307981 */ /* 0x000f28000c1e1500 */
[----:B------:R-:W4:Y:S04]  /*13bd0*/  LDG.E.U16 R50, desc[UR10][R50.64] ;  /* 0x0000000a32327981 */ /* 0x000f28000c1e1500 */
[----:B------:R0:W4:Y:S02]  /*13be0*/  LDG.E.U16 R51, desc[UR10][R54.64] ;  /* 0x0000000a36337981 */ /* 0x000124000c1e1500 */
[----:B0-----:R-:W-:-:S02]  /*13bf0*/  IMAD.WIDE R54, R3, 0x2, R82 ;  /* 0x0000000203367825 */ /* 0x001fc400078e0252 */
[----:B------:R-:W4:Y:S04]  /*13c00*/  LDL.64 R82, [R1+0x520] ;  /* 0x0005200001527983 */ /* 0x000f280000100a00 */
        /* <DEDUP_REMOVED lines=10> */
[----:B---3--:R-:W-:-:S04]  /*13cb0*/  IMAD.WIDE R56, R3, 0x2, R56 ;  /* 0x0000000203387825 */ /* 0x008fc800078e0238 */
[C---:B------:R-:W-:Y:S01]  /*13cc0*/  IMAD.WIDE R58, R3.reuse, 0x2, R58 ;  /* 0x00000002033a7825 */ /* 0x040fe200078e023a */
[----:B------:R-:W-:Y:S01]  /*13cd0*/  SHF.L.U32 R66, R66, 0x3, RZ ;  /* 0x0000000342427819 */ /* 0x000fe200000006ff */
[----:B------:R-:W3:Y:S04]  /*13ce0*/  LDG.E.U16 R56, desc[UR10][R56.64] ;  /* 0x0000000a38387981 */ /* 0x000ee8000c1e1500 */
[----:B------:R0:W3:Y:S01]  /*13cf0*/  LDG.E.U16 R55, desc[UR10][R58.64] ;  /* 0x0000000a3a377981 */ /* 0x0000e2000c1e1500 */
[----:B------:R-:W-:-:S03]  /*13d00*/  IMAD.WIDE R62, R3, 0x2, R62 ;  /* 0x00000002033e7825 */ /* 0x000fc600078e023e */
[----:B------:R1:W3:Y:S01]  /*13d10*/  LDG.E.U16 R57, desc[UR10][R60.64] ;  /* 0x0000000a3c397981 */ /* 0x0002e2000c1e1500 */
[C---:B0-----:R-:W-:Y:S02]  /*13d20*/  IMAD.WIDE R58, R3.reuse, 0x2, R74 ;  /* 0x00000002033a7825 */ /* 0x041fe400078e024a */
[----:B------:R-:W0:Y:S02]  /*13d30*/  LDC R74, c[0x0][0x3c4] ;  /* 0x0000f100ff4a7b82 */ /* 0x000e240000000800 */
[C---:B-1----:R-:W-:Y:S02]  /*13d40*/  IMAD.WIDE R60, R3.reuse, 0x2, R76 ;  /* 0x00000002033c7825 */ /* 0x042fe400078e024c */
[----:B------:R-:W3:Y:S04]  /*13d50*/  LDG.E.U16 R58, desc[UR10][R58.64] ;  /* 0x0000000a3a3a7981 */ /* 0x000ee8000c1e1500 */
[----:B------:R-:W3:Y:S04]  /*13d60*/  LDL.64 R76, [R1+0x7b8] ;  /* 0x0007b800014c7983 */ /* 0x000ee80000100a00 */
[----:B------:R-:W3:Y:S01]  /*13d70*/  LDG.E.U16 R60, desc[UR10][R60.64] ;  /* 0x0000000a3c3c7981 */ /* 0x000ee2000c1e1500 */
[----:B----4-:R-:W-:-:S03]  /*13d80*/  IMAD.WIDE R64, R3, 0x2, R64 ;  /* 0x0000000203407825 */ /* 0x010fc600078e0240 */
[----:B------:R1:W4:Y:S04]  /*13d90*/  LDG.E.U16 R59, desc[UR10][R62.64] ;  /* 0x0000000a3e3b7981 */ /* 0x000328000c1e1500 */
[----:B------:R1:W3:Y:S02]  /*13da0*/  LDG.E.U16 R61, desc[UR10][R64.64] ;  /* 0x0000000a403d7981 */ /* 0x0002e4000c1e1500 */
[----:B-1----:R-:W-:-:S04]  /*13db0*/  IMAD.WIDE R62, R3, 0x2, R72 ;  /* 0x00000002033e7825 */ /* 0x002fc800078e0248 */
[----:B------:R-:W-:Y:S02]  /*13dc0*/  IMAD.WIDE R72, R66, 0x2, R200 ;  /* 0x0000000242487825 */ /* 0x000fe400078e02c8 */
[----:B------:R-:W4:Y:S02]  /*13dd0*/  LDG.E.U16 R62, desc[UR10][R62.64] ;  /* 0x0000000a3e3e7981 */ /* 0x000f24000c1e1500 */
[C---:B------:R-:W-:Y:S02]  /*13de0*/  IMAD.WIDE R64, R3.reuse, 0x2, R80 ;  /* 0x0000000203407825 */ /* 0x040fe400078e0250 */
[----:B------:R-:W4:Y:S02]  /*13df0*/  LDL.64 R80, [R1+0x6d0] ;  /* 0x0006d00001507983 */ /* 0x000f240000100a00 */
[C---:B------:R-:W-:Y:S02]  /*13e00*/  IMAD.WIDE R72, R3.reuse, 0x2, R72 ;  /* 0x0000000203487825 */ /* 0x040fe400078e0248 */
[----:B------:R-:W4:Y:S04]  /*13e10*/  LDG.E.U16 R64, desc[UR10][R64.64] ;  /* 0x0000000a40407981 */ /* 0x000f28000c1e1500 */
[----:B------:R1:W4:Y:S02]  /*13e20*/  LDG.E.U16 R65, desc[UR10][R72.64] ;  /* 0x0000000a48417981 */ /* 0x000324000c1e1500 */
[----:B-1----:R-:W-:-:S02]  /*13e30*/  IMAD.WIDE R72, R3, 0x2, R82 ;  /* 0x0000000203487825 */ /* 0x002fc400078e0252 */
[----:B------:R-:W4:Y:S02]  /*13e40*/  LDL.64 R82, [R1+0x658] ;  /* 0x0006580001527983 */ /* 0x000f240000100a00 */
[----:B------:R-:W-:Y:S02]  /*13e50*/  IMAD.WIDE R66, R66, 0x2, R198 ;  /* 0x0000000242427825 */ /* 0x000fe400078e02c6 */
[----:B------:R1:W4:Y:S02]  /*13e60*/  LDG.E.U16 R69, desc[UR10][R72.64] ;  /* 0x0000000a48457981 */ /* 0x000324000c1e1500 */
[----:B------:R-:W-:-:S06]  /*13e70*/  IMAD.WIDE R66, R3, 0x2, R66 ;  /* 0x0000000203427825 */ /* 0x000fcc00078e0242 */
[----:B------:R-:W4:Y:S01]  /*13e80*/  LDG.E.U16 R66, desc[UR10][R66.64] ;  /* 0x0000000a42427981 */ /* 0x000f22000c1e1500 */
[----:B-1----:R-:W-:-:S03]  /*13e90*/  IMAD.WIDE R72, R3, 0x2, R86 ;  /* 0x0000000203487825 */ /* 0x002fc600078e0256 */
[----:B------:R-:W4:Y:S01]  /*13ea0*/  LDL.64 R86, [R1+0x578] ;  /* 0x0005780001567983 */ /* 0x000f220000100a00 */
[----:B--2---:R-:W-:-:S04]  /*13eb0*/  IMAD.WIDE R70, R3, 0x2, R70 ;  /* 0x0000000203467825 */ /* 0x004fc800078e0246 */
[----:B-----5:R-:W-:Y:S01]  /*13ec0*/  IMAD.WIDE R78, R3, 0x2, R78 ;  /* 0x00000002034e7825 */ /* 0x020fe200078e024e */
[----:B------:R1:W2:Y:S01]  /*13ed0*/  LDG.E.U16 R63, desc[UR10][R70.64] ;  /* 0x0000000a463f7981 */ /* 0x0002a2000c1e1500 */
[----:B0-----:R-:W-:-:S03]  /*13ee0*/  LEA R74, R74, R74, 0x3 ;  /* 0x0000004a4a4a7211 */ /* 0x001fc600078e18ff */
[----:B------:R-:W5:Y:S01]  /*13ef0*/  LDG.E.U16 R72, desc[UR10][R72.64] ;  /* 0x0000000a48487981 */ /* 0x000f62000c1e1500 */
[----:B-1----:R-:W-:-:S03]  /*13f00*/  IMAD.WIDE R70, R3, 0x2, R90 ;  /* 0x0000000203467825 */ /* 0x002fc600078e025a */
[----:B------:R-:W2:Y:S04]  /*13f10*/  LDL.64 R90, [R1+0x6c8] ;  /* 0x0006c800015a7983 */ /* 0x000ea80000100a00 */
[----:B------:R0:W5:Y:S02]  /*13f20*/  LDG.E.U16 R67, desc[UR10][R70.64] ;  /* 0x0000000a46437981 */ /* 0x000164000c1e1500 */
[C---:B0-----:R-:W-:Y:S02]  /*13f30*/  IMAD.WIDE R70, R3.reuse, 0x2, R84 ;  /* 0x0000000203467825 */ /* 0x041fe400078e0254 */
[----:B------:R-:W5:Y:S04]  /*13f40*/  LDL.64 R84, [R1+0x5e8] ;  /* 0x0005e80001547983 */ /* 0x000f680000100a00 */
[----:B------:R-:W5:Y:S04]  /*13f50*/  LDG.E.U16 R70, desc[UR10][R70.64] ;  /* 0x0000000a46467981 */ /* 0x000f68000c1e1500 */
[----:B------:R0:W5:Y:S02]  /*13f60*/  LDG.E.U16 R71, desc[UR10][R78.64] ;  /* 0x0000000a4e477981 */ /* 0x000164000c1e1500 */
[----:B0-----:R-:W-:-:S02]  /*13f70*/  IMAD.WIDE R78, R3, 0x2, R92 ;  /* 0x00000002034e7825 */ /* 0x001fc400078e025c */
[----:B------:R-:W5:Y:S02]  /*13f80*/  LDL.64 R92, [R1+0x820] ;  /* 0x00082000015c7983 */ /* 0x000f640000100a00 */
[----:B------:R-:W-:-:S04]  /*13f90*/  IMAD.WIDE R74, R74, 0x2, R200 ;  /* 0x000000024a4a7825 */ /* 0x000fc800078e02c8 */
[----:B---3--:R-:W-:-:S04]  /*13fa0*/  IMAD.WIDE R76, R3, 0x2, R76 ;  /* 0x00000002034c7825 */ /* 0x008fc800078e024c */
[C---:B------:R-:W-:Y:S01]  /*13fb0*/  IMAD.WIDE R74, R3.reuse, 0x2, R74 ;  /* 0x00000002034a7825 */ /* 0x040fe200078e024a */
[----:B------:R0:W3:Y:S05]  /*13fc0*/  LDG.E.U16 R73, desc[UR10][R76.64] ;  /* 0x0000000a4c497981 */ /* 0x0000ea000c1e1500 */
[----:B------:R-:W3:Y:S01]  /*13fd0*/  LDG.E.U16 R74, desc[UR10][R74.64] ;  /* 0x0000000a4a4a7981 */ /* 0x000ee2000c1e1500 */
[----:B0-----:R-:W-:-:S03]  /*13fe0*/  IMAD.WIDE R76, R3, 0x2, R88 ;  /* 0x00000002034c7825 */ /* 0x001fc600078e0258 */
[----:B------:R-:W3:Y:S01]  /*13ff0*/  LDL.64 R88, [R1+0x828] ;  /* 0x0008280001587983 */ /* 0x000ee20000100a00 */
[----:B----4-:R-:W-:-:S03]  /*14000*/  IMAD.WIDE R80, R3, 0x2, R80 ;  /* 0x0000000203507825 */ /* 0x010fc600078e0250 */
[----:B------:R-:W4:Y:S04]  /*14010*/  LDG.E.U16 R75, desc[UR10][R78.64] ;  /* 0x0000000a4e4b7981 */ /* 0x000f28000c1e1500 */
[----:B------:R-:W4:Y:S01]  /*14020*/  LDG.E.U16 R76, desc[UR10][R76.64] ;  /* 0x0000000a4c4c7981 */ /* 0x000f22000c1e1500 */
[----:B------:R-:W-:-:S03]  /*14030*/  IMAD.WIDE R82, R3, 0x2, R82 ;  /* 0x0000000203527825 */ /* 0x000fc600078e0252 */
[----:B------:R0:W4:Y:S02]  /*14040*/  LDG.E.U16 R77, desc[UR10][R80.64] ;  /* 0x0000000a504d7981 */ /* 0x000124000c1e1500 */
[C---:B0-----:R-:W-:Y:S02]  /*14050*/  IMAD.WIDE R80, R3.reuse, 0x2, R102 ;  /* 0x0000000203507825 */ /* 0x041fe400078e0266 */
[----:B------:R-:W4:Y:S02]  /*14060*/  LDL.64 R102, [R1+0x730] ;  /* 0x0007300001667983 */ /* 0x000f240000100a00 */
[C---:B------:R-:W-:Y:S02]  /*14070*/  IMAD.WIDE R86, R3.reuse, 0x2, R86 ;  /* 0x0000000203567825 */ /* 0x040fe400078e0256 */
[----:B------:R-:W4:Y:S02]  /*14080*/  LDG.E.U16 R80, desc[UR10][R80.64] ;  /* 0x0000000a50507981 */ /* 0x000f24000c1e1500 */
[----:B--2---:R-:W-:-:S02]  /*14090*/  IMAD.WIDE R78, R3, 0x2, R90 ;  /* 0x00000002034e7825 */ /* 0x004fc400078e025a */
[----:B------:R-:W2:Y:S04]  /*140a0*/  LDL.64 R90, [R1+0x7a8] ;  /* 0x0007a800015a7983 */ /* 0x000ea80000100a00 */
[----:B------:R-:W2:Y:S04]  /*140b0*/  LDG.E.U16 R78, desc[UR10][R78.64] ;  /* 0x0000000a4e4e7981 */ /* 0x000ea8000c1e1500 */
[----:B------:R0:W2:Y:S02]  /*140c0*/  LDG.E.U16 R79, desc[UR10][R82.64] ;  /* 0x0000000a524f7981 */ /* 0x0000a4000c1e1500 */
[----:B0-----:R-:W-:-:S02]  /*140d0*/  IMAD.WIDE R82, R3, 0x2, R94 ;  /* 0x0000000203527825 */ /* 0x001fc400078e025e */
[----:B------:R-:W2:Y:S02]  /*140e0*/  LDL.64 R94, [R1+0x6b8] ;  /* 0x0006b800015e7983 */ /* 0x000ea40000100a00 */
[C---:B-----5:R-:W-:Y:S02]  /*140f0*/  IMAD.WIDE R84, R3.reuse, 0x2, R84 ;  /* 0x0000000203547825 */ /* 0x060fe400078e0254 */
[----:B------:R-:W5:Y:S04]  /*14100*/  LDG.E.U16 R82, desc[UR10][R82.64] ;  /* 0x0000000a52527981 */ /* 0x000f68000c1e1500 */
[----:B------:R0:W5:Y:S04]  /*14110*/  LDG.E.U16 R81, desc[UR10][R84.64] ;  /* 0x0000000a54517981 */ /* 0x000168000c1e1500 */
[----:B------:R1:W5:Y:S01]  /*14120*/  LDG.E.U16 R83, desc[UR10][R86.64] ;  /* 0x0000000a56537981 */ /* 0x000362000c1e1500 */
[----:B0-----:R-:W-:-:S03]  /*14130*/  IMAD.WIDE R84, R3, 0x2, R106 ;  /* 0x0000000203547825 */ /* 0x001fc600078e026a */
[----:B------:R-:W5:Y:S01]  /*14140*/  LDL.64 R106, [R1+0x640] ;  /* 0x00064000016a7983 */ /* 0x000f620000100a00 */
[----:B-1----:R-:W-:-:S03]  /*14150*/  IMAD.WIDE R86, R3, 0x2, R92 ;  /* 0x0000000203567825 */ /* 0x002fc600078e025c */
[----:B------:R-:W5:Y:S01]  /*14160*/  LDL.64 R92, [R1+0x5d0] ;  /* 0x0005d000015c7983 */ /* 0x000f620000100a00 */
[----:B------:R-:W-:-:S04]  /*14170*/  IMAD.WIDE R98, R3, 0x2, R98 ;  /* 0x0000000203627825 */ /* 0x000fc800078e0262 */
[C---:B------:R-:W-:Y:S02]  /*14180*/  IMAD.WIDE R96, R3.reuse, 0x2, R96 ;  /* 0x0000000203607825 */ /* 0x040fe400078e0260 */
[----:B------:R-:W5:Y:S02]  /*14190*/  LDG.E.U16 R98, desc[UR10][R98.64] ;  /* 0x0000000a62627981 */ /* 0x000f64000c1e1500 */
[C---:B---3--:R-:W-:Y:S02]  /*141a0*/  IMAD.WIDE R88, R3.reuse, 0x2, R88 ;  /* 0x0000000203587825 */ /* 0x048fe400078e0258 */
[----:B------:R-:W3:Y:S04]  /*141b0*/  LDG.E.U16 R96, desc[UR10][R96.64] ;  /* 0x0000000a60607981 */ /* 0x000ee8000c1e1500 */
[----:B------:R-:W3:Y:S04]  /*141c0*/  LDG.E.U16 R99, desc[UR10][R88.64] ;  /* 0x0000000a58637981 */ /* 0x000ee8000c1e1500 */
[----:B------:R0:W3:Y:S02]  /*141d0*/  LDG.E.U16 R97, desc[UR10][R84.64] ;  /* 0x0000000a54617981 */ /* 0x0000e4000c1e1500 */
[----:B0-----:R-:W-:-:S02]  /*141e0*/  IMAD.WIDE R84, R3, 0x2, R100 ;  /* 0x0000000203547825 */ /* 0x001fc400078e0264 */
[----:B------:R0:W3:Y:S04]  /*141f0*/  LDG.E.U16 R100, desc[UR10][R86.64] ;  /* 0x0000000a56647981 */ /* 0x0000e8000c1e1500 */
[----:B------:R4:W3:Y:S01]  /*14200*/  LDG.E.U16 R101, desc[UR10][R84.64] ;  /* 0x0000000a54657981 */ /* 0x0008e2000c1e1500 */
[----:B0-----:R-:W-:-:S03]  /*14210*/  IMAD.WIDE R86, R3, 0x2, R112 ;  /* 0x0000000203567825 */ /* 0x001fc600078e0270 */
[----:B------:R-:W3:Y:S01]  /*14220*/  LDL.64 R112, [R1+0x818] ;  /* 0x0008180001707983 */ /* 0x000ee20000100a00 */
[----:B----4-:R-:W-:-:S03]  /*14230*/  IMAD.WIDE R84, R3, 0x2, R102 ;  /* 0x0000000203547825 */ /* 0x010fc600078e0266 */
[----:B------:R0:W4:Y:S01]  /*14240*/  LDG.E.U16 R103, desc[UR10][R86.64] ;  /* 0x0000000a56677981 */ /* 0x000122000c1e1500 */
[----:B--2---:R-:W-:-:S03]  /*14250*/  IMAD.WIDE R88, R3, 0x2, R90 ;  /* 0x0000000203587825 */ /* 0x004fc600078e025a */
[----:B------:R-:W2:Y:S04]  /*14260*/  LDL.64 R90, [R1+0x560] ;  /* 0x00056000015a7983 */ /* 0x000ea80000100a00 */
[----:B------:R1:W4:Y:S01]  /*14270*/  LDG.E.U16 R102, desc[UR10][R88.64] ;  /* 0x0000000a58667981 */ /* 0x000322000c1e1500 */
[----:B0-----:R-:W-:-:S03]  /*14280*/  IMAD.WIDE R86, R3, 0x2, R94 ;  /* 0x0000000203567825 */ /* 0x001fc600078e025e */
[----:B------:R-:W4:Y:S01]  /*14290*/  LDL.64 R94, [R1+0x798] ;  /* 0x00079800015e7983 */ /* 0x000f220000100a00 */
[----:B-1----:R-:W-:-:S03]  /*142a0*/  IMAD.WIDE R88, R3, 0x2, R104 ;  /* 0x0000000203587825 */ /* 0x002fc600078e0268 */
[----:B------:R0:W4:Y:S04]  /*142b0*/  LDG.E.U16 R104, desc[UR10][R84.64] ;  /* 0x0000000a54687981 */ /* 0x000128000c1e1500 */
[----:B------:R5:W4:Y:S01]  /*142c0*/  LDG.E.U16 R105, desc[UR10][R88.64] ;  /* 0x0000000a58697981 */ /* 0x000b22000c1e1500 */
[----:B0-----:R-:W-:-:S03]  /*142d0*/  IMAD.WIDE R84, R3, 0x2, R116 ;  /* 0x0000000203547825 */ /* 0x001fc600078e0274 */
[----:B------:R-:W4:Y:S01]  /*142e0*/  LDL.64 R116, [R1+0x728] ;  /* 0x0007280001747983 */ /* 0x000f220000100a00 */
[----:B-----5:R-:W-:-:S03]  /*142f0*/  IMAD.WIDE R88, R3, 0x2, R106 ;  /* 0x0000000203587825 */ /* 0x020fc600078e026a */
[----:B------:R0:W5:Y:S04]  /*14300*/  LDG.E.U16 R107, desc[UR10][R84.64] ;  /* 0x0000000a546b7981 */ /* 0x000168000c1e1500 */
[----:B------:R1:W5:Y:S01]  /*14310*/  LDG.E.U16 R106, desc[UR10][R86.64] ;  /* 0x0000000a566a7981 */ /* 0x000362000c1e1500 */
[----:B0-----:R-:W-:-:S03]  /*14320*/  IMAD.WIDE R84, R3, 0x2, R92 ;  /* 0x0000000203547825 */ /* 0x001fc600078e025c */
[----:B------:R-:W5:Y:S01]  /*14330*/  LDL.64 R92, [R1+0x630] ;  /* 0x00063000015c7983 */ /* 0x000f620000100a00 */
[----:B-1----:R-:W-:-:S03]  /*14340*/  IMAD.WIDE R86, R3, 0x2, R108 ;  /* 0x0000000203567825 */ /* 0x002fc600078e026c */
[----:B------:R0:W5:Y:S04]  /*14350*/  LDG.E.U16 R108, desc[UR10][R88.64] ;  /* 0x0000000a586c7981 */ /* 0x000168000c1e1500 */
[----:B------:R-:W5:Y:S01]  /*14360*/  LDG.E.U16 R109, desc[UR10][R86.64] ;  /* 0x0000000a566d7981 */ /* 0x000f62000c1e1500 */
[----:B0-----:R-:W-:-:S03]  /*14370*/  IMAD.WIDE R88, R3, 0x2, R110 ;  /* 0x0000000203587825 */ /* 0x001fc600078e026e */
[----:B------:R0:W5:Y:S04]  /*14380*/  LDG.E.U16 R110, desc[UR10][R84.64] ;  /* 0x0000000a546e7981 */ /* 0x000168000c1e1500 */
[----:B------:R3:W5:Y:S01]  /*14390*/  LDG.E.U16 R111, desc[UR10][R88.64] ;  /* 0x0000000a586f7981 */ /* 0x000762000c1e1500 */
[----:B0-----:R-:W-:-:S03]  /*143a0*/  IMAD.WIDE R84, R3, 0x2, R124 ;  /* 0x0000000203547825 */ /* 0x001fc600078e027c */
[----:B------:R-:W5:Y:S01]  /*143b0*/  LDL.64 R124, [R1+0x5c0] ;  /* 0x0005c000017c7983 */ /* 0x000f620000100a00 */
[----:B---3--:R-:W-:-:S03]  /*143c0*/  IMAD.WIDE R88, R3, 0x2, R112 ;  /* 0x0000000203587825 */ /* 0x008fc600078e0270 */
[----:B------:R0:W3:Y:S02]  /*143d0*/  LDG.E.U16 R113, desc[UR10][R84.64] ;  /* 0x0000000a54717981 */ /* 0x0000e4000c1e1500 */
[C---:B0-----:R-:W-:Y:S02]  /*143e0*/  IMAD.WIDE R84, R3.reuse, 0x2, R114 ;  /* 0x0000000203547825 */ /* 0x041fe400078e0272 */
[----:B------:R4:W3:Y:S02]  /*143f0*/  LDG.E.U16 R114, desc[UR10][R88.64] ;  /* 0x0000000a58727981 */ /* 0x0008e4000c1e1500 */
[C---:B--2---:R-:W-:Y:S02]  /*14400*/  IMAD.WIDE R86, R3.reuse, 0x2, R90 ;  /* 0x0000000203567825 */ /* 0x044fe400078e025a */
[----:B------:R-:W2:Y:S04]  /*14410*/  LDL.64 R90, [R1+0x5c8] ;  /* 0x0005c800015a7983 */ /* 0x000ea80000100a00 */
[----:B------:R0:W3:Y:S01]  /*14420*/  LDG.E.U16 R112, desc[UR10][R86.64] ;  /* 0x0000000a56707981 */ /* 0x0000e2000c1e1500 */
[----:B----4-:R-:W-:-:S03]  /*14430*/  IMAD.WIDE R88, R3, 0x2, R94 ;  /* 0x0000000203587825 */ /* 0x010fc600078e025e */
[----:B------:R-:W4:Y:S01]  /*14440*/  LDL.64 R94, [R1+0x500] ;  /* 0x00050000015e7983 */ /* 0x000f220000100a00 */
[----:B0-----:R-:W-:-:S03]  /*14450*/  IMAD.WIDE R86, R3, 0x2, R126 ;  /* 0x0000000203567825 */ /* 0x001fc600078e027e */
[----:B------:R-:W3:Y:S04]  /*14460*/  LDL.64 R126, [R1+0x550] ;  /* 0x00055000017e7983 */ /* 0x000ee80000100a00 */
[----:B------:R0:W3:Y:S02]  /*14470*/  LDG.E.U16 R115, desc[UR10][R86.64] ;  /* 0x0000000a56737981 */ /* 0x0000e4000c1e1500 */
[C---:B0-----:R-:W-:Y:S02]  /*14480*/  IMAD.WIDE R86, R3.reuse, 0x2, R116 ;  /* 0x0000000203567825 */ /* 0x041fe400078e0274 */
[----:B------:R0:W3:Y:S04]  /*14490*/  LDG.E.U16 R116, desc[UR10][R84.64] ;  /* 0x0000000a54747981 */ /* 0x0000e8000c1e1500 */
[----:B------:R1:W3:Y:S01]  /*144a0*/  LDG.E.U16 R117, desc[UR10][R88.64] ;  /* 0x0000000a58757981 */ /* 0x0002e2000c1e1500 */
[----:B0-----:R-:W-:-:S04]  /*144b0*/  IMAD.WIDE R84, R3, 0x2, R130 ;  /* 0x0000000203547825 */ /* 0x001fc800078e0282 */
[C---:B-1----:R-:W-:Y:S02]  /*144c0*/  IMAD.WIDE R88, R3.reuse, 0x2, R118 ;  /* 0x0000000203587825 */ /* 0x042fe400078e0276 */
[----:B------:R0:W3:Y:S04]  /*144d0*/  LDG.E.U16 R119, desc[UR10][R84.64] ;  /* 0x0000000a54777981 */ /* 0x0000e8000c1e1500 */
[----:B------:R-:W3:Y:S01]  /*144e0*/  LDG.E.U16 R118, desc[UR10][R86.64] ;  /* 0x0000000a56767981 */ /* 0x000ee2000c1e1500 */
[----:B0-----:R-:W-:-:S03]  /*144f0*/  IMAD.WIDE R84, R3, 0x2, R120 ;  /* 0x0000000203547825 */ /* 0x001fc600078e0278 */
[----:B------:R5:W3:Y:S02]  /*14500*/  LDG.E.U16 R120, desc[UR10][R88.64] ;  /* 0x0000000a58787981 */ /* 0x000ae4000c1e1500 */
[C---:B-----5:R-:W-:Y:S02]  /*14510*/  IMAD.WIDE R88, R3.reuse, 0x2, R92 ;  /* 0x0000000203587825 */ /* 0x060fe400078e025c */
[----:B------:R-:W5:Y:S02]  /*14520*/  LDL.64 R92, [R1+0x808] ;  /* 0x00080800015c7983 */ /* 0x000f640000100a00 */
[C---:B------:R-:W-:Y:S02]  /*14530*/  IMAD.WIDE R86, R3.reuse, 0x2, R122 ;  /* 0x0000000203567825 */ /* 0x040fe400078e027a */
[----:B------:R0:W5:Y:S04]  /*14540*/  LDG.E.U16 R122, desc[UR10][R84.64] ;  /* 0x0000000a547a7981 */ /* 0x000168000c1e1500 */
[----:B------:R-:W5:Y:S04]  /*14550*/  LDG.E.U16 R121, desc[UR10][R86.64] ;  /* 0x0000000a56797981 */ /* 0x000f68000c1e1500 */
[----:B------:R1:W5:Y:S01]  /*14560*/  LDG.E.U16 R123, desc[UR10][R88.64] ;  /* 0x0000000a587b7981 */ /* 0x000362000c1e1500 */
[----:B0-----:R-:W-:-:S05]  /*14570*/  IMAD.WIDE R84, R3, 0x2, R124 ;  /* 0x0000000203547825 */ /* 0x001fca00078e027c */
[----:B------:R-:W5:Y:S01]  /*14580*/  LDG.E.U16 R125, desc[UR10][R84.64] ;  /* 0x0000000a547d7981 */ /* 0x000f62000c1e1500 */
[----:B-1----:R-:W-:-:S04]  /*14590*/  IMAD.WIDE R88, R3, 0x2, R128 ;  /* 0x0000000203587825 */ /* 0x002fc800078e0280 */
[C---:B--2---:R-:W-:Y:S02]  /*145a0*/  IMAD.WIDE R86, R3.reuse, 0x2, R90 ;  /* 0x0000000203567825 */ /* 0x044fe400078e025a */
[----:B------:R-:W0:Y:S03]  /*145b0*/  LDC R90, c[0x0][0x3c4] ;  /* 0x0000f100ff5a7b82 */ /* 0x000e260000000800 */
[----:B------:R4:W2:Y:S02]  /*145c0*/  LDG.E.U16 R124, desc[UR10][R86.64] ;  /* 0x0000000a567c7981 */ /* 0x0008a4000c1e1500 */
[----:B----4-:R-:W-:-:S03]  /*145d0*/  IMAD.WIDE R86, R3, 0x2, R94 ;  /* 0x0000000203567825 */ /* 0x010fc600078e025e */
[----:B------:R-:W1:Y:S01]  /*145e0*/  LDC R94, c[0x0][0x3c4] ;  /* 0x0000f100ff5e7b82 */ /* 0x000e620000000800 */
[----:B0-----:R-:W-:Y:S01]  /*145f0*/  IMAD R90, R90, 0x6, RZ ;  /* 0x000000065a5a7824 */ /* 0x001fe200078e02ff */
[----:B------:R-:W4:Y:S03]  /*14600*/  LDG.E.U16 R128, desc[UR10][R86.64] ;  /* 0x0000000a56807981 */ /* 0x000f26000c1e1500 */
[----:B------:R-:W-:-:S04]  /*14610*/  IMAD.WIDE R90, R90, 0x2, R198 ;  /* 0x000000025a5a7825 */ /* 0x000fc800078e02c6 */
[C---:B---3--:R-:W-:Y:S02]  /*14620*/  IMAD.WIDE R84, R3.reuse, 0x2, R126 ;  /* 0x0000000203547825 */ /* 0x048fe400078e027e */
[----:B------:R0:W3:Y:S02]  /*14630*/  LDG.E.U16 R126, desc[UR10][R88.64] ;  /* 0x0000000a587e7981 */ /* 0x0000e4000c1e1500 */
[----:B------:R-:W-:Y:S02]  /*14640*/  IMAD.WIDE R90, R3, 0x2, R90 ;  /* 0x00000002035a7825 */ /* 0x000fe400078e025a */
[----:B------:R0:W2:Y:S01]  /*14650*/  LDG.E.U16 R127, desc[UR10][R84.64] ;  /* 0x0000000a547f7981 */ /* 0x0000a2000c1e1500 */
[----:B-1----:R-:W-:-:S03]  /*14660*/  LEA R130, R94, -R94, 0x3 ;  /* 0x8000005e5e827211 */ /* 0x002fc600078e18ff */
[----:B------:R1:W2:Y:S01]  /*14670*/  LDG.E.U16 R129, desc[UR10][R90.64] ;  /* 0x0000000a5a817981 */ /* 0x0002a2000c1e1500 */
[----:B0-----:R-:W-:-:S04]  /*14680*/  IMAD.WIDE R88, R3, 0x2, R154 ;  /* 0x0000000203587825 */ /* 0x001fc800078e029a */
[----:B------:R-:W-:Y:S01]  /*14690*/  IMAD.WIDE R94, R130, 0x2, R200 ;  /* 0x00000002825e7825 */ /* 0x000fe200078e02c8 */
[----:B------:R-:W2:Y:S03]  /*146a0*/  LDG.E.U16 R131, desc[UR10][R88.64] ;  /* 0x0000000a58837981 */ /* 0x000ea6000c1e1500 */
[----:B------:R-:W-:-:S04]  /*146b0*/  IMAD.WIDE R86, R3, 0x2, R152 ;  /* 0x0000000203567825 */ /* 0x000fc800078e0298 */
[C---:B------:R-:W-:Y:S02]  /*146c0*/  IMAD.WIDE R84, R3.reuse, 0x2, R132 ;  /* 0x0000000203547825 */ /* 0x040fe400078e0284 */
[----:B------:R-:W2:Y:S02]  /*146d0*/  LDG.E.U16 R132, desc[UR10][R86.64] ;  /* 0x0000000a56847981 */ /* 0x000ea4000c1e1500 */
[----:B-1----:R-:W-:Y:S02]  /*146e0*/  IMAD.WIDE R90, R130, 0x2, R198 ;  /* 0x00000002825a7825 */ /* 0x002fe400078e02c6 */
[----:B------:R0:W2:Y:S02]  /*146f0*/  LDG.E.U16 R133, desc[UR10][R84.64] ;  /* 0x0000000a54857981 */ /* 0x0000a4000c1e1500 */
[----:B------:R-:W-:-:S04]  /*14700*/  IMAD.WIDE R94, R3, 0x2, R94 ;  /* 0x00000002035e7825 */ /* 0x000fc800078e025e */
[C---:B------:R-:W-:Y:S02]  /*14710*/  IMAD.WIDE R90, R3.reuse, 0x2, R90 ;  /* 0x00000002035a7825 */ /* 0x040fe400078e025a */
[----:B------:R-:W2:Y:S02]  /*14720*/  LDG.E.U16 R94, desc[UR10][R94.64] ;  /* 0x0000000a5e5e7981 */ /* 0x000ea4000c1e1500 */
[----:B-----5:R-:W-:-:S04]  /*14730*/  IMAD.WIDE R92, R3, 0x2, R92 ;  /* 0x00000002035c7825 */ /* 0x020fc800078e025c */
[C---:B0-----:R-:W-:Y:S01]  /*14740*/  IMAD.WIDE R84, R3.reuse, 0x2, R150 ;  /* 0x0000000203547825 */ /* 0x041fe200078e0296 */
[----:B------:R0:W5:Y:S03]  /*14750*/  LDG.E.U16 R130, desc[UR10][R92.64] ;  /* 0x0000000a5c827981 */ /* 0x000166000c1e1500 */
[C---:B------:R-:W-:Y:S01]  /*14760*/  IMAD.WIDE R86, R3.reuse, 0x2, R148 ;  /* 0x0000000203567825 */ /* 0x040fe200078e0294 */
[----:B------:R1:W2:Y:S03]  /*14770*/  LDG.E.U16 R95, desc[UR10][R90.64] ;  /* 0x0000000a5a5f7981 */ /* 0x0002a6000c1e1500 */
[----:B------:R-:W-:-:S04]  /*14780*/  IMAD.WIDE R88, R3, 0x2, R136 ;  /* 0x0000000203587825 */ /* 0x000fc800078e0288 */
[C---:B0-----:R-:W-:Y:S01]  /*14790*/  IMAD.WIDE R92, R3.reuse, 0x2, R134 ;  /* 0x00000002035c7825 */ /* 0x041fe200078e0286 */
[----:B------:R0:W2:Y:S03]  /*147a0*/  LDG.E.U16 R136, desc[UR10][R88.64] ;  /* 0x0000000a58887981 */ /* 0x0000a6000c1e1500 */
[C---:B-1----:R-:W-:Y:S01]  /*147b0*/  IMAD.WIDE R90, R3.reuse, 0x2, R140 ;  /* 0x00000002035a7825 */ /* 0x042fe200078e028c */
[----:B------:R1:W2:Y:S04]  /*147c0*/  LDG.E.U16 R134, desc[UR10][R84.64] ;  /* 0x0000000a54867981 */ /* 0x0002a8000c1e1500 */
[----:B------:R1:W2:Y:S01]  /*147d0*/  LDG.E.U16 R135, desc[UR10][R86.64] ;  /* 0x0000000a56877981 */ /* 0x0002a2000c1e1500 */
[----:B0-----:R-:W-:-:S03]  /*147e0*/  IMAD.WIDE R88, R3, 0x2, R142 ;  /* 0x0000000203587825 */ /* 0x001fc600078e028e */
[----:B------:R0:W2:Y:S01]  /*147f0*/  LDG.E.U16 R137, desc[UR10][R92.64] ;  /* 0x0000000a5c897981 */ /* 0x0000a2000c1e1500 */
[----:B-1----:R-:W-:-:S03]  /*14800*/  IMAD.WIDE R84, R3, 0x2, R146 ;  /* 0x0000000203547825 */ /* 0x002fc600078e0292 */
[----:B------:R-:W2:Y:S01]  /*14810*/  LDG.E.U16 R88, desc[UR10][R88.64] ;  /* 0x0000000a58587981 */ /* 0x000ea2000c1e1500 */
[----:B------:R-:W-:-:S03]  /*14820*/  IMAD.WIDE R86, R3, 0x2, R144 ;  /* 0x0000000203567825 */ /* 0x000fc600078e0290 */
[----:B------:R1:W2:Y:S01]  /*14830*/  LDG.E.U16 R84, desc[UR10][R84.64] ;  /* 0x0000000a54547981 */ /* 0x0002a2000c1e1500 */
[----:B0-----:R-:W-:-:S03]  /*14840*/  IMAD.WIDE R92, R3, 0x2, R138 ;  /* 0x00000002035c7825 */ /* 0x001fc600078e028a */
[----:B------:R0:W2:Y:S04]  /*14850*/  LDG.E.U16 R86, desc[UR10][R86.64] ;  /* 0x0000000a56567981 */ /* 0x0000a8000c1e1500 */
[----:B------:R-:W2:Y:S04]  /*14860*/  LDG.E.U16 R90, desc[UR10][R90.64] ;  /* 0x0000000a5a5a7981 */ /* 0x000ea8000c1e1500 */
[----:B------:R-:W2:Y:S01]  /*14870*/  LDG.E.U16 R92, desc[UR10][R92.64] ;  /* 0x0000000a5c5c7981 */ /* 0x000ea2000c1e1500 */
[----:B------:R-:W1:Y:S01]  /*14880*/  S2R R138, SR_TID.X ;  /* 0x00000000008a7919 */ /* 0x000e620000002100 */
[----:B------:R-:W-:-:S02]  /*14890*/  UMOV UR72, 0x1 ;  /* 0x0000000100487882 */ /* 0x000fc40000000000 */
[----:B------:R-:W-:-:S04]  /*148a0*/  @!UP0 UIADD3 UR72, UPT, UPT, -UR72, 0x100000, URZ ;  /* 0x0010000048488890 */ /* 0x000fc8000fffe1ff */
[----:B------:R-:W-:Y:S02]  /*148b0*/  @!UP0 USHF.L.U32 UR73, UR72, 0xb, URZ ;  /* 0x0000000b48498899 */ /* 0x000fe400080006ff */
[----:B------:R-:W-:Y:S01]  /*148c0*/  @!UP0 USHF.L.U32 UR72, UR72, 0x1, URZ ;  /* 0x0000000148488899 */ /* 0x000fe200080006ff */
[C---:B-1----:R-:W-:Y:S02]  /*148d0*/  LOP3.LUT R85, R138.reuse, 0x3f, RZ, 0xc0, !PT ;  /* 0x0000003f8a557812 */ /* 0x042fe400078ec0ff */
[----:B0-----:R-:W-:Y:S02]  /*148e0*/  LOP3.LUT R87, R138, 0x40, RZ, 0xc0, !PT ;  /* 0x000000408a577812 */ /* 0x001fe400078ec0ff */
[----:B------:R-:W-:-:S04]  /*148f0*/  SHF.L.U32 R85, R85, 0x1, RZ ;  /* 0x0000000155557819 */ /* 0x000fc800000006ff */
[----:B------:R-:W-:-:S05]  /*14900*/  LEA R85, R87, R85, 0x7 ;  /* 0x0000005557557211 */ /* 0x000fca00078e38ff */
[----:B------:R0:W-:Y:S04]  /*14910*/  STS.U16 [R85+UR6+0x18000], R4 ;  /* 0x0180000455007988 */ /* 0x0001e80008000406 */
[----:B------:R1:W-:Y:S01]  /*14920*/  STS.U16 [R85+UR6+0x1c000], R5 ;  /* 0x01c0000555007988 */ /* 0x0003e20008000406 */
[----:B0-----:R-:W-:-:S03]  /*14930*/  LOP3.LUT R4, R85, 0x10, RZ, 0x3c, !PT ;  /* 0x0000001055047812 */ /* 0x001fc600078e3cff */
[----:B------:R-:W-:Y:S01]  /*14940*/  STS.U16 [R85+UR6+0x18400], R65 ;  /* 0x0184004155007988 */ /* 0x000fe20008000406 */
[----:B-1----:R-:W-:-:S03]  /*14950*/  LOP3.LUT R5, R85, 0x20, RZ, 0x3c, !PT ;  /* 0x0000002055057812 */ /* 0x002fc600078e3cff */
        /* <DEDUP_REMOVED lines=80> */
[----:B------:R-:W-:-:S03]  /*14e60*/  VOTEU.ALL UP2, P0 ;  /* 0x0000000000ff7886 */ /* 0x000fc60000040000 */
[----:B------:R1:W-:Y:S01]  /*14e70*/  STS.U16 [R4+UR6+0x18280], R97 ;  /* 0x0182806104007988 */ /* 0x0003e20008000406 */
[C---:B0-----:R-:W-:Y:S02]  /*14e80*/  LOP3.LUT R5, R85.reuse, 0x60, RZ, 0x3c, !PT ;  /* 0x0000006055057812 */ /* 0x041fe400078e3cff */
        /* <DEDUP_REMOVED lines=30> */
[----:B---3--:R1:W-:Y:S04]  /*15070*/  STS.U16 [R5+UR6+0x19f00], R126 ;  /* 0x019f007e05007988 */ /* 0x0083e80008000406 */
[----:B------:R1:W-:Y:S04]  /*15080*/  STS.U16 [R5+UR6+0x1df00], R127 ;  /* 0x01df007f05007988 */ /* 0x0003e80008000406 */
[----:B------:R1:W-:Y:S04]  /*15090*/  STS.U16 [R85+UR6+0x18380], R94 ;  /* 0x0183805e55007988 */ /* 0x0003e80008000406 */
[----:B------:R1:W-:Y:S04]  /*150a0*/  STS.U16 [R85+UR6+0x1c380], R95 ;  /* 0x01c3805f55007988 */ /* 0x0003e80008000406 */
[----:B----4-:R1:W-:Y:S04]  /*150b0*/  STS.U16 [R85+UR6+0x18780], R128 ;  /* 0x0187808055007988 */ /* 0x0103e80008000406 */
        /* <DEDUP_REMOVED lines=13> */
[----:B------:R0:W-:Y:S06]  /*15190*/  MEMBAR.ALL.CTA ;  /* 0x0000000000007992 */ /* 0x0001ec0000008000 */
[----:B0-----:R-:W-:Y:S04]  /*151a0*/  FENCE.VIEW.ASYNC.S ;  /* 0x00000000000073c6 */ /* 0x001fe80000000000 */
[----:B------:R-:W0:Y:S02]  /*151b0*/  FENCE.VIEW.ASYNC.S ;  /* 0x00000000000073c6 */ /* 0x000e240000000000 */
[----:B0-----:R1:W0:Y:S02]  /*151c0*/  @!UP2 SYNCS.EXCH.64 URZ, [UR6+0x28010], UR72 ;  /* 0x0280104806ffa5b2 */ /* 0x0012240008000100 */
[----:B0-----:R-:W-:Y:S06]  /*151d0*/  BAR.SYNC.DEFER_BLOCKING 0x0 ;  /* 0x0000000000007b1d */ /* 0x001fec0000010000 */
[----:B-1----:R-:W-:Y:S05]  /*151e0*/  BRA.U UP1, `(.L_x_14) ;  /* 0x0000000101b47547 */ /* 0x002fea000b800000 */
[----:B------:R-:W2:Y:S04]  /*151f0*/  LDL R91, [R1+0x4a8] ;  /* 0x0004a800015b7983 */ /* 0x000ea80000100800 */
[----:B------:R-:W3:Y:S01]  /*15200*/  LDL R89, [R1+0x4b0] ;  /* 0x0004b00001597983 */ /* 0x000ee20000100800 */
[----:B------:R-:W-:Y:S02]  /*15210*/  MOV.SPILL R8, UR7 ;  /* 0x0000000700087c02 */ /* 0x000fe40009000f00 */
[----:B------:R-:W-:Y:S01]  /*15220*/  MOV.SPILL R9, UR6 ;  /* 0x0000000600097c02 */ /* 0x000fe20009000f00 */
[----:B------:R-:W4:Y:S01]  /*15230*/  LDL R10, [R1+0x880] ;  /* 0x00088000010a7983 */ /* 0x000f220000100800 */
[----:B------:R-:W-:-:S13]  /*15240*/  ELECT P1, URZ, PT ;  /* 0x0000000000ff782f */ /* 0x000fda0003820000 */
[----:B------:R-:W-:Y:S02]  /*15250*/  @P1 MOV R5, 0x40004040 ;  /* 0x4000404000051802 */ /* 0x000fe40000000f00 */
[----:B------:R-:W-:Y:S02]  /*15260*/  @P1 MOV R7, 0x40004040 ;  /* 0x4000404000071802 */ /* 0x000fe40000000f00 */
[----:B------:R-:W-:Y:S02]  /*15270*/  @P1 R2UR UR73, R5 ;  /* 0x00000000054912ca */ /* 0x000fe400000e0000 */
[----:B------:R-:W-:Y:S01]  /*15280*/  @P1 R2UR UR75, R7 ;  /* 0x00000000074b12ca */ /* 0x000fe200000e0000 */
[----:B------:R-:W-:Y:S01]  /*15290*/  HFMA2 R5, -RZ, RZ, 0, 0 ;  /* 0x00000000ff057431 */ /* 0x000fe200000001ff */
[----:B------:R-:W-:Y:S01]  /*152a0*/  UMOV UR6, 0x0 ;  /* 0x0000000000067882 */ /* 0x000fe20000000000 */
[----:B------:R-:W-:Y:S01]  /*152b0*/  UMOV UR7, 0x8108010 ;  /* 0x0810801000077882 */ /* 0x000fe20000000000 */
[----:B--2---:R-:W-:-:S13]  /*152c0*/  R2UR UR5, R91 ;  /* 0x000000005b0572ca */ /* 0x004fda00000e0000 */
[----:B------:R-:W-:Y:S02]  /*152d0*/  MOV R4, UR5 ;  /* 0x0000000500047c02 */ /* 0x000fe40008000f00 */
[----:B---3--:R-:W-:Y:S02]  /*152e0*/  R2UR UR5, R89 ;  /* 0x00000000590572ca */ /* 0x008fe400000e0000 */
[----:B------:R-:W-:-:S11]  /*152f0*/  @P1 R2UR UR72, R4 ;  /* 0x00000000044812ca */ /* 0x000fd600000e0000 */
[----:B------:R-:W-:-:S04]  /*15300*/  MOV R6, UR5 ;  /* 0x0000000500067c02 */ /* 0x000fc80008000f00 */
[----:B------:R-:W-:Y:S02]  /*15310*/  @P1 R2UR UR74, R6 ;  /* 0x00000000064a12ca */ /* 0x000fe400000e0000 */
[----:B----4-:R-:W-:-:S04]  /*15320*/  IADD3 R4, PT, PT, R10, 0x28010, RZ ;  /* 0x000280100a047810 */ /* 0x010fc80007ffe0ff */
[----:B------:R-:W-:-:S07]  /*15330*/  @P1 MOV R4, R4 ;  /* 0x0000000400041202 */ /* 0x000fce0000000f00 */
[----:B------:R0:W-:Y:S01]  /*15340*/  UTCHMMA gdesc[UR72], gdesc[UR74], tmem[UR9], tmem[UR6], idesc[UR7], !UPT ;  /* 0x00ff064a480075ea */ /* 0x0001e2000f800009 */
[----:B------:R-:W-:Y:S01]  /*15350*/  @P1 R2UR UR5, R4 ;  /* 0x00000000040512ca */ /* 0x000fe200000e0000 */
[----:B0-----:R-:W-:Y:S01]  /*15360*/  UMOV UR72, 0x0 ;  /* 0x0000000000487882 */ /* 0x001fe20000000000 */
[----:B------:R-:W-:Y:S01]  /*15370*/  UMOV UR73, 0x8108010 ;  /* 0x0810801000497882 */ /* 0x000fe20000000000 */
[----:B------:R-:W-:Y:S01]  /*15380*/  UMOV UR74, 0x0 ;  /* 0x00000000004a7882 */ /* 0x000fe20000000000 */
[----:B------:R-:W-:Y:S01]  /*15390*/  UMOV UR75, 0x8108010 ;  /* 0x08108010004b7882 */ /* 0x000fe20000000000 */
[----:B------:R0:W-:Y:S01]  /*153a0*/  UTCHMMA gdesc[UR42], gdesc[UR12], tmem[UR9], tmem[UR72], idesc[UR73], UPT ;  /* 0x00ff480c2a0075ea */ /* 0x0001e2000b800009 */
        /* <DEDUP_REMOVED lines=14> */
[----:B------:R0:W-:Y:S01]  /*15490*/  UTCBAR [UR5], URZ ;  /* 0x000000ff050073e9 */ /* 0x0001e200080000ff */
[----:B------:R-:W-:-:S02]  /*154a0*/  R2UR.FILL UR7, R8 ;  /* 0x00000000080772ca */ /* 0x000fc400004e0000 */
[----:B------:R-:W-:-:S15]  /*154b0*/  R2UR.FILL UR6, R9 ;  /* 0x00000000090672ca */ /* 0x000fde00004e0000 */
.L_x_14:
[----:B------:R-:W1:Y:S02]  /*154c0*/  SYNCS.PHASECHK.TRANS64.TRYWAIT P1, [UR6+0x28010], RZ ;  /* 0x028010ffff0075a7 */ /* 0x000e640008021106 */
[----:B-1----:R-:W-:Y:S05]  /*154d0*/  @!P1 BRA `(.L_x_15) ;  /* 0x000000f000dc9947 */ /* 0x002fea0003800000 */
.L_x_24:
[----:B------:R-:W2:Y:S01]  /*154e0*/  LDL.64 R102, [R1+0x4a0] ;  /* 0x0004a00001667983 */ /* 0x000ea20000100a00 */
[----:B0-----:R-:W0:Y:S03]  /*154f0*/  LDCU UR5, c[0x0][0x3a8] ;  /* 0x00007500ff0577ac */ /* 0x001e260008000800 */
[----:B------:R-:W3:Y:S04]  /*15500*/  LDL.64 R94, [R1+0x498] ;  /* 0x00049800015e7983 */ /* 0x000ee80000100a00 */
[----:B------:R-:W4:Y:S01]  /*15510*/  LDL.64 R90, [R1+0x490] ;  /* 0x00049000015a7983 */ /* 0x000f220000100a00 */
[----:B------:R-:W-:Y:S01]  /*15520*/  SHF.L.U32 R68, R68, 0x1f, RZ ;  /* 0x0000001f44447819 */ /* 0x000fe200000006ff */
[----:B------:R-:W-:Y:S06]  /*15530*/  BAR.SYNC.DEFER_BLOCKING 0x0 ;  /* 0x0000000000007b1d */ /* 0x000fec0000010000 */
[----:B------:R-:W0:Y:S01]  /*15540*/  LDTM.x64 R4, tmem[UR8+0x100] ;  /* 0x00010008000479ee */ /* 0x000e220008340000 */
[----:B------:R-:W1:Y:S01]  /*15550*/  @!P0 SYNCS.CCTL.IV [UR6+0x28010] ;  /* 0x02801000ff0089b1 */ /* 0x000e620008000006 */
[----:B------:R-:W-:Y:S01]  /*15560*/  NOP ;  /* 0x0000000000007918 */ /* 0x000fe20000000000 */
[----:B0-----:R-:W-:Y:S01]  /*15570*/  FMUL R71, R4, UR5 ;  /* 0x0000000504477c20 */ /* 0x001fe20008400000 */
[----:B------:R-:W-:Y:S01]  /*15580*/  FMUL R72, R5, UR5 ;  /* 0x0000000505487c20 */ /* 0x000fe20008400000 */
[----:B------:R-:W-:Y:S01]  /*15590*/  FMUL R73, R6, UR5 ;  /* 0x0000000506497c20 */ /* 0x000fe20008400000 */
[----:B------:R-:W-:Y:S01]  /*155a0*/  FMUL R69, R7, UR5 ;  /* 0x0000000507457c20 */ /* 0x000fe20008400000 */
[----:B------:R-:W-:Y:S01]  /*155b0*/  FMUL R70, R8, UR5 ;  /* 0x0000000508467c20 */ /* 0x000fe20008400000 */
[----:B-1----:R-:W0:Y:S01]  /*155c0*/  SYNCS.PHASECHK.TRANS64.TRYWAIT P1, [UR4], R68 ;  /* 0x00000044ff0075a7 */ /* 0x002e220008021104 */
[----:B------:R-:W-:Y:S01]  /*155d0*/  FMUL R196, R67, UR5 ;  /* 0x0000000543c47c20 */ /* 0x000fe20008400000 */
[----:B------:R-:W-:Y:S01]  /*155e0*/  FMNMX3 R73, R71, R72, R73, !PT ;  /* 0x0000004847497276 */ /* 0x000fe20007800049 */
[----:B------:R-:W-:Y:S01]  /*155f0*/  FMUL R72, R9, UR5 ;  /* 0x0000000509487c20 */ /* 0x000fe20008400000 */
[----:B------:R-:W-:-:S02]  /*15600*/  FMUL R71, R10, UR5 ;  /* 0x000000050a477c20 */ /* 0x000fc40008400000 */
[----:B------:R-:W-:Y:S01]  /*15610*/  FMNMX3 R73, R73, R69, R70, !PT ;  /* 0x0000004549497276 */ /* 0x000fe20007800046 */
[----:B------:R-:W-:Y:S01]  /*15620*/  FMUL R69, R11, UR5 ;  /* 0x000000050b457c20 */ /* 0x000fe20008400000 */
[----:B------:R-:W-:Y:S02]  /*15630*/  FMUL R70, R12, UR5 ;  /* 0x000000050c467c20 */ /* 0x000fe40008400000 */
[----:B------:R-:W-:Y:S01]  /*15640*/  FMNMX3 R73, R73, R72, R71, !PT ;  /* 0x0000004849497276 */ /* 0x000fe20007800047 */
[----:B------:R-:W-:Y:S01]  /*15650*/  FMUL R72, R13, UR5 ;  /* 0x000000050d487c20 */ /* 0x000fe20008400000 */
[----:B------:R-:W-:Y:S02]  /*15660*/  FMUL R71, R14, UR5 ;  /* 0x000000050e477c20 */ /* 0x000fe40008400000 */
        /* <DEDUP_REMOVED lines=78> */
[----:B------:R-:W-:-:S04]  /*15b50*/  FMNMX3 R69, R73, R69, R70, !PT ;  /* 0x0000004549457276 */ /* 0x000fc80007800046 */
[----:B------:R-:W-:-:S04]  /*15b60*/  FMNMX3 R69, R69, R72, R71, !PT ;  /* 0x0000004845457276 */ /* 0x000fc80007800047 */
[----:B------:R-:W-:-:S05]  /*15b70*/  FMNMX3 R196, R69, R196, R0, !PT ;  /* 0x000000c445c47276 */ /* 0x000fca0007800000 */
[--C-:B------:R-:W-:Y:S01]  /*15b80*/  FFMA R85, R4, UR5, -R196.reuse ;  /* 0x0000000504557c23 */ /* 0x100fe200080008c4 */
[--C-:B------:R-:W-:Y:S01]  /*15b90*/  FFMA R83, R5, UR5, -R196.reuse ;  /* 0x0000000505537c23 */ /* 0x100fe200080008c4 */
[--C-:B------:R-:W-:Y:S01]  /*15ba0*/  FFMA R82, R6, UR5, -R196.reuse ;  /* 0x0000000506527c23 */ /* 0x100fe200080008c4 */
[--C-:B------:R-:W-:Y:S01]  /*15bb0*/  FFMA R81, R7, UR5, -R196.reuse ;  /* 0x0000000507517c23 */ /* 0x100fe200080008c4 */
[----:B------:R-:W-:Y:S01]  /*15bc0*/  FMUL R85, R85, 1.4426950216293334961 ;  /* 0x3fb8aa3b55557820 */ /* 0x000fe20000400000 */
[--C-:B------:R-:W-:Y:S01]  /*15bd0*/  FFMA R79, R8, UR5, -R196.reuse ;  /* 0x00000005084f7c23 */ /* 0x100fe200080008c4 */
[--C-:B------:R-:W-:Y:S01]  /*15be0*/  FFMA R78, R9, UR5, -R196.reuse ;  /* 0x00000005094e7c23 */ /* 0x100fe200080008c4 */
[--C-:B------:R-:W-:Y:S01]  /*15bf0*/  FFMA R77, R10, UR5, -R196.reuse ;  /* 0x000000050a4d7c23 */ /* 0x100fe200080008c4 */
[----:B------:R1:W0:Y:S01]  /*15c00*/  MUFU.EX2 R143, R85 ;  /* 0x00000055008f7308 */ /* 0x0002220000000800 */
[--C-:B------:R-:W-:Y:S01]  /*15c10*/  FFMA R75, R11, UR5, -R196.reuse ;  /* 0x000000050b4b7c23 */ /* 0x100fe200080008c4 */
        /* <DEDUP_REMOVED lines=55> */
[----:B------:R-:W-:Y:S01]  /*15f90*/  FFMA R23, R67, UR5, -R196 ;  /* 0x0000000543177c23 */ /* 0x000fe200080008c4 */
[----:B------:R-:W-:Y:S01]  /*15fa0*/  FMUL R83, R83, 1.4426950216293334961 ;  /* 0x3fb8aa3b53537820 */ /* 0x000fe20000400000 */
[----:B--2---:R-:W-:-:S04]  /*15fb0*/  IMAD.WIDE R36, R2, 0x2, R102 ;  /* 0x0000000202247825 */ /* 0x004fc800078e0266 */
[----:B---3--:R-:W-:-:S04]  /*15fc0*/  IMAD.WIDE R40, R2, 0x2, R94 ;  /* 0x0000000202287825 */ /* 0x008fc800078e025e */
[----:B----4-:R-:W-:Y:S01]  /*15fd0*/  IMAD.WIDE R28, R2, 0x2, R90 ;  /* 0x00000002021c7825 */ /* 0x010fe200078e025a */
[----:B01----:R-:W-:Y:S06]  /*15fe0*/  @!P1 BRA `(.L_x_16) ;  /* 0x000000e800249947 */ /* 0x003fec0003800000 */
.L_x_25:
[----:B------:R-:W2:Y:S04]  /*15ff0*/  LDL.64 R38, [R1+0x440] ;  /* 0x0004400001267983 */ /* 0x000ea80000100a00 */
[----:B------:R-:W3:Y:S04]  /*16000*/  LDL.64 R30, [R1+0x420] ;  /* 0x00042000011e7983 */ /* 0x000ee80000100a00 */
[----:B------:R-:W4:Y:S04]  /*16010*/  LDL.64 R42, [R1+0x3e0] ;  /* 0x0003e000012a7983 */ /* 0x000f280000100a00 */
[----:B------:R-:W4:Y:S04]  /*16020*/  LDL.64 R58, [R1+0x3c0] ;  /* 0x0003c000013a7983 */ /* 0x000f280000100a00 */
[----:B------:R-:W4:Y:S04]  /*16030*/  LDL.64 R56, [R1+0x3a0] ;  /* 0x0003a00001387983 */ /* 0x000f280000100a00 */
[----:B------:R-:W4:Y:S04]  /*16040*/  LDL.64 R46, [R1+0x400] ;  /* 0x00040000012e7983 */ /* 0x000f280000100a00 */
[----:B------:R-:W4:Y:S04]  /*16050*/  LDL.64 R60, [R1+0x320] ;  /* 0x00032000013c7983 */ /* 0x000f280000100a00 */
[----:B------:R-:W4:Y:S04]  /*16060*/  LDL.64 R52, [R1+0x380] ;  /* 0x0003800001347983 */ /* 0x000f280000100a00 */
[----:B------:R-:W4:Y:S04]  /*16070*/  LDL.64 R50, [R1+0x360] ;  /* 0x0003600001327983 */ /* 0x000f280000100a00 */
[----:B------:R-:W4:Y:S04]  /*16080*/  LDL.64 R54, [R1+0x340] ;  /* 0x0003400001367983 */ /* 0x000f280000100a00 */
[----:B------:R-:W-:Y:S04]  /*16090*/  STL [R1+0x8b8], R203 ;  /* 0x0008b8cb01007387 */ /* 0x000fe80000100800 */
        /* <DEDUP_REMOVED lines=9> */
[----:B------:R-:W-:Y:S01]  /*16130*/  STL [R1+0x890], R200 ;  /* 0x000890c801007387 */ /* 0x000fe20000100800 */
[----:B------:R-:W-:-:S03]  /*16140*/  FMUL R82, R82, 1.4426950216293334961 ;  /* 0x3fb8aa3b52527820 */ /* 0x000fc60000400000 */
[----:B------:R-:W-:Y:S04]  /*16150*/  STL [R1+0x88c], R199 ;  /* 0x00088cc701007387 */ /* 0x000fe80000100800 */
[----:B------:R0:W-:Y:S04]  /*16160*/  STL [R1+0x888], R198 ;  /* 0x000888c601007387 */ /* 0x0001e80000100800 */
[----:B------:R1:W-:Y:S04]  /*16170*/  STL [R1+0x884], R3 ;  /* 0x0008840301007387 */ /* 0x0003e80000100800 */
[----:B------:R-:W4:Y:S01]  /*16180*/  LDL.64 R64, [R1+0x300] ;  /* 0x0003000001407983 */ /* 0x000f220000100a00 */
[----:B------:R-:W0:Y:S03]  /*16190*/  MUFU.EX2 R144, R83 ;  /* 0x0000005300907308 */ /* 0x000e260000000800 */
[----:B------:R-:W4:Y:S04]  /*161a0*/  LDL.64 R62, [R1+0x2e0] ;  /* 0x0002e000013e7983 */ /* 0x000f280000100a00 */
[----:B------:R-:W4:Y:S01]  /*161b0*/  LDL.64 R66, [R1+0x260] ;  /* 0x0002600001427983 */ /* 0x000f220000100a00 */
[----:B------:R0:W1:Y:S03]  /*161c0*/  MUFU.EX2 R141, R82 ;  /* 0x00000052008d7308 */ /* 0x0000660000000800 */
[----:B------:R-:W4:Y:S04]  /*161d0*/  LDG.E.U16 R45, desc[UR10][R28.64] ;  /* 0x0000000a1c2d7981 */ /* 0x000f28000c1e1500 */
[----:B------:R-:W4:Y:S04]  /*161e0*/  LDL.64 R114, [R1+0x240] ;  /* 0x0002400001727983 */ /* 0x000f280000100a00 */
[----:B0-----:R-:W4:Y:S04]  /*161f0*/  LDL.64 R82, [R1+0x280] ;  /* 0x0002800001527983 */ /* 0x001f280000100a00 */
[----:B------:R-:W4:Y:S04]  /*16200*/  LDL.64 R112, [R1+0x220] ;  /* 0x0002200001707983 */ /* 0x000f280000100a00 */
[----:B------:R-:W4:Y:S04]  /*16210*/  LDL.64 R106, [R1+0x200] ;  /* 0x00020000016a7983 */ /* 0x000f280000100a00 */
[----:B------:R-:W4:Y:S04]  /*16220*/  LDL.64 R102, [R1+0x1a0] ;  /* 0x0001a00001667983 */ /* 0x000f280000100a00 */
[----:B------:R-:W4:Y:S04]  /*16230*/  LDL.64 R90, [R1+0x180] ;  /* 0x00018000015a7983 */ /* 0x000f280000100a00 */
[----:B------:R-:W4:Y:S04]  /*16240*/  LDL.64 R94, [R1+0x140] ;  /* 0x00014000015e7983 */ /* 0x000f280000100a00 */
[----:B------:R-:W4:Y:S04]  /*16250*/  LDG.E.U16 R36, desc[UR10][R36.64] ;  /* 0x0000000a24247981 */ /* 0x000f28000c1e1500 */
[----:B------:R-:W4:Y:S01]  /*16260*/  LDG.E.U16 R40, desc[UR10][R40.64] ;  /* 0x0000000a28287981 */ /* 0x000f22000c1e1500 */
[----:B------:R-:W-:Y:S01]  /*16270*/  FMUL R79, R79, 1.4426950216293334961 ;  /* 0x3fb8aa3b4f4f7820 */ /* 0x000fe20000400000 */
[----:B------:R-:W-:-:S02]  /*16280*/  FMUL R78, R78, 1.4426950216293334961 ;  /* 0x3fb8aa3b4e4e7820 */ /* 0x000fc40000400000 */
[----:B------:R-:W4:Y:S01]  /*16290*/  LDL.64 R118, [R1+0x3f8] ;  /* 0x0003f80001767983 */ /* 0x000f220000100a00 */
[----:B------:R-:W-:Y:S01]  /*162a0*/  FMUL R71, R71, 1.4426950216293334961 ;  /* 0x3fb8aa3b47477820 */ /* 0x000fe20000400000 */
[----:B------:R-:W-:Y:S02]  /*162b0*/  FMUL R70, R70, 1.4426950216293334961 ;  /* 0x3fb8aa3b46467820 */ /* 0x000fe40000400000 */
[----:B------:R-:W4:Y:S01]  /*162c0*/  LDL.64 R116, [R1+0x3d8] ;  /* 0x0003d80001747983 */ /* 0x000f220000100a00 */
[----:B--2---:R-:W-:-:S04]  /*162d0*/  IMAD.WIDE R38, R2, 0x2, R38 ;  /* 0x0000000202267825 */ /* 0x004fc800078e0226 */
[C---:B---3--:R-:W-:Y:S01]  /*162e0*/  IMAD.WIDE R30, R2.reuse, 0x2, R30 ;  /* 0x00000002021e7825 */ /* 0x048fe200078e021e */
[----:B------:R0:W2:Y:S03]  /*162f0*/  LDG.E.U16 R44, desc[UR10][R38.64] ;  /* 0x0000000a262c7981 */ /* 0x0000a6000c1e1500 */
[C---:B----4-:R-:W-:Y:S02]  /*16300*/  IMAD.WIDE R48, R2.reuse, 0x2, R42 ;  /* 0x0000000202307825 */ /* 0x050fe400078e022a */
[----:B------:R3:W4:Y:S04]  /*16310*/  LDG.E.U16 R43, desc[UR10][R30.64] ;  /* 0x0000000a1e2b7981 */ /* 0x000728000c1e1500 */
[----:B------:R-:W2:Y:S01]  /*16320*/  LDG.E.U16 R48, desc[UR10][R48.64] ;  /* 0x0000000a30307981 */ /* 0x000ea2000c1e1500 */
[----:B0-----:R-:W-:-:S03]  /*16330*/  IMAD.WIDE R38, R2, 0x2, R58 ;  /* 0x0000000202267825 */ /* 0x001fc600078e023a */
[----:B------:R-:W2:Y:S01]  /*16340*/  LDL.64 R58, [R1+0x2c0] ;  /* 0x0002c000013a7983 */ /* 0x000ea20000100a00 */
[----:B---3--:R-:W-:-:S03]  /*16350*/  IMAD.WIDE R30, R2, 0x2, R56 ;  /* 0x00000002021e7825 */ /* 0x008fc600078e0238 */
[----:B------:R-:W3:Y:S01]  /*16360*/  LDL.64 R56, [R1+0x2a0] ;  /* 0x0002a00001387983 */ /* 0x000ee20000100a00 */
[----:B------:R-:W-:-:S03]  /*16370*/  IMAD.WIDE R28, R2, 0x2, R46 ;  /* 0x00000002021c7825 */ /* 0x000fc600078e022e */
[----:B------:R0:W4:Y:S04]  /*16380*/  LDG.E.U16 R46, desc[UR10][R38.64] ;  /* 0x0000000a262e7981 */ /* 0x000128000c1e1500 */
[----:B------:R1:W4:Y:S04]  /*16390*/  LDG.E.U16 R47, desc[UR10][R28.64] ;  /* 0x0000000a1c2f7981 */ /* 0x000328000c1e1500 */
[----:B------:R1:W4:Y:S01]  /*163a0*/  LDG.E.U16 R49, desc[UR10][R30.64] ;  /* 0x0000000a1e317981 */ /* 0x000322000c1e1500 */
[----:B0-----:R-:W-:-:S03]  /*163b0*/  IMAD.WIDE R38, R2, 0x2, R60 ;  /* 0x0000000202267825 */ /* 0x001fc600078e023c */
[----:B------:R-:W4:Y:S01]  /*163c0*/  LDL.64 R60, [R1+0x1e0] ;  /* 0x0001e000013c7983 */ /* 0x000f220000100a00 */
[----:B-1----:R-:W-:-:S04]  /*163d0*/  IMAD.WIDE R28, R2, 0x2, R52 ;  /* 0x00000002021c7825 */ /* 0x002fc800078e0234 */
[C---:B------:R-:W-:Y:S02]  /*163e0*/  IMAD.WIDE R52, R2.reuse, 0x2, R50 ;  /* 0x0000000202347825 */ /* 0x040fe400078e0232 */
[----:B------:R-:W4:Y:S04]  /*163f0*/  LDG.E.U16 R51, desc[UR10][R28.64] ;  /* 0x0000000a1c337981 */ /* 0x000f28000c1e1500 */
[----:B------:R-:W4:Y:S04]  /*16400*/  LDG.E.U16 R52, desc[UR10][R52.64] ;  /* 0x0000000a34347981 */ /* 0x000f28000c1e1500 */
[----:B------:R-:W4:Y:S01]  /*16410*/  LDG.E.U16 R53, desc[UR10][R38.64] ;  /* 0x0000000a26357981 */ /* 0x000f22000c1e1500 */
[----:B------:R-:W-:-:S05]  /*16420*/  IMAD.WIDE R54, R2, 0x2, R54 ;  /* 0x0000000202367825 */ /* 0x000fca00078e0236 */
[----:B------:R-:W4:Y:S01]  /*16430*/  LDG.E.U16 R37, desc[UR10][R54.64] ;  /* 0x0000000a36257981 */ /* 0x000f22000c1e1500 */
[----:B------:R-:W-:-:S03]  /*16440*/  IMAD.WIDE R30, R2, 0x2, R64 ;  /* 0x00000002021e7825 */ /* 0x000fc600078e0240 */
[----:B------:R-:W4:Y:S04]  /*16450*/  LDL.64 R64, [R1+0x1c0] ;  /* 0x0001c00001407983 */ /* 0x000f280000100a00 */
[----:B------:R0:W4:Y:S02]  /*16460*/  LDG.E.U16 R39, desc[UR10][R30.64] ;  /* 0x0000000a1e277981 */ /* 0x000124000c1e1500 */
[C---:B0-----:R-:W-:Y:S02]  /*16470*/  IMAD.WIDE R30, R2.reuse, 0x2, R82 ;  /* 0x00000002021e7825 */ /* 0x041fe400078e0252 */
[----:B------:R-:W4:Y:S02]  /*16480*/  LDL.64 R82, [R1+0x120] ;  /* 0x0001200001527983 */ /* 0x000f240000100a00 */
[----:B------:R-:W-:-:S02]  /*16490*/  IMAD.WIDE R28, R2, 0x2, R62 ;  /* 0x00000002021c7825 */ /* 0x000fc400078e023e */
[----:B------:R-:W4:Y:S04]  /*164a0*/  LDL.64 R62, [R1+0x160] ;  /* 0x00016000013e7983 */ /* 0x000f280000100a00 */
[----:B------:R0:W4:Y:S04]  /*164b0*/  LDG.E.U16 R55, desc[UR10][R28.64] ;  /* 0x0000000a1c377981 */ /* 0x000128000c1e1500 */
[----:B------:R1:W4:Y:S01]  /*164c0*/  LDG.E.U16 R41, desc[UR10][R30.64] ;  /* 0x0000000a1e297981 */ /* 0x000322000c1e1500 */
[----:B0-----:R-:W-:-:S03]  /*164d0*/  IMAD.WIDE R28, R2, 0x2, R66 ;  /* 0x00000002021c7825 */ /* 0x001fc600078e0242 */
[----:B------:R-:W4:Y:S01]  /*164e0*/  LDL.64 R66, [R1+0x100] ;  /* 0x0001000001427983 */ /* 0x000f220000100a00 */
[C---:B-1----:R-:W-:Y:S01]  /*164f0*/  IMAD.WIDE R30, R2.reuse, 0x2, R114 ;  /* 0x00000002021e7825 */ /* 0x042fe200078e0272 */
[----:B------:R-:W-:Y:S02]  /*16500*/  MUFU.EX2 R139, R79 ;  /* 0x0000004f008b7308 */ /* 0x000fe40000000800 */
[----:B------:R-:W4:Y:S01]  /*16510*/  LDL.64 R114, [R1+0x3b8] ;  /* 0x0003b80001727983 */ /* 0x000f220000100a00 */
[----:B--2---:R-:W-:-:S04]  /*16520*/  IMAD.WIDE R58, R2, 0x2, R58 ;  /* 0x00000002023a7825 */ /* 0x004fc800078e023a */
[C---:B---3--:R-:W-:Y:S01]  /*16530*/  IMAD.WIDE R56, R2.reuse, 0x2, R56 ;  /* 0x0000000202387825 */ /* 0x048fe200078e0238 */
[----:B------:R0:W2:Y:S04]  /*16540*/  LDG.E.U16 R54, desc[UR10][R58.64] ;  /* 0x0000000a3a367981 */ /* 0x0000a8000c1e1500 */
[----:B------:R-:W3:Y:S01]  /*16550*/  LDG.E.U16 R50, desc[UR10][R56.64] ;  /* 0x0000000a38327981 */ /* 0x000ee2000c1e1500 */
[----:B0-----:R-:W-:-:S03]  /*16560*/  IMAD.WIDE R58, R2, 0x2, R112 ;  /* 0x00000002023a7825 */ /* 0x001fc600078e0270 */
[----:B------:R-:W2:Y:S01]  /*16570*/  LDL.64 R112, [R1+0x398] ;  /* 0x0003980001707983 */ /* 0x000ea20000100a00 */
[----:B----4-:R-:W-:-:S03]  /*16580*/  IMAD.WIDE R60, R2, 0x2, R60 ;  /* 0x00000002023c7825 */ /* 0x010fc600078e023c */
[----:B------:R0:W4:Y:S04]  /*16590*/  LDG.E.U16 R57, desc[UR10][R28.64] ;  /* 0x0000000a1c397981 */ /* 0x000128000c1e1500 */
[----:B------:R1:W3:Y:S04]  /*165a0*/  LDG.E.U16 R56, desc[UR10][R30.64] ;  /* 0x0000000a1e387981 */ /* 0x0002e8000c1e1500 */
[----:B------:R-:W3:Y:S01]  /*165b0*/  LDG.E.U16 R58, desc[UR10][R58.64] ;  /* 0x0000000a3a3a7981 */ /* 0x000ee2000c1e1500 */
[----:B0-----:R-:W-:-:S03]  /*165c0*/  IMAD.WIDE R28, R2, 0x2, R106 ;  /* 0x00000002021c7825 */ /* 0x001fc600078e026a */
[----:B------:R-:W3:Y:S01]  /*165d0*/  LDG.E.U16 R60, desc[UR10][R60.64] ;  /* 0x0000000a3c3c7981 */ /* 0x000ee2000c1e1500 */
[----:B-1----:R-:W-:-:S03]  /*165e0*/  IMAD.WIDE R30, R2, 0x2, R102 ;  /* 0x00000002021e7825 */ /* 0x002fc600078e0266 */
[----:B------:R-:W3:Y:S04]  /*165f0*/  LDL.64 R102, [R1+0x488] ;  /* 0x0004880001667983 */ /* 0x000ee80000100a00 */
[----:B------:R0:W4:Y:S04]  /*16600*/  LDG.E.U16 R59, desc[UR10][R28.64] ;  /* 0x0000000a1c3b7981 */ /* 0x000128000c1e1500 */
[----:B------:R1:W4:Y:S01]  /*16610*/  LDG.E.U16 R61, desc[UR10][R30.64] ;  /* 0x0000000a1e3d7981 */ /* 0x000322000c1e1500 */
[----:B------:R1:W-:Y:S03]  /*16620*/  MUFU.EX2 R140, R78 ;  /* 0x0000004e008c7308 */ /* 0x0003e60000000800 */
[----:B------:R-:W4:Y:S01]  /*16630*/  LDL.64 R106, [R1+0x378] ;  /* 0x00037800016a7983 */ /* 0x000f220000100a00 */
[----:B0-----:R-:W-:-:S03]  /*16640*/  IMAD.WIDE R28, R2, 0x2, R90 ;  /* 0x00000002021c7825 */ /* 0x001fc600078e025a */
[----:B------:R-:W4:Y:S01]  /*16650*/  LDL.64 R90, [R1+0x458] ;  /* 0x00045800015a7983 */ /* 0x000f220000100a00 */
[----:B-1----:R-:W-:-:S03]  /*16660*/  IMAD.WIDE R30, R2, 0x2, R94 ;  /* 0x00000002021e7825 */ /* 0x002fc600078e025e */
[----:B------:R-:W4:Y:S04]  /*16670*/  LDL.64 R94, [R1+0x438] ;  /* 0x00043800015e7983 */ /* 0x000f280000100a00 */
[----:B------:R-:W4:Y:S01]  /*16680*/  LDL.64 R78, [R1+0x470] ;  /* 0x00047000014e7983 */ /* 0x000f220000100a00 */
[----:B------:R-:W-:-:S03]  /*16690*/  FMUL R69, R69, 1.4426950216293334961 ;  /* 0x3fb8aa3b45457820 */ /* 0x000fc60000400000 */
[----:B------:R-:W4:Y:S01]  /*166a0*/  LDG.E.U16 R38, desc[UR10][R28.64] ;  /* 0x0000000a1c267981 */ /* 0x000f22000c1e1500 */
[----:B------:R-:W-:-:S05]  /*166b0*/  IMAD.WIDE R64, R2, 0x2, R64 ;  /* 0x0000000202407825 */ /* 0x000fca00078e0240 */
[----:B------:R0:W4:Y:S02]  /*166c0*/  LDG.E.U16 R42, desc[UR10][R64.64] ;  /* 0x0000000a402a7981 */ /* 0x000124000c1e1500 */
[C---:B0-----:R-:W-:Y:S02]  /*166d0*/  IMAD.WIDE R64, R2.reuse, 0x2, R82 ;  /* 0x0000000202407825 */ /* 0x041fe400078e0252 */
[----:B------:R-:W4:Y:S02]  /*166e0*/  LDL.64 R82, [R1+0x418] ;  /* 0x0004180001527983 */ /* 0x000f240000100a00 */
[----:B------:R-:W-:Y:S02]  /*166f0*/  IMAD.WIDE R62, R2, 0x2, R62 ;  /* 0x00000002023e7825 */ /* 0x000fe400078e023e */
[----:B------:R-:W-:Y:S04]  /*16700*/  STL [R1+0x8c0], R244 ;  /* 0x0008c0f401007387 */ /* 0x000fe80000100800 */
[----:B------:R-:W4:Y:S01]  /*16710*/  LDG.E.U16 R62, desc[UR10][R62.64] ;  /* 0x0000000a3e3e7981 */ /* 0x000f22000c1e1500 */
[----:B------:R-:W-:Y:S03]  /*16720*/  MUFU.EX2 R136, R71 ;  /* 0x0000004700887308 */ /* 0x000fe60000000800 */
[----:B------:R-:W-:Y:S01]  /*16730*/  STL [R1+0x8bc], R245 ;  /* 0x0008bcf501007387 */ /* 0x000fe20000100800 */
[----:B------:R-:W-:Y:S01]  /*16740*/  FMUL R77, R77, 1.4426950216293334961 ;  /* 0x3fb8aa3b4d4d7820 */ /* 0x000fe20000400000 */
[----:B------:R-:W-:Y:S01]  /*16750*/  FMUL R126, R76, 1.4426950216293334961 ;  /* 0x3fb8aa3b4c7e7820 */ /* 0x000fe20000400000 */
[----:B------:R-:W-:Y:S01]  /*16760*/  FMUL R73, R73, 1.4426950216293334961 ;  /* 0x3fb8aa3b49497820 */ /* 0x000fe20000400000 */
[----:B------:R-:W4:Y:S01]  /*16770*/  LDG.E.U16 R64, desc[UR10][R64.64] ;  /* 0x0000000a40407981 */ /* 0x000f22000c1e1500 */
[----:B------:R-:W-:-:S03]  /*16780*/  IMAD.WIDE R28, R2, 0x2, R66 ;  /* 0x00000002021c7825 */ /* 0x000fc600078e0242 */
[----:B------:R0:W4:Y:S01]  /*16790*/  LDG.E.U16 R63, desc[UR10][R30.64] ;  /* 0x0000000a1e3f7981 */ /* 0x000122000c1e1500 */
[C---:B------:R-:W-:Y:S01]  /*167a0*/  IMAD.WIDE R66, R2.reuse, 0x2, R244 ;  /* 0x0000000202427825 */ /* 0x040fe200078e02f4 */
[----:B------:R-:W-:Y:S02]  /*167b0*/  MUFU.EX2 R133, R70 ;  /* 0x0000004600857308 */ /* 0x000fe40000000800 */
[----:B------:R-:W-:Y:S04]  /*167c0*/  STL [R1+0x8c8], R236 ;  /* 0x0008c8ec01007387 */ /* 0x000fe80000100800 */
[----:B------:R-:W4:Y:S01]  /*167d0*/  LDG.E.U16 R66, desc[UR10][R66.64] ;  /* 0x0000000a42427981 */ /* 0x000f22000c1e1500 */
[----:B0-----:R-:W-:Y:S01]  /*167e0*/  IMAD.WIDE R30, R2, 0x2, R236 ;  /* 0x00000002021e7825 */ /* 0x001fe200078e02ec */
[----:B------:R-:W-:Y:S02]  /*167f0*/  MUFU.EX2 R134, R69 ;  /* 0x0000004500867308 */ /* 0x000fe40000000800 */
[----:B------:R-:W-:Y:S01]  /*16800*/  STL [R1+0x8c4], R237 ;  /* 0x0008c4ed01007387 */ /* 0x000fe20000100800 */
[----:B------:R-:W-:-:S03]  /*16810*/  FMUL R72, R72, 1.4426950216293334961 ;  /* 0x3fb8aa3b48487820 */ /* 0x000fc60000400000 */
[----:B------:R-:W4:Y:S04]  /*16820*/  LDG.E.U16 R65, desc[UR10][R28.64] ;  /* 0x0000000a1c417981 */ /* 0x000f28000c1e1500 */
[----:B------:R0:W4:Y:S01]  /*16830*/  LDG.E.U16 R67, desc[UR10][R30.64] ;  /* 0x0000000a1e437981 */ /* 0x000122000c1e1500 */
[----:B------:R2:W-:Y:S03]  /*16840*/  MUFU.EX2 R138, R77 ;  /* 0x0000004d008a7308 */ /* 0x0005e60000000800 */
[----:B------:R-:W4:Y:S04]  /*16850*/  LDL.64 R120, [R1+0x218] ;  /* 0x0002180001787983 */ /* 0x000f280000100a00 */
[----:B------:R-:W4:Y:S01]  /*16860*/  LDL.64 R152, [R1+0x2b8] ;  /* 0x0002b80001987983 */ /* 0x000f220000100a00 */
[----:B------:R-:W-:Y:S01]  /*16870*/  MUFU.EX2 R135, R73 ;  /* 0x0000004900877308 */ /* 0x000fe20000000800 */
[----:B------:R-:W-:-:S02]  /*16880*/  FMUL R75, R75, 1.4426950216293334961 ;  /* 0x3fb8aa3b4b4b7820 */ /* 0x000fc40000400000 */
[----:B------:R-:W4:Y:S01]  /*16890*/  LDL.64 R122, [R1+0x238] ;  /* 0x00023800017a7983 */ /* 0x000f220000100a00 */
[----:B------:R-:W-:Y:S01]  /*168a0*/  FMUL R130, R74, 1.4426950216293334961 ;  /* 0x3fb8aa3b4a827820 */ /* 0x000fe20000400000 */
[----:B------:R-:W-:Y:S01]  /*168b0*/  FMUL R81, R81, 1.4426950216293334961 ;  /* 0x3fb8aa3b51517820 */ /* 0x000fe20000400000 */
[----:B------:R-:W-:Y:S01]  /*168c0*/  FMUL R80, R80, 1.4426950216293334961 ;  /* 0x3fb8aa3b50507820 */ /* 0x000fe20000400000 */
[----:B------:R-:W4:Y:S01]  /*168d0*/  LDL.64 R124, [R1+0x298] ;  /* 0x00029800017c7983 */ /* 0x000f220000100a00 */
[----:B--2---:R-:W-:-:S03]  /*168e0*/  IMAD.WIDE R76, R2, 0x2, R112 ;  /* 0x00000002024c7825 */ /* 0x004fc600078e0270 */
[----:B------:R-:W2:Y:S01]  /*168f0*/  LDL.64 R112, [R1+0x278] ;  /* 0x0002780001707983 */ /* 0x000ea20000100a00 */
[----:B---3--:R-:W-:-:S04]  /*16900*/  IMAD.WIDE R68, R2, 0x2, R102 ;  /* 0x0000000202447825 */ /* 0x008fc800078e0266 */
[C---:B----4-:R-:W-:Y:S01]  /*16910*/  IMAD.WIDE R70, R2.reuse, 0x2, R90 ;  /* 0x0000000202467825 */ /* 0x050fe200078e025a */
[----:B------:R-:W3:Y:S03]  /*16920*/  LDL.64 R102, [R1+0x318] ;  /* 0x0003180001667983 */ /* 0x000ee60000100a00 */
[C---:B0-----:R-:W-:Y:S01]  /*16930*/  IMAD.WIDE R30, R2.reuse, 0x2, R94 ;  /* 0x00000002021e7825 */ /* 0x041fe200078e025e */
[----:B------:R-:W4:Y:S04]  /*16940*/  LDL.64 R90, [R1+0x338] ;  /* 0x00033800015a7983 */ /* 0x000f280000100a00 */
[----:B------:R-:W2:Y:S01]  /*16950*/  LDL.64 R94, [R1+0x2f8] ;  /* 0x0002f800015e7983 */ /* 0x000ea20000100a00 */
[C---:B------:R-:W-:Y:S01]  /*16960*/  IMAD.WIDE R28, R2.reuse, 0x2, R78 ;  /* 0x00000002021c7825 */ /* 0x040fe200078e024e */
[----:B------:R0:W-:Y:S02]  /*16970*/  MUFU.EX2 R129, R72 ;  /* 0x0000004800817308 */ /* 0x0001e40000000800 */
[----:B------:R-:W2:Y:S04]  /*16980*/  LDG.E.U16 R68, desc[UR10][R68.64] ;  /* 0x0000000a44447981 */ /* 0x000ea8000c1e1500 */
[----:B------:R-:W2:Y:S02]  /*16990*/  LDL.64 R78, [R1+0x358] ;  /* 0x00035800014e7983 */ /* 0x000ea40000100a00 */
[----:B------:R1:W-:Y:S02]  /*169a0*/  MUFU.EX2 R137, R75 ;  /* 0x0000004b00897308 */ /* 0x0003e40000000800 */
[----:B------:R-:W2:Y:S04]  /*169b0*/  LDG.E.U16 R70, desc[UR10][R70.64] ;  /* 0x0000000a46467981 */ /* 0x000ea8000c1e1500 */
[----:B------:R0:W2:Y:S02]  /*169c0*/  LDG.E.U16 R69, desc[UR10][R28.64] ;  /* 0x0000000a1c457981 */ /* 0x0000a4000c1e1500 */
[----:B------:R-:W1:Y:S02]  /*169d0*/  MUFU.EX2 R142, R81 ;  /* 0x00000051008e7308 */ /* 0x000e640000000800 */
[----:B------:R-:W2:Y:S01]  /*169e0*/  LDG.E.U16 R76, desc[UR10][R76.64] ;  /* 0x0000000a4c4c7981 */ /* 0x000ea2000c1e1500 */
[----:B0-----:R-:W-:-:S03]  /*169f0*/  IMAD.WIDE R72, R2, 0x2, R82 ;  /* 0x0000000202487825 */ /* 0x001fc600078e0252 */
[----:B------:R0:W2:Y:S01]  /*16a00*/  LDG.E.U16 R71, desc[UR10][R30.64] ;  /* 0x0000000a1e477981 */ /* 0x0000a2000c1e1500 */
[----:B------:R-:W-:-:S03]  /*16a10*/  IMAD.WIDE R28, R2, 0x2, R118 ;  /* 0x00000002021c7825 */ /* 0x000fc600078e0276 */
[----:B------:R-:W2:Y:S04]  /*16a20*/  LDL.64 R82, [R1+0x2d8] ;  /* 0x0002d80001527983 */ /* 0x000ea80000100a00 */
[----:B------:R-:W2:Y:S01]  /*16a30*/  LDG.E.U16 R72, desc[UR10][R72.64] ;  /* 0x0000000a48487981 */ /* 0x000ea2000c1e1500 */
[C---:B-1----:R-:W-:Y:S01]  /*16a40*/  IMAD.WIDE R74, R2.reuse, 0x2, R116 ;  /* 0x00000002024a7825 */ /* 0x042fe200078e0274 */
[----:B------:R3:W-:Y:S02]  /*16a50*/  MUFU.EX2 R127, R80 ;  /* 0x00000050007f7308 */ /* 0x0007e40000000800 */
[----:B------:R-:W2:Y:S01]  /*16a60*/  LDL.64 R116, [R1+0x1b8] ;  /* 0x0001b80001747983 */ /* 0x000ea20000100a00 */
[----:B0-----:R-:W-:-:S03]  /*16a70*/  IMAD.WIDE R30, R2, 0x2, R114 ;  /* 0x00000002021e7825 */ /* 0x001fc600078e0272 */
[----:B------:R-:W2:Y:S04]  /*16a80*/  LDG.E.U16 R74, desc[UR10][R74.64] ;  /* 0x0000000a4a4a7981 */ /* 0x000ea8000c1e1500 */
[----:B------:R0:W2:Y:S04]  /*16a90*/  LDG.E.U16 R73, desc[UR10][R28.64] ;  /* 0x0000000a1c497981 */ /* 0x0000a8000c1e1500 */
[----:B------:R-:W2:Y:S04]  /*16aa0*/  LDL.64 R118, [R1+0x1f8] ;  /* 0x0001f80001767983 */ /* 0x000ea80000100a00 */
[----:B------:R4:W2:Y:S01]  /*16ab0*/  LDG.E.U16 R75, desc[UR10][R30.64] ;  /* 0x0000000a1e4b7981 */ /* 0x0008a2000c1e1500 */
[----:B0-----:R-:W-:-:S03]  /*16ac0*/  IMAD.WIDE R28, R2, 0x2, R106 ;  /* 0x00000002021c7825 */ /* 0x001fc600078e026a */
[----:B------:R-:W2:Y:S04]  /*16ad0*/  LDL.64 R106, [R1+0x258] ;  /* 0x00025800016a7983 */ /* 0x000ea80000100a00 */
[----:B------:R2:W2:Y:S04]  /*16ae0*/  LDG.E.U16 R77, desc[UR10][R28.64] ;  /* 0x0000000a1c4d7981 */ /* 0x0004a8000c1e1500 */
[----:B------:R-:W2:Y:S01]  /*16af0*/  LDL.64 R114, [R1+0x198] ;  /* 0x0001980001727983 */ /* 0x000ea20000100a00 */
[----:B---3--:R-:W-:-:S03]  /*16b00*/  IMAD.WIDE R80, R2, 0x2, R102 ;  /* 0x0000000202507825 */ /* 0x008fc600078e0266 */
[----:B------:R-:W3:Y:S01]  /*16b10*/  LDL.64 R102, [R1+0x178] ;  /* 0x0001780001667983 */ /* 0x000ee20000100a00 */
[----:B----4-:R-:W-:-:S03]  /*16b20*/  IMAD.WIDE R30, R2, 0x2, R90 ;  /* 0x00000002021e7825 */ /* 0x010fc600078e025a */
[----:B------:R-:W4:Y:S01]  /*16b30*/  LDL.64 R90, [R1+0x1d8] ;  /* 0x0001d800015a7983 */ /* 0x000f220000100a00 */
[----:B--2---:R-:W-:-:S03]  /*16b40*/  IMAD.WIDE R28, R2, 0x2, R94 ;  /* 0x00000002021c7825 */ /* 0x004fc600078e025e */
[----:B------:R-:W2:Y:S01]  /*16b50*/  LDG.E.U16 R80, desc[UR10][R80.64] ;  /* 0x0000000a50507981 */ /* 0x000ea2000c1e1500 */
[----:B------:R-:W-:-:S03]  /*16b60*/  FMUL R25, R86, 1.4426950216293334961 ;  /* 0x3fb8aa3b56197820 */ /* 0x000fc60000400000 */
[----:B------:R-:W2:Y:S04]  /*16b70*/  LDL.64 R94, [R1+0x158] ;  /* 0x00015800015e7983 */ /* 0x000ea80000100a00 */
[----:B------:R0:W2:Y:S02]  /*16b80*/  LDG.E.U16 R81, desc[UR10][R28.64] ;  /* 0x0000000a1c517981 */ /* 0x0000a4000c1e1500 */
[C---:B0-----:R-:W-:Y:S02]  /*16b90*/  IMAD.WIDE R28, R2.reuse, 0x2, R112 ;  /* 0x00000002021c7825 */ /* 0x041fe400078e0270 */
[----:B------:R-:W2:Y:S02]  /*16ba0*/  LDL.64 R112, [R1+0x138] ;  /* 0x0001380001707983 */ /* 0x000ea40000100a00 */
[----:B------:R-:W-:-:S04]  /*16bb0*/  IMAD.WIDE R78, R2, 0x2, R78 ;  /* 0x00000002024e7825 */ /* 0x000fc800078e024e */
[----:B------:R-:W-:Y:S01]  /*16bc0*/  FMUL R182, R88, 1.4426950216293334961 ;  /* 0x3fb8aa3b58b67820 */ /* 0x000fe20000400000 */
[----:B------:R-:W-:Y:S01]  /*16bd0*/  IMAD.WIDE R88, R2, 0x2, R120 ;  /* 0x0000000202587825 */ /* 0x000fe200078e0278 */
[----:B------:R-:W3:Y:S04]  /*16be0*/  LDG.E.U16 R78, desc[UR10][R78.64] ;  /* 0x0000000a4e4e7981 */ /* 0x000ee8000c1e1500 */
[----:B------:R-:W3:Y:S01]  /*16bf0*/  LDL.64 R120, [R1+0x468] ;  /* 0x0004680001787983 */ /* 0x000ee20000100a00 */
[----:B------:R-:W-:Y:S01]  /*16c00*/  FMUL R84, R84, 1.4426950216293334961 ;  /* 0x3fb8aa3b54547820 */ /* 0x000fe20000400000 */
[----:B------:R-:W-:Y:S01]  /*16c10*/  FMUL R92, R92, 1.4426950216293334961 ;  /* 0x3fb8aa3b5c5c7820 */ /* 0x000fe20000400000 */
[----:B------:R-:W-:Y:S01]  /*16c20*/  FMUL R96, R96, 1.4426950216293334961 ;  /* 0x3fb8aa3b60607820 */ /* 0x000fe20000400000 */
[----:B------:R-:W3:Y:S04]  /*16c30*/  LDG.E.U16 R88, desc[UR10][R88.64] ;  /* 0x0000000a58587981 */ /* 0x000ee8000c1e1500 */
[----:B------:R0:W3:Y:S01]  /*16c40*/  LDG.E.U16 R79, desc[UR10][R30.64] ;  /* 0x0000000a1e4f7981 */ /* 0x0000e2000c1e1500 */
[----:B------:R-:W-:-:S06]  /*16c50*/  IMAD.WIDE R82, R2, 0x2, R82 ;  /* 0x0000000202527825 */ /* 0x000fcc00078e0252 */
[----:B------:R-:W3:Y:S01]  /*16c60*/  LDG.E.U16 R82, desc[UR10][R82.64] ;  /* 0x0000000a52527981 */ /* 0x000ee2000c1e1500 */
[----:B0-----:R-:W-:-:S05]  /*16c70*/  IMAD.WIDE R30, R2, 0x2, R152 ;  /* 0x00000002021e7825 */ /* 0x001fca00078e0298 */
[----:B------:R0:W3:Y:S01]  /*16c80*/  LDG.E.U16 R83, desc[UR10][R30.64] ;  /* 0x0000000a1e537981 */ /* 0x0000e2000c1e1500 */
[----:B------:R-:W-:-:S03]  /*16c90*/  IMAD.WIDE R86, R2, 0x2, R106 ;  /* 0x0000000202567825 */ /* 0x000fc600078e026a */
[----:B------:R-:W3:Y:S01]  /*16ca0*/  LDL.64 R106, [R1+0x118] ;  /* 0x00011800016a7983 */ /* 0x000ee20000100a00 */
[----:B0-----:R-:W-:-:S03]  /*16cb0*/  IMAD.WIDE R30, R2, 0x2, R122 ;  /* 0x00000002021e7825 */ /* 0x001fc600078e027a */
[----:B------:R-:W3:Y:S04]  /*16cc0*/  LDL.64 R122, [R1+0x430] ;  /* 0x00043000017a7983 */ /* 0x000ee80000100a00 */
[----:B------:R-:W3:Y:S01]  /*16cd0*/  LDG.E.U16 R86, desc[UR10][R86.64] ;  /* 0x0000000a56567981 */ /* 0x000ee2000c1e1500 */
[----:B------:R0:W-:Y:S03]  /*16ce0*/  MUFU.EX2 R175, R84 ;  /* 0x0000005400af7308 */ /* 0x0001e60000000800 */
[----:B------:R1:W3:Y:S01]  /*16cf0*/  LDG.E.U16 R87, desc[UR10][R30.64] ;  /* 0x0000000a1e577981 */ /* 0x0002e2000c1e1500 */
[----:B0-----:R-:W-:-:S03]  /*16d00*/  IMAD.WIDE R84, R2, 0x2, R124 ;  /* 0x0000000202547825 */ /* 0x001fc600078e027c */
[----:B------:R-:W3:Y:S04]  /*16d10*/  LDL.64 R124, [R1+0x480] ;  /* 0x00048000017c7983 */ /* 0x000ee80000100a00 */
[----:B------:R-:W3:Y:S01]  /*16d20*/  LDG.E.U16 R84, desc[UR10][R84.64] ;  /* 0x0000000a54547981 */ /* 0x000ee2000c1e1500 */
[----:B-1----:R-:W-:-:S04]  /*16d30*/  IMAD.WIDE R30, R2, 0x2, R116 ;  /* 0x00000002021e7825 */ /* 0x002fc800078e0274 */
[C---:B----4-:R-:W-:Y:S01]  /*16d40*/  IMAD.WIDE R90, R2.reuse, 0x2, R90 ;  /* 0x00000002025a7825 */ /* 0x050fe200078e025a */
[----:B------:R-:W4:Y:S01]  /*16d50*/  LDG.E.U16 R85, desc[UR10][R28.64] ;  /* 0x0000000a1c557981 */ /* 0x000f22000c1e1500 */
[----:B------:R0:W-:Y:S03]  /*16d60*/  MUFU.EX2 R176, R92 ;  /* 0x0000005c00b07308 */ /* 0x0001e60000000800 */
[----:B------:R-:W4:Y:S04]  /*16d70*/  LDL.64 R116, [R1+0x390] ;  /* 0x0003900001747983 */ /* 0x000f280000100a00 */
[----:B------:R-:W4:Y:S04]  /*16d80*/  LDG.E.U16 R90, desc[UR10][R90.64] ;  /* 0x0000000a5a5a7981 */ /* 0x000f28000c1e1500 */
[----:B------:R2:W4:Y:S02]  /*16d90*/  LDG.E.U16 R91, desc[UR10][R30.64] ;  /* 0x0000000a1e5b7981 */ /* 0x000524000c1e1500 */
[----:B--2---:R-:W-:-:S02]  /*16da0*/  IMAD.WIDE R30, R2, 0x2, R112 ;  /* 0x00000002021e7825 */ /* 0x004fc400078e0270 */
[----:B------:R-:W2:Y:S02]  /*16db0*/  LDL.64 R112, [R1+0x410] ;  /* 0x0004100001707983 */ /* 0x000ea40000100a00 */
[C---:B------:R-:W-:Y:S01]  /*16dc0*/  IMAD.WIDE R28, R2.reuse, 0x2, R118 ;  /* 0x00000002021c7825 */ /* 0x040fe200078e0276 */
[----:B------:R1:W-:Y:S01]  /*16dd0*/  MUFU.EX2 R187, R96 ;  /* 0x0000006000bb7308 */ /* 0x0003e20000000800 */
[----:B------:R-:W4:Y:S02]  /*16de0*/  LDL.64 R118, [R1+0x3b0] ;  /* 0x0003b00001767983 */ /* 0x000f240000100a00 */
[C---:B0-----:R-:W-:Y:S02]  /*16df0*/  IMAD.WIDE R92, R2.reuse, 0x2, R114 ;  /* 0x00000002025c7825 */ /* 0x041fe400078e0272 */
[----:B------:R3:W4:Y:S02]  /*16e00*/  LDG.E.U16 R89, desc[UR10][R28.64] ;  /* 0x0000000a1c597981 */ /* 0x000724000c1e1500 */
[----:B------:R-:W-:-:S02]  /*16e10*/  IMAD.WIDE R94, R2, 0x2, R94 ;  /* 0x00000002025e7825 */ /* 0x000fc400078e025e */
[----:B------:R-:W4:Y:S04]  /*16e20*/  LDG.E.U16 R92, desc[UR10][R92.64] ;  /* 0x0000000a5c5c7981 */ /* 0x000f28000c1e1500 */
[----:B------:R-:W4:Y:S01]  /*16e30*/  LDL.64 R114, [R1+0x3f0] ;  /* 0x0003f00001727983 */ /* 0x000f220000100a00 */
[----:B---3--:R-:W-:-:S03]  /*16e40*/  IMAD.WIDE R28, R2, 0x2, R102 ;  /* 0x00000002021c7825 */ /* 0x008fc600078e0266 */
[----:B------:R-:W3:Y:S04]  /*16e50*/  LDL.64 R102, [R1+0x450] ;  /* 0x0004500001667983 */ /* 0x000ee80000100a00 */
[----:B------:R0:W3:Y:S01]  /*16e60*/  LDG.E.U16 R93, desc[UR10][R28.64] ;  /* 0x0000000a1c5d7981 */ /* 0x0000e2000c1e1500 */
[----:B------:R-:W-:Y:S01]  /*16e70*/  FMUL R184, R98, 1.4426950216293334961 ;  /* 0x3fb8aa3b62b87820 */ /* 0x000fe20000400000 */
[C---:B------:R-:W-:Y:S02]  /*16e80*/  IMAD.WIDE R98, R2.reuse, 0x2, R242 ;  /* 0x0000000202627825 */ /* 0x040fe400078e02f2 */
[----:B------:R-:W3:Y:S04]  /*16e90*/  LDG.E.U16 R94, desc[UR10][R94.64] ;  /* 0x0000000a5e5e7981 */ /* 0x000ee8000c1e1500 */
[----:B------:R-:W3:Y:S01]  /*16ea0*/  LDG.E.U16 R98, desc[UR10][R98.64] ;  /* 0x0000000a62627981 */ /* 0x000ee2000c1e1500 */
[----:B0-----:R-:W-:-:S03]  /*16eb0*/  IMAD.WIDE R28, R2, 0x2, R250 ;  /* 0x00000002021c7825 */ /* 0x001fc600078e02fa */
[----:B------:R0:W3:Y:S01]  /*16ec0*/  LDG.E.U16 R95, desc[UR10][R30.64] ;  /* 0x0000000a1e5f7981 */ /* 0x0000e2000c1e1500 */
[----:B-1----:R-:W-:-:S03]  /*16ed0*/  IMAD.WIDE R96, R2, 0x2, R106 ;  /* 0x0000000202607825 */ /* 0x002fc600078e026a */
[----:B------:R-:W3:Y:S04]  /*16ee0*/  LDL.64 R106, [R1+0x3d0] ;  /* 0x0003d000016a7983 */ /* 0x000ee80000100a00 */
[----:B------:R-:W-:Y:S04]  /*16ef0*/  STL [R1+0x8d0], R250 ;  /* 0x0008d0fa01007387 */ /* 0x000fe80000100800 */
[----:B------:R-:W-:Y:S04]  /*16f00*/  STL [R1+0x8cc], R251 ;  /* 0x0008ccfb01007387 */ /* 0x000fe80000100800 */
[----:B------:R-:W-:Y:S04]  /*16f10*/  STL [R1+0x8d8], R242 ;  /* 0x0008d8f201007387 */ /* 0x000fe80000100800 */
[----:B------:R-:W-:Y:S04]  /*16f20*/  STL [R1+0x8d4], R243 ;  /* 0x0008d4f301007387 */ /* 0x000fe80000100800 */
[----:B------:R-:W3:Y:S01]  /*16f30*/  LDG.E.U16 R96, desc[UR10][R96.64] ;  /* 0x0000000a60607981 */ /* 0x000ee2000c1e1500 */
[----:B0-----:R-:W-:-:S03]  /*16f40*/  IMAD.WIDE R30, R2, 0x2, R234 ;  /* 0x00000002021e7825 */ /* 0x001fc600078e02ea */
[----:B------:R-:W-:Y:S04]  /*16f50*/  STL [R1+0x8e0], R234 ;  /* 0x0008e0ea01007387 */ /* 0x000fe80000100800 */
[----:B------:R-:W-:Y:S04]  /*16f60*/  STL [R1+0x8dc], R235 ;  /* 0x0008dceb01007387 */ /* 0x000fe80000100800 */
[----:B------:R0:W3:Y:S04]  /*16f70*/  LDG.E.U16 R97, desc[UR10][R28.64] ;  /* 0x0000000a1c617981 */ /* 0x0000e8000c1e1500 */
[----:B------:R1:W3:Y:S04]  /*16f80*/  LDG.E.U16 R99, desc[UR10][R30.64] ;  /* 0x0000000a1e637981 */ /* 0x0002e8000c1e1500 */
[----:B------:R-:W3:Y:S01]  /*16f90*/  LDL.64 R170, [R1+0x2b0] ;  /* 0x0002b00001aa7983 */ /* 0x000ee20000100a00 */
[----:B0-----:R-:W-:-:S03]  /*16fa0*/  IMAD.WIDE R28, R2, 0x2, R120 ;  /* 0x00000002021c7825 */ /* 0x001fc600078e0278 */
[----:B------:R-:W3:Y:S01]  /*16fb0*/  LDL.64 R120, [R1+0x350] ;  /* 0x0003500001787983 */ /* 0x000ee20000100a00 */
[----:B-1----:R-:W-:-:S03]  /*16fc0*/  IMAD.WIDE R30, R2, 0x2, R122 ;  /* 0x00000002021e7825 */ /* 0x002fc600078e027a */
[----:B------:R-:W3:Y:S01]  /*16fd0*/  LDL.64 R122, [R1+0x330] ;  /* 0x00033000017a7983 */ /* 0x000ee20000100a00 */
[----:B------:R-:W-:-:S03]  /*16fe0*/  FMUL R104, R104, 1.4426950216293334961 ;  /* 0x3fb8aa3b68687820 */ /* 0x000fc60000400000 */
[----:B------:R-:W3:Y:S01]  /*16ff0*/  LDL.64 R156, [R1+0x370] ;  /* 0x00037000019c7983 */ /* 0x000ee20000100a00 */
[----:B------:R-:W-:Y:S01]  /*17000*/  FMUL R189, R100, 1.4426950216293334961 ;  /* 0x3fb8aa3b64bd7820 */ /* 0x000fe20000400000 */
[----:B------:R2:W-:Y:S01]  /*17010*/  MUFU.EX2 R178, R104 ;  /* 0x0000006800b27308 */ /* 0x0005e20000000800 */
[----:B------:R-:W-:Y:S01]  /*17020*/  IMAD.WIDE R100, R2, 0x2, R124 ;  /* 0x0000000202647825 */ /* 0x000fe200078e027c */
[----:B------:R-:W3:Y:S04]  /*17030*/  LDL.64 R166, [R1+0x270] ;  /* 0x0002700001a67983 */ /* 0x000ee80000100a00 */
[----:B------:R-:W3:Y:S04]  /*17040*/  LDL.64 R124, [R1+0x2f0] ;  /* 0x0002f000017c7983 */ /* 0x000ee80000100a00 */
[----:B------:R-:W3:Y:S01]  /*17050*/  LDL.64 R168, [R1+0x1b0] ;  /* 0x0001b00001a87983 */ /* 0x000ee20000100a00 */
[----:B------:R-:W-:Y:S01]  /*17060*/  FMUL R108, R108, 1.4426950216293334961 ;  /* 0x3fb8aa3b6c6c7820 */ /* 0x000fe20000400000 */
[----:B------:R-:W-:-:S02]  /*17070*/  FMUL R153, R110, 1.4426950216293334961 ;  /* 0x3fb8aa3b6e997820 */ /* 0x000fc40000400000 */
[----:B------:R-:W3:Y:S04]  /*17080*/  LDL.64 R172, [R1+0x1f0] ;  /* 0x0001f00001ac7983 */ /* 0x000ee80000100a00 */
[----:B------:R-:W3:Y:S04]  /*17090*/  LDL.64 R162, [R1+0x150] ;  /* 0x0001500001a27983 */ /* 0x000ee80000100a00 */
[----:B------:R-:W3:Y:S01]  /*170a0*/  LDL.64 R180, [R1+0x230] ;  /* 0x0002300001b47983 */ /* 0x000ee20000100a00 */
[----:B------:R-:W-:Y:S01]  /*170b0*/  FMUL R32, R32, 1.4426950216293334961 ;  /* 0x3fb8aa3b20207820 */ /* 0x000fe20000400000 */
[----:B------:R-:W-:-:S02]  /*170c0*/  FMUL R33, R33, 1.4426950216293334961 ;  /* 0x3fb8aa3b21217820 */ /* 0x000fc40000400000 */
[----:B------:R-:W3:Y:S04]  /*170d0*/  LDL.64 R198, [R1+0x428] ;  /* 0x0004280001c67983 */ /* 0x000ee80000100a00 */
[----:B------:R-:W3:Y:S04]  /*170e0*/  LDL.64 R200, [R1+0x460] ;  /* 0x0004600001c87983 */ /* 0x000ee80000100a00 */
[----:B------:R-:W3:Y:S04]  /*170f0*/  LDL.64 R190, [R1+0x408] ;  /* 0x0004080001be7983 */ /* 0x000ee80000100a00 */
[----:B------:R-:W3:Y:S01]  /*17100*/  LDL.64 R194, [R1+0x3a8] ;  /* 0x0003a80001c27983 */ /* 0x000ee20000100a00 */
[----:B--2---:R-:W-:-:S03]  /*17110*/  IMAD.WIDE R104, R2, 0x2, R112 ;  /* 0x0000000202687825 */ /* 0x004fc600078e0270 */
[----:B------:R-:W2:Y:S04]  /*17120*/  LDG.E.U16 R100, desc[UR10][R100.64] ;  /* 0x0000000a64647981 */ /* 0x000ea8000c1e1500 */
[----:B------:R-:W2:Y:S01]  /*17130*/  LDL.64 R112, [R1+0x310] ;  /* 0x0003100001707983 */ /* 0x000ea20000100a00 */
[----:B------:R4:W-:Y:S03]  /*17140*/  MUFU.EX2 R159, R108 ;  /* 0x0000006c009f7308 */ /* 0x0009e60000000800 */
[----:B------:R-:W2:Y:S04]  /*17150*/  LDG.E.U16 R104, desc[UR10][R104.64] ;  /* 0x0000000a68687981 */ /* 0x000ea8000c1e1500 */
[----:B------:R0:W2:Y:S01]  /*17160*/  LDG.E.U16 R101, desc[UR10][R28.64] ;  /* 0x0000000a1c657981 */ /* 0x0000a2000c1e1500 */
[----:B----4-:R-:W-:-:S03]  /*17170*/  IMAD.WIDE R108, R2, 0x2, R116 ;  /* 0x00000002026c7825 */ /* 0x010fc600078e0274 */
[----:B------:R-:W4:Y:S01]  /*17180*/  LDL.64 R116, [R1+0x290] ;  /* 0x0002900001747983 */ /* 0x000f220000100a00 */
[----:B---3--:R-:W-:-:S03]  /*17190*/  IMAD.WIDE R102, R2, 0x2, R102 ;  /* 0x0000000202667825 */ /* 0x008fc600078e0266 */
[----:B------:R-:W3:Y:S04]  /*171a0*/  LDG.E.U16 R108, desc[UR10][R108.64] ;  /* 0x0000000a6c6c7981 */ /* 0x000ee8000c1e1500 */
[----:B------:R-:W3:Y:S01]  /*171b0*/  LDG.E.U16 R102, desc[UR10][R102.64] ;  /* 0x0000000a66667981 */ /* 0x000ee2000c1e1500 */
[----:B0-----:R-:W-:-:S03]  /*171c0*/  IMAD.WIDE R28, R2, 0x2, R114 ;  /* 0x00000002021c7825 */ /* 0x001fc600078e0272 */
[----:B------:R-:W3:Y:S04]  /*171d0*/  LDL.64 R114, [R1+0x2d0] ;  /* 0x0002d00001727983 */ /* 0x000ee80000100a00 */
[----:B------:R-:W3:Y:S04]  /*171e0*/  LDG.E.U16 R105, desc[UR10][R28.64] ;  /* 0x0000000a1c697981 */ /* 0x000ee8000c1e1500 */
[----:B------:R0:W3:Y:S01]  /*171f0*/  LDG.E.U16 R103, desc[UR10][R30.64] ;  /* 0x0000000a1e677981 */ /* 0x0000e2000c1e1500 */
[----:B------:R-:W-:-:S04]  /*17200*/  IMAD.WIDE R106, R2, 0x2, R106 ;  /* 0x00000002026a7825 */ /* 0x000fc800078e026a */
[C---:B0-----:R-:W-:Y:S02]  /*17210*/  IMAD.WIDE R30, R2.reuse, 0x2, R118 ;  /* 0x00000002021e7825 */ /* 0x041fe400078e0276 */
[----:B------:R-:W3:Y:S04]  /*17220*/  LDG.E.U16 R106, desc[UR10][R106.64] ;  /* 0x0000000a6a6a7981 */ /* 0x000ee8000c1e1500 */
[----:B------:R-:W3:Y:S04]  /*17230*/  LDL.64 R118, [R1+0x250] ;  /* 0x0002500001767983 */ /* 0x000ee80000100a00 */
[----:B------:R0:W3:Y:S01]  /*17240*/  LDG.E.U16 R107, desc[UR10][R30.64] ;  /* 0x0000000a1e6b7981 */ /* 0x0000e2000c1e1500 */
[----:B------:R-:W-:-:S03]  /*17250*/  IMAD.WIDE R110, R2, 0x2, R120 ;  /* 0x00000002026e7825 */ /* 0x000fc600078e0278 */
[----:B------:R-:W3:Y:S01]  /*17260*/  LDL.64 R120, [R1+0x210] ;  /* 0x0002100001787983 */ /* 0x000ee20000100a00 */
[----:B0-----:R-:W-:-:S03]  /*17270*/  IMAD.WIDE R30, R2, 0x2, R122 ;  /* 0x00000002021e7825 */ /* 0x001fc600078e027a */
[----:B------:R-:W3:Y:S01]  /*17280*/  LDG.E.U16 R110, desc[UR10][R110.64] ;  /* 0x0000000a6e6e7981 */ /* 0x000ee2000c1e1500 */
[----:B------:R-:W-:-:S03]  /*17290*/  IMAD.WIDE R28, R2, 0x2, R156 ;  /* 0x00000002021c7825 */ /* 0x000fc600078e029c */
[----:B------:R-:W3:Y:S04]  /*172a0*/  LDL.64 R156, [R1+0x170] ;  /* 0x00017000019c7983 */ /* 0x000ee80000100a00 */
[----:B------:R-:W3:Y:S04]  /*172b0*/  LDG.E.U16 R109, desc[UR10][R28.64] ;  /* 0x0000000a1c6d7981 */ /* 0x000ee8000c1e1500 */
[----:B------:R0:W3:Y:S04]  /*172c0*/  LDG.E.U16 R111, desc[UR10][R30.64] ;  /* 0x0000000a1e6f7981 */ /* 0x0000e8000c1e1500 */
[----:B------:R-:W3:Y:S01]  /*172d0*/  LDL.64 R122, [R1+0x1d0] ;  /* 0x0001d000017a7983 */ /* 0x000ee20000100a00 */
[----:B0-----:R-:W-:-:S03]  /*172e0*/  IMAD.WIDE R30, R2, 0x2, R170 ;  /* 0x00000002021e7825 */ /* 0x001fc600078e02aa */
[----:B------:R-:W3:Y:S01]  /*172f0*/  LDL.64 R170, [R1+0x130] ;  /* 0x0001300001aa7983 */ /* 0x000ee20000100a00 */
[----:B------:R-:W-:-:S03]  /*17300*/  IMAD.WIDE R28, R2, 0x2, R124 ;  /* 0x00000002021c7825 */ /* 0x000fc600078e027c */
[----:B------:R-:W3:Y:S01]  /*17310*/  LDL.64 R124, [R1+0x190] ;  /* 0x00019000017c7983 */ /* 0x000ee20000100a00 */
[----:B------:R-:W-:Y:S08]  /*17320*/  MUFU.EX2 R145, R32 ;  /* 0x0000002000917308 */ /* 0x000ff00000000800 */
[----:B------:R0:W-:Y:S02]  /*17330*/  MUFU.EX2 R151, R33 ;  /* 0x0000002100977308 */ /* 0x0001e40000000800 */
[----:B0-----:R-:W-:-:S02]  /*17340*/  IMAD.WIDE R32, R2, 0x2, R168 ;  /* 0x0000000202207825 */ /* 0x001fc400078e02a8 */
[----:B------:R-:W3:Y:S02]  /*17350*/  LDL.64 R168, [R1+0x478] ;  /* 0x0004780001a87983 */ /* 0x000ee40000100a00 */
[----:B--2---:R-:W-:-:S06]  /*17360*/  IMAD.WIDE R112, R2, 0x2, R112 ;  /* 0x0000000202707825 */ /* 0x004fcc00078e0270 */
[----:B------:R-:W2:Y:S04]  /*17370*/  LDG.E.U16 R112, desc[UR10][R112.64] ;  /* 0x0000000a70707981 */ /* 0x000ea8000c1e1500 */
[----:B------:R0:W2:Y:S02]  /*17380*/  LDG.E.U16 R113, desc[UR10][R28.64] ;  /* 0x0000000a1c717981 */ /* 0x0000a4000c1e1500 */
[C---:B0-----:R-:W-:Y:S02]  /*17390*/  IMAD.WIDE R28, R2.reuse, 0x2, R166 ;  /* 0x00000002021c7825 */ /* 0x041fe400078e02a6 */
[----:B------:R-:W2:Y:S02]  /*173a0*/  LDL.64 R166, [R1+0x110] ;  /* 0x0001100001a67983 */ /* 0x000ea40000100a00 */
[----:B----4-:R-:W-:-:S06]  /*173b0*/  IMAD.WIDE R116, R2, 0x2, R116 ;  /* 0x0000000202747825 */ /* 0x010fcc00078e0274 */
[----:B------:R-:W4:Y:S01]  /*173c0*/  LDG.E.U16 R116, desc[UR10][R116.64] ;  /* 0x0000000a74747981 */ /* 0x000f22000c1e1500 */
[----:B---3--:R-:W-:-:S06]  /*173d0*/  IMAD.WIDE R114, R2, 0x2, R114 ;  /* 0x0000000202727825 */ /* 0x008fcc00078e0272 */
[----:B------:R-:W3:Y:S04]  /*173e0*/  LDG.E.U16 R114, desc[UR10][R114.64] ;  /* 0x0000000a72727981 */ /* 0x000ee8000c1e1500 */
[----:B------:R0:W3:Y:S04]  /*173f0*/  LDG.E.U16 R117, desc[UR10][R28.64] ;  /* 0x0000000a1c757981 */ /* 0x0000e8000c1e1500 */
[----:B------:R1:W3:Y:S01]  /*17400*/  LDG.E.U16 R115, desc[UR10][R30.64] ;  /* 0x0000000a1e737981 */ /* 0x0002e2000c1e1500 */
[----:B0-----:R-:W-:-:S04]  /*17410*/  IMAD.WIDE R28, R2, 0x2, R172 ;  /* 0x00000002021c7825 */ /* 0x001fc800078e02ac */
[C---:B-1----:R-:W-:Y:S02]  /*17420*/  IMAD.WIDE R30, R2.reuse, 0x2, R180 ;  /* 0x00000002021e7825 */ /* 0x042fe400078e02b4 */
[----:B------:R-:W3:Y:S02]  /*17430*/  LDL.64 R180, [R1+0x3c8] ;  /* 0x0003c80001b47983 */ /* 0x000ee40000100a00 */
[----:B------:R-:W-:-:S06]  /*17440*/  IMAD.WIDE R120, R2, 0x2, R120 ;  /* 0x0000000202787825 */ /* 0x000fcc00078e0278 */
[----:B------:R-:W3:Y:S04]  /*17450*/  LDG.E.U16 R120, desc[UR10][R120.64] ;  /* 0x0000000a78787981 */ /* 0x000ee8000c1e1500 */
[----:B------:R0:W3:Y:S02]  /*17460*/  LDG.E.U16 R121, desc[UR10][R28.64] ;  /* 0x0000000a1c797981 */ /* 0x0000e4000c1e1500 */
[C---:B0-----:R-:W-:Y:S02]  /*17470*/  IMAD.WIDE R28, R2.reuse, 0x2, R162 ;  /* 0x00000002021c7825 */ /* 0x041fe400078e02a2 */
[----:B------:R-:W3:Y:S04]  /*17480*/  LDL.64 R162, [R1+0x448] ;  /* 0x0004480001a27983 */ /* 0x000ee80000100a00 */
[----:B------:R0:W4:Y:S02]  /*17490*/  LDG.E.U16 R146, desc[UR10][R28.64] ;  /* 0x0000000a1c927981 */ /* 0x000124000c1e1500 */
[----:B0-----:R-:W-:-:S02]  /*174a0*/  IMAD.WIDE R28, R2, 0x2, R170 ;  /* 0x00000002021c7825 */ /* 0x001fc400078e02aa */
[----:B------:R-:W4:Y:S04]  /*174b0*/  LDL.64 R170, [R1+0x3e8] ;  /* 0x0003e80001aa7983 */ /* 0x000f280000100a00 */
[----:B------:R-:W-:Y:S04]  /*174c0*/  STL [R1+0x8e8], R248 ;  /* 0x0008e8f801007387 */ /* 0x000fe80000100800 */
[----:B------:R-:W-:Y:S04]  /*174d0*/  STL [R1+0x8e4], R249 ;  /* 0x0008e4f901007387 */ /* 0x000fe80000100800 */
[----:B------:R-:W-:Y:S04]  /*174e0*/  STL [R1+0x8f0], R240 ;  /* 0x0008f0f001007387 */ /* 0x000fe80000100800 */
[----:B------:R-:W-:Y:S04]  /*174f0*/  STL [R1+0x8ec], R241 ;  /* 0x0008ecf101007387 */ /* 0x000fe80000100800 */
[----:B------:R-:W-:Y:S04]  /*17500*/  STL [R1+0x8f8], R232 ;  /* 0x0008f8e801007387 */ /* 0x000fe80000100800 */
[----:B------:R-:W-:Y:S01]  /*17510*/  STL [R1+0x8f4], R233 ;  /* 0x0008f4e901007387 */ /* 0x000fe20000100800 */
[----:B------:R-:W-:-:S03]  /*17520*/  IMAD.WIDE R118, R2, 0x2, R118 ;  /* 0x0000000202767825 */ /* 0x000fc600078e0276 */
[----:B------:R-:W4:Y:S01]  /*17530*/  LDL.64 R192, [R1+0x388] ;  /* 0x0003880001c07983 */ /* 0x000f220000100a00 */
[----:B------:R-:W-:-:S03]  /*17540*/  IMAD.WIDE R124, R2, 0x2, R124 ;  /* 0x00000002027c7825 */ /* 0x000fc600078e027c */
[----:B------:R-:W4:Y:S04]  /*17550*/  LDL.64 R202, [R1+0x328] ;  /* 0x0003280001ca7983 */ /* 0x000f280000100a00 */
[----:B------:R-:W4:Y:S01]  /*17560*/  LDG.E.U16 R118, desc[UR10][R118.64] ;  /* 0x0000000a76767981 */ /* 0x000f22000c1e1500 */
[----:B------:R-:W-:-:S03]  /*17570*/  IMAD.WIDE R122, R2, 0x2, R122 ;  /* 0x00000002027a7825 */ /* 0x000fc600078e027a */
[----:B------:R-:W4:Y:S04]  /*17580*/  LDL.64 R206, [R1+0x368] ;  /* 0x0003680001ce7983 */ /* 0x000f280000100a00 */
[----:B------:R-:W4:Y:S04]  /*17590*/  LDG.E.U16 R124, desc[UR10][R124.64] ;  /* 0x0000000a7c7c7981 */ /* 0x000f28000c1e1500 */
[----:B------:R0:W4:Y:S04]  /*175a0*/  LDG.E.U16 R119, desc[UR10][R30.64] ;  /* 0x0000000a1e777981 */ /* 0x000128000c1e1500 */
[----:B------:R-:W4:Y:S04]  /*175b0*/  LDL.64 R210, [R1+0x308] ;  /* 0x0003080001d27983 */ /* 0x000f280000100a00 */
[----:B------:R-:W4:Y:S01]  /*175c0*/  LDG.E.U16 R122, desc[UR10][R122.64] ;  /* 0x0000000a7a7a7981 */ /* 0x000f22000c1e1500 */
[----:B0-----:R-:W-:-:S03]  /*175d0*/  IMAD.WIDE R30, R2, 0x2, R156 ;  /* 0x00000002021e7825 */ /* 0x001fc600078e029c */
[----:B------:R-:W4:Y:S04]  /*175e0*/  LDL.64 R172, [R1+0x348] ;  /* 0x0003480001ac7983 */ /* 0x000f280000100a00 */
[----:B------:R-:W4:Y:S04]  /*175f0*/  LDG.E.U16 R125, desc[UR10][R30.64] ;  /* 0x0000000a1e7d7981 */ /* 0x000f28000c1e1500 */
[----:B------:R0:W4:Y:S04]  /*17600*/  LDG.E.U16 R123, desc[UR10][R32.64] ;  /* 0x0000000a207b7981 */ /* 0x000128000c1e1500 */
[----:B------:R-:W4:Y:S01]  /*17610*/  LDL.64 R204, [R1+0x2e8] ;  /* 0x0002e80001cc7983 */ /* 0x000f220000100a00 */
[----:B------:R-:W-:Y:S01]  /*17620*/  FMUL R34, R34, 1.4426950216293334961 ;  /* 0x3fb8aa3b22227820 */ /* 0x000fe20000400000 */
[----:B------:R-:W-:Y:S01]  /*17630*/  FMUL R35, R35, 1.4426950216293334961 ;  /* 0x3fb8aa3b23237820 */ /* 0x000fe20000400000 */
[----:B------:R-:W-:Y:S01]  /*17640*/  FMUL R165, R165, 1.4426950216293334961 ;  /* 0x3fb8aa3ba5a57820 */ /* 0x000fe20000400000 */
[----:B------:R-:W-:Y:S01]  /*17650*/  FMUL R185, R155, 1.4426950216293334961 ;  /* 0x3fb8aa3b9bb97820 */ /* 0x000fe20000400000 */
[----:B------:R-:W4:Y:S01]  /*17660*/  LDL.64 R208, [R1+0x1e8] ;  /* 0x0001e80001d07983 */ /* 0x000f220000100a00 */
[----:B0-----:R-:W-:-:S03]  /*17670*/  IMAD.WIDE R32, R2, 0x2, R248 ;  /* 0x0000000202207825 */ /* 0x001fc600078e02f8 */
[----:B------:R-:W4:Y:S04]  /*17680*/  LDL.64 R216, [R1+0x208] ;  /* 0x0002080001d87983 */ /* 0x000f280000100a00 */
[----:B------:R0:W4:Y:S04]  /*17690*/  LDG.E.U16 R154, desc[UR10][R32.64] ;  /* 0x0000000a209a7981 */ /* 0x000128000c1e1500 */
[----:B------:R-:W4:Y:S04]  /*176a0*/  LDL.64 R212, [R1+0x188] ;  /* 0x0001880001d47983 */ /* 0x000f280000100a00 */
[----:B------:R-:W4:Y:S01]  /*176b0*/  LDL.64 R214, [R1+0x1a8] ;  /* 0x0001a80001d67983 */ /* 0x000f220000100a00 */
[----:B0-----:R-:W-:-:S03]  /*176c0*/  IMAD.WIDE R32, R2, 0x2, R200 ;  /* 0x0000000202207825 */ /* 0x001fc600078e02c8 */
[----:B------:R-:W4:Y:S01]  /*176d0*/  LDL.64 R200, [R1+0x2a8] ;  /* 0x0002a80001c87983 */ /* 0x000f220000100a00 */
[----:B--2---:R-:W-:-:S04]  /*176e0*/  IMAD.WIDE R30, R2, 0x2, R166 ;  /* 0x00000002021e7825 */ /* 0x004fc800078e02a6 */
[----:B------:R-:W-:Y:S02]  /*176f0*/  FMUL R167, R148, 1.4426950216293334961 ;  /* 0x3fb8aa3b94a77820 */ /* 0x000fe40000400000 */
[----:B------:R0:W2:Y:S04]  /*17700*/  LDG.E.U16 R148, desc[UR10][R28.64] ;  /* 0x0000000a1c947981 */ /* 0x0000a8000c1e1500 */
[----:B------:R1:W2:Y:S01]  /*17710*/  LDG.E.U16 R152, desc[UR10][R30.64] ;  /* 0x0000000a1e987981 */ /* 0x0002a2000c1e1500 */
[----:B0-----:R-:W-:-:S04]  /*17720*/  IMAD.WIDE R28, R2, 0x2, R232 ;  /* 0x00000002021c7825 */ /* 0x001fc800078e02e8 */
[----:B-1----:R-:W-:-:S04]  /*17730*/  IMAD.WIDE R30, R2, 0x2, R168 ;  /* 0x00000002021e7825 */ /* 0x002fc800078e02a8 */
[----:B------:R-:W-:Y:S02]  /*17740*/  FMUL R169, R158, 1.4426950216293334961 ;  /* 0x3fb8aa3b9ea97820 */ /* 0x000fe40000400000 */
[----:B------:R0:W2:Y:S01]  /*17750*/  LDG.E.U16 R158, desc[UR10][R28.64] ;  /* 0x0000000a1c9e7981 */ /* 0x0000a2000c1e1500 */
[----:B------:R-:W-:Y:S03]  /*17760*/  MUFU.EX2 R157, R34 ;  /* 0x00000022009d7308 */ /* 0x000fe60000000800 */
[----:B------:R1:W2:Y:S01]  /*17770*/  LDG.E.U16 R160, desc[UR10][R30.64] ;  /* 0x0000000a1ea07981 */ /* 0x0002a2000c1e1500 */
[----:B0-----:R-:W-:-:S03]  /*17780*/  IMAD.WIDE R28, R2, 0x2, R198 ;  /* 0x00000002021c7825 */ /* 0x001fc600078e02c6 */
[----:B------:R-:W2:Y:S01]  /*17790*/  LDL.64 R198, [R1+0x288] ;  /* 0x0002880001c67983 */ /* 0x000ea20000100a00 */
[----:B------:R0:W-:Y:S01]  /*177a0*/  MUFU.EX2 R164, R35 ;  /* 0x0000002300a47308 */ /* 0x0001e20000000800 */
[C---:B-1----:R-:W-:Y:S02]  /*177b0*/  IMAD.WIDE R30, R2.reuse, 0x2, R190 ;  /* 0x00000002021e7825 */ /* 0x042fe400078e02be */
[----:B------:R-:W2:Y:S04]  /*177c0*/  LDL.64 R190, [R1+0x2c8] ;  /* 0x0002c80001be7983 */ /* 0x000ea80000100a00 */
[----:B------:R-:W2:Y:S01]  /*177d0*/  LDG.E.U16 R166, desc[UR10][R30.64] ;  /* 0x0000000a1ea67981 */ /* 0x000ea2000c1e1500 */
[----:B0-----:R-:W-:-:S05]  /*177e0*/  IMAD.WIDE R34, R2, 0x2, R240 ;  /* 0x0000000202227825 */ /* 0x001fca00078e02f0 */
[----:B------:R3:W2:Y:S02]  /*177f0*/  LDG.E.U16 R156, desc[UR10][R34.64] ;  /* 0x0000000a229c7981 */ /* 0x0006a4000c1e1500 */
[C---:B---3--:R-:W-:Y:S02]  /*17800*/  IMAD.WIDE R34, R2.reuse, 0x2, R162 ;  /* 0x0000000202227825 */ /* 0x048fe400078e02a2 */
[----:B------:R4:W3:Y:S04]  /*17810*/  LDG.E.U16 R162, desc[UR10][R32.64] ;  /* 0x0000000a20a27981 */ /* 0x0008e8000c1e1500 */
[----:B------:R-:W3:Y:S01]  /*17820*/  LDG.E.U16 R163, desc[UR10][R34.64] ;  /* 0x0000000a22a37981 */ /* 0x000ee2000c1e1500 */
[C---:B----4-:R-:W-:Y:S02]  /*17830*/  IMAD.WIDE R32, R2.reuse, 0x2, R170 ;  /* 0x0000000202207825 */ /* 0x050fe400078e02aa */
[----:B------:R0:W-:Y:S02]  /*17840*/  MUFU.EX2 R171, R165 ;  /* 0x000000a500ab7308 */ /* 0x0001e40000000800 */
[----:B0-----:R0:W4:Y:S02]  /*17850*/  LDG.E.U16 R165, desc[UR10][R28.64] ;  /* 0x0000000a1ca57981 */ /* 0x001124000c1e1500 */
[----:B0-----:R-:W-:-:S02]  /*17860*/  IMAD.WIDE R28, R2, 0x2, R194 ;  /* 0x00000002021c7825 */ /* 0x001fc400078e02c2 */
[----:B------:R-:W3:Y:S04]  /*17870*/  LDL.64 R194, [R1+0x268] ;  /* 0x0002680001c27983 */ /* 0x000ee80000100a00 */
[----:B------:R0:W4:Y:S01]  /*17880*/  LDG.E.U16 R155, desc[UR10][R28.64] ;  /* 0x0000000a1c9b7981 */ /* 0x000122000c1e1500 */
[----:B------:R-:W-:-:S03]  /*17890*/  IMAD.WIDE R30, R2, 0x2, R192 ;  /* 0x00000002021e7825 */ /* 0x000fc600078e02c0 */
[----:B------:R-:W4:Y:S01]  /*178a0*/  LDL.64 R192, [R1+0x248] ;  /* 0x0002480001c07983 */ /* 0x000f220000100a00 */
[----:B------:R-:W-:-:S04]  /*178b0*/  IMAD.WIDE R34, R2, 0x2, R180 ;  /* 0x0000000202227825 */ /* 0x000fc800078e02b4 */
[----:B0-----:R-:W-:-:S04]  /*178c0*/  IMAD.WIDE R28, R2, 0x2, R202 ;  /* 0x00000002021c7825 */ /* 0x001fc800078e02ca */
[----:B------:R-:W-:Y:S01]  /*178d0*/  FMUL R180, R161, 1.4426950216293334961 ;  /* 0x3fb8aa3ba1b47820 */ /* 0x000fe20000400000 */
[----:B------:R-:W4:Y:S04]  /*178e0*/  LDL.64 R202, [R1+0x1c8] ;  /* 0x0001c80001ca7983 */ /* 0x000f280000100a00 */
        /* <DEDUP_REMOVED lines=8> */
[----:B------:R-:W4:Y:S04]  /*17970*/  LDG.E.U16 R179, desc[UR10][R30.64] ;  /* 0x0000000a1eb37981 */ /* 0x000f28000c1e1500 */
[----:B------:R0:W4:Y:S04]  /*17980*/  LDG.E.U16 R173, desc[UR10][R32.64] ;  /* 0x0000000a20ad7981 */ /* 0x000128000c1e1500 */
[----:B------:R1:W4:Y:S04]  /*17990*/  LDG.E.U16 R177, desc[UR10][R28.64] ;  /* 0x0000000a1cb17981 */ /* 0x000328000c1e1500 */
[----:B------:R1:W4:Y:S01]  /*179a0*/  LDG.E.U16 R174, desc[UR10][R34.64] ;  /* 0x0000000a22ae7981 */ /* 0x000322000c1e1500 */
[----:B0-----:R-:W-:-:S03]  /*179b0*/  IMAD.WIDE R32, R2, 0x2, R204 ;  /* 0x0000000202207825 */ /* 0x001fc600078e02cc */
[----:B------:R-:W4:Y:S04]  /*179c0*/  LDL.64 R204, [R1+0x148] ;  /* 0x0001480001cc7983 */ /* 0x000f280000100a00 */
[----:B------:R-:W4:Y:S01]  /*179d0*/  LDG.E.U16 R181, desc[UR10][R32.64] ;  /* 0x0000000a20b57981 */ /* 0x000f22000c1e1500 */
[----:B-1----:R-:W-:-:S03]  /*179e0*/  IMAD.WIDE R28, R2, 0x2, R200 ;  /* 0x00000002021c7825 */ /* 0x002fc600078e02c8 */
[----:B------:R-:W4:Y:S04]  /*179f0*/  LDL.64 R200, [R1+0x128] ;  /* 0x0001280001c87983 */ /* 0x000f280000100a00 */
[----:B------:R-:W4:Y:S01]  /*17a00*/  LDG.E.U16 R186, desc[UR10][R28.64] ;  /* 0x0000000a1cba7981 */ /* 0x000f22000c1e1500 */
[----:B--2---:R-:W-:-:S03]  /*17a10*/  IMAD.WIDE R30, R2, 0x2, R198 ;  /* 0x00000002021e7825 */ /* 0x004fc600078e02c6 */
[----:B------:R-:W2:Y:S01]  /*17a20*/  LDL.64 R198, [R1+0x108] ;  /* 0x0001080001c67983 */ /* 0x000ea20000100a00 */
[----:B------:R-:W-:-:S03]  /*17a30*/  IMAD.WIDE R34, R2, 0x2, R190 ;  /* 0x0000000202227825 */ /* 0x000fc600078e02be */
[----:B------:R0:W2:Y:S04]  /*17a40*/  LDG.E.U16 R188, desc[UR10][R30.64] ;  /* 0x0000000a1ebc7981 */ /* 0x0000a8000c1e1500 */
[----:B------:R4:W2:Y:S01]  /*17a50*/  LDG.E.U16 R183, desc[UR10][R34.64] ;  /* 0x0000000a22b77981 */ /* 0x0008a2000c1e1500 */
[----:B0-----:R-:W-:-:S04]  /*17a60*/  IMAD.WIDE R30, R2, 0x2, R216 ;  /* 0x00000002021e7825 */ /* 0x001fc800078e02d8 */
[----:B------:R-:W-:Y:S01]  /*17a70*/  FMUL R6, R6, 1.4426950216293334961 ;  /* 0x3fb8aa3b06067820 */ /* 0x000fe20000400000 */
[C---:B---3--:R-:W-:Y:S02]  /*17a80*/  IMAD.WIDE R32, R2.reuse, 0x2, R194 ;  /* 0x0000000202207825 */ /* 0x048fe400078e02c2 */
[----:B------:R-:W3:Y:S04]  /*17a90*/  LDG.E.U16 R195, desc[UR10][R30.64] ;  /* 0x0000000a1ec37981 */ /* 0x000ee8000c1e1500 */
[----:B------:R0:W3:Y:S01]  /*17aa0*/  LDG.E.U16 R191, desc[UR10][R32.64] ;  /* 0x0000000a20bf7981 */ /* 0x0000e2000c1e1500 */
[----:B----4-:R-:W-:-:S05]  /*17ab0*/  IMAD.WIDE R34, R2, 0x2, R192 ;  /* 0x0000000202227825 */ /* 0x010fca00078e02c0 */
[----:B------:R1:W4:Y:S01]  /*17ac0*/  LDG.E.U16 R192, desc[UR10][R34.64] ;  /* 0x0000000a22c07981 */ /* 0x000322000c1e1500 */
[----:B0-----:R-:W-:-:S04]  /*17ad0*/  IMAD.WIDE R32, R2, 0x2, R208 ;  /* 0x0000000202207825 */ /* 0x001fc800078e02d0 */
[C---:B-1----:R-:W-:Y:S02]  /*17ae0*/  IMAD.WIDE R34, R2.reuse, 0x2, R202 ;  /* 0x0000000202227825 */ /* 0x042fe400078e02ca */
[----:B------:R0:W3:Y:S04]  /*17af0*/  LDG.E.U16 R202, desc[UR10][R32.64] ;  /* 0x0000000a20ca7981 */ /* 0x0000e8000c1e1500 */
[----:B------:R1:W3:Y:S01]  /*17b00*/  LDG.E.U16 R208, desc[UR10][R34.64] ;  /* 0x0000000a22d07981 */ /* 0x0002e2000c1e1500 */
[----:B------:R-:W-:-:S04]  /*17b10*/  IMAD.WIDE R28, R2, 0x2, R206 ;  /* 0x00000002021c7825 */ /* 0x000fc800078e02ce */
[----:B0-----:R-:W-:Y:S01]  /*17b20*/  IMAD.WIDE R32, R2, 0x2, R210 ;  /* 0x0000000202207825 */ /* 0x001fe200078e02d2 */
[----:B------:R0:W3:Y:S03]  /*17b30*/  LDG.E.U16 R193, desc[UR10][R28.64] ;  /* 0x0000000a1cc17981 */ /* 0x0000e6000c1e1500 */
[----:B-1----:R-:W-:Y:S01]  /*17b40*/  FMUL R34, R4, 1.4426950216293334961 ;  /* 0x3fb8aa3b04227820 */ /* 0x002fe20000400000 */
[----:B------:R-:W-:-:S04]  /*17b50*/  FADD R4, R143, R144 ;  /* 0x000000908f047221 */ /* 0x000fc80000000000 */
[----:B------:R-:W-:Y:S01]  /*17b60*/  FADD R4, R141, R4 ;  /* 0x000000048d047221 */ /* 0x000fe20000000000 */
[----:B------:R-:W-:-:S04]  /*17b70*/  IMAD.WIDE R30, R2, 0x2, R214 ;  /* 0x00000002021e7825 */ /* 0x000fc800078e02d6 */
[----:B0-----:R-:W-:Y:S01]  /*17b80*/  IMAD.WIDE R28, R2, 0x2, R212 ;  /* 0x00000002021c7825 */ /* 0x001fe200078e02d4 */
[----:B------:R-:W3:Y:S04]  /*17b90*/  LDG.E.U16 R211, desc[UR10][R30.64] ;  /* 0x0000000a1ed37981 */ /* 0x000ee8000c1e1500 */
[----:B------:R0:W3:Y:S04]  /*17ba0*/  LDG.E.U16 R213, desc[UR10][R32.64] ;  /* 0x0000000a20d57981 */ /* 0x0000e8000c1e1500 */
[----:B------:R1:W3:Y:S01]  /*17bb0*/  LDG.E.U16 R212, desc[UR10][R28.64] ;  /* 0x0000000a1cd47981 */ /* 0x0002e2000c1e1500 */
[----:B0-----:R-:W-:Y:S01]  /*17bc0*/  FADD R33, R142, R4 ;  /* 0x000000048e217221 */ /* 0x001fe20000000000 */
[----:B------:R-:W-:-:S03]  /*17bd0*/  FMUL R32, R5, 1.4426950216293334961 ;  /* 0x3fb8aa3b05207820 */ /* 0x000fc60000400000 */
[----:B------:R-:W-:Y:S01]  /*17be0*/  FADD R33, R139, R33 ;  /* 0x000000218b217221 */ /* 0x000fe20000000000 */
[----:B------:R-:W-:-:S04]  /*17bf0*/  IMAD.WIDE R4, R2, 0x2, R204 ;  /* 0x0000000202047825 */ /* 0x000fc800078e02cc */
[----:B------:R-:W-:Y:S01]  /*17c00*/  FADD R33, R140, R33 ;  /* 0x000000218c217221 */ /* 0x000fe20000000000 */
[----:B------:R0:W3:Y:S01]  /*17c10*/  LDG.E.U16 R216, desc[UR10][R4.64] ;  /* 0x0000000a04d87981 */ /* 0x0000e2000c1e1500 */
[----:B-1----:R-:W-:-:S05]  /*17c20*/  IMAD.WIDE R28, R2, 0x2, R200 ;  /* 0x00000002021c7825 */ /* 0x002fca00078e02c8 */
[----:B------:R1:W3:Y:S01]  /*17c30*/  LDG.E.U16 R220, desc[UR10][R28.64] ;  /* 0x0000000a1cdc7981 */ /* 0x0002e2000c1e1500 */
[----:B0-----:R-:W-:-:S05]  /*17c40*/  IMAD.WIDE R4, R2, 0x2, R238 ;  /* 0x0000000202047825 */ /* 0x001fca00078e02ee */
[----:B------:R-:W3:Y:S01]  /*17c50*/  LDG.E.U16 R225, desc[UR10][R4.64] ;  /* 0x0000000a04e17981 */ /* 0x000ee2000c1e1500 */
[----:B-1----:R-:W-:-:S05]  /*17c60*/  IMAD.WIDE R28, R2, 0x2, R246 ;  /* 0x00000002021c7825 */ /* 0x002fca00078e02f6 */
[----:B------:R-:W3:Y:S01]  /*17c70*/  LDG.E.U16 R224, desc[UR10][R28.64] ;  /* 0x0000000a1ce07981 */ /* 0x000ee2000c1e1500 */
[----:B--2---:R-:W-:-:S05]  /*17c80*/  IMAD.WIDE R30, R2, 0x2, R198 ;  /* 0x00000002021e7825 */ /* 0x004fca00078e02c6 */
[----:B------:R0:W2:Y:S02]  /*17c90*/  LDG.E.U16 R222, desc[UR10][R30.64] ;  /* 0x0000000a1ede7981 */ /* 0x0000a4000c1e1500 */
[----:B0-----:R-:W-:Y:S01]  /*17ca0*/  FADD R31, R138, R33 ;  /* 0x000000218a1f7221 */ /* 0x001fe20000000000 */
[----:B------:R0:W-:Y:S01]  /*17cb0*/  MUFU.EX2 R30, R6 ;  /* 0x00000006001e7308 */ /* 0x0001e20000000800 */
[----:B------:R-:W-:Y:S01]  /*17cc0*/  FMUL R33, R7, 1.4426950216293334961 ;  /* 0x3fb8aa3b07217820 */ /* 0x000fe20000400000 */
[----:B0-----:R-:W-:-:S05]  /*17cd0*/  IMAD.WIDE R6, R2, 0x2, R228 ;  /* 0x0000000202067825 */ /* 0x001fca00078e02e4 */
[----:B------:R0:W2:Y:S01]  /*17ce0*/  LDG.E.U16 R226, desc[UR10][R6.64] ;  /* 0x0000000a06e27981 */ /* 0x0000a2000c1e1500 */
[----:B------:R-:W-:Y:S01]  /*17cf0*/  FADD R31, R137, R31 ;  /* 0x0000001f891f7221 */ /* 0x000fe20000000000 */
[----:B------:R-:W1:Y:S03]  /*17d00*/  MUFU.EX2 R130, R130 ;  /* 0x0000008200827308 */ /* 0x000e660000000800 */
[----:B------:R-:W-:-:S04]  /*17d10*/  FADD R31, R135, R31 ;  /* 0x0000001f871f7221 */ /* 0x000fc80000000000 */
[----:B------:R-:W-:Y:S01]  /*17d20*/  FADD R31, R136, R31 ;  /* 0x0000001f881f7221 */ /* 0x000fe20000000000 */
[----:B------:R-:W0:Y:S03]  /*17d30*/  MUFU.EX2 R126, R126 ;  /* 0x0000007e007e7308 */ /* 0x000e260000000800 */
[----:B------:R-:W-:-:S04]  /*17d40*/  FADD R31, R133, R31 ;  /* 0x0000001f851f7221 */ /* 0x000fc80000000000 */
[----:B------:R-:W-:Y:S01]  /*17d50*/  FADD R4, R134, R31 ;  /* 0x0000001f86047221 */ /* 0x000fe20000000000 */
[----:B------:R-:W0:Y:S03]  /*17d60*/  MUFU.EX2 R25, R25 ;  /* 0x0000001900197308 */ /* 0x000e260000000800 */
[----:B------:R-:W-:-:S04]  /*17d70*/  FADD R4, R129, R4 ;  /* 0x0000000481047221 */ /* 0x000fc80000000000 */
[----:B-1----:R-:W-:Y:S01]  /*17d80*/  FADD R4, R130, R4 ;  /* 0x0000000482047221 */ /* 0x002fe20000000000 */
[----:B------:R-:W1:Y:S03]  /*17d90*/  MUFU.EX2 R182, R182 ;  /* 0x000000b600b67308 */ /* 0x000e660000000800 */
[----:B0-----:R-:W-:-:S04]  /*17da0*/  FADD R4, R126, R4 ;  /* 0x000000047e047221 */ /* 0x001fc80000000000 */
[----:B------:R-:W-:Y:S01]  /*17db0*/  FADD R4, R127, R4 ;  /* 0x000000047f047221 */ /* 0x000fe20000000000 */
[----:B------:R-:W0:Y:S03]  /*17dc0*/  MUFU.EX2 R184, R184 ;  /* 0x000000b800b87308 */ /* 0x000e260000000800 */
[----:B------:R-:W-:-:S04]  /*17dd0*/  FADD R4, R175, R4 ;  /* 0x00000004af047221 */ /* 0x000fc80000000000 */
[----:B------:R-:W-:Y:S01]  /*17de0*/  FADD R4, R25, R4 ;  /* 0x0000000419047221 */ /* 0x000fe20000000000 */
[----:B------:R-:W0:Y:S03]  /*17df0*/  MUFU.EX2 R189, R189 ;  /* 0x000000bd00bd7308 */ /* 0x000e260000000800 */
[----:B-1----:R-:W-:-:S04]  /*17e00*/  FADD R4, R182, R4 ;  /* 0x00000004b6047221 */ /* 0x002fc80000000000 */
[----:B------:R-:W-:Y:S01]  /*17e10*/  FADD R4, R176, R4 ;  /* 0x00000004b0047221 */ /* 0x000fe20000000000 */
[----:B------:R-:W-:-:S03]  /*17e20*/  FMUL R17, R17, 1.4426950216293334961 ;  /* 0x3fb8aa3b11117820 */ /* 0x000fc60000400000 */
[----:B------:R-:W-:Y:S01]  /*17e30*/  FADD R4, R187, R4 ;  /* 0x00000004bb047221 */ /* 0x000fe20000000000 */
[----:B------:R-:W1:Y:S01]  /*17e40*/  MUFU.EX2 R153, R153 ;  /* 0x0000009900997308 */ /* 0x000e620000000800 */
[----:B------:R-:W-:Y:S02]  /*17e50*/  FMUL R18, R18, 1.4426950216293334961 ;  /* 0x3fb8aa3b12127820 */ /* 0x000fe40000400000 */
[----:B0-----:R-:W-:-:S04]  /*17e60*/  FADD R4, R184, R4 ;  /* 0x00000004b8047221 */ /* 0x001fc80000000000 */
[----:B------:R-:W-:Y:S01]  /*17e70*/  FADD R4, R189, R4 ;  /* 0x00000004bd047221 */ /* 0x000fe20000000000 */
[----:B------:R-:W0:Y:S03]  /*17e80*/  MUFU.EX2 R17, R17 ;  /* 0x0000001100117308 */ /* 0x000e260000000800 */
[----:B------:R-:W-:-:S05]  /*17e90*/  FADD R4, R178, R4 ;  /* 0x00000004b2047221 */ /* 0x000fca0000000000 */
[----:B------:R-:W4:Y:S01]  /*17ea0*/  MUFU.EX2 R18, R18 ;  /* 0x0000001200127308 */ /* 0x000f220000000800 */
[----:B------:R-:W-:-:S04]  /*17eb0*/  FADD R4, R159, R4 ;  /* 0x000000049f047221 */ /* 0x000fc80000000000 */
[----:B-1----:R-:W-:-:S04]  /*17ec0*/  FADD R4, R153, R4 ;  /* 0x0000000499047221 */ /* 0x002fc80000000000 */
[----:B0-----:R-:W-:Y:S01]  /*17ed0*/  FADD R4, R17, R4 ;  /* 0x0000000411047221 */ /* 0x001fe20000000000 */
[----:B------:R-:W0:Y:S03]  /*17ee0*/  MUFU.EX2 R167, R167 ;  /* 0x000000a700a77308 */ /* 0x000e260000000800 */
[----:B----4-:R-:W-:-:S05]  /*17ef0*/  FADD R4, R18, R4 ;  /* 0x0000000412047221 */ /* 0x010fca0000000000 */
[----:B------:R-:W1:Y:S01]  /*17f00*/  MUFU.EX2 R169, R169 ;  /* 0x000000a900a97308 */ /* 0x000e620000000800 */
[----:B------:R-:W-:-:S04]  /*17f10*/  FADD R4, R145, R4 ;  /* 0x0000000491047221 */ /* 0x000fc80000000000 */
[----:B------:R-:W-:-:S03]  /*17f20*/  FADD R4, R151, R4 ;  /* 0x0000000497047221 */ /* 0x000fc60000000000 */
[----:B------:R-:W4:Y:S01]  /*17f30*/  MUFU.EX2 R180, R180 ;  /* 0x000000b400b47308 */ /* 0x000f220000000800 */
[----:B------:R-:W-:Y:S01]  /*17f40*/  FADD R4, R157, R4 ;  /* 0x000000049d047221 */ /* 0x000fe20000000000 */
[----:B------:R-:W-:-:S03]  /*17f50*/  FMUL R150, R150, 1.4426950216293334961 ;  /* 0x3fb8aa3b96967820 */ /* 0x000fc60000400000 */
[----:B------:R-:W-:-:S03]  /*17f60*/  FADD R4, R164, R4 ;  /* 0x00000004a4047221 */ /* 0x000fc60000000000 */
[----:B------:R-:W4:Y:S01]  /*17f70*/  MUFU.EX2 R185, R185 ;  /* 0x000000b900b97308 */ /* 0x000f220000000800 */
[----:B0-----:R-:W-:Y:S01]  /*17f80*/  FADD R4, R167, R4 ;  /* 0x00000004a7047221 */ /* 0x001fe20000000000 */
[----:B------:R-:W-:-:S03]  /*17f90*/  FMUL R149, R149, 1.4426950216293334961 ;  /* 0x3fb8aa3b95957820 */ /* 0x000fc60000400000 */
[----:B-1----:R-:W-:-:S03]  /*17fa0*/  FADD R4, R169, R4 ;  /* 0x00000004a9047221 */ /* 0x002fc60000000000 */
[----:B------:R-:W0:Y:S01]  /*17fb0*/  MUFU.EX2 R190, R150 ;  /* 0x0000009600be7308 */ /* 0x000e220000000800 */
[----:B------:R-:W-:Y:S01]  /*17fc0*/  FMUL R147, R147, 1.4426950216293334961 ;  /* 0x3fb8aa3b93937820 */ /* 0x000fe20000400000 */
[----:B------:R-:W-:Y:S01]  /*17fd0*/  FADD R4, R171, R4 ;  /* 0x00000004ab047221 */ /* 0x000fe20000000000 */
[----:B------:R-:W-:-:S05]  /*17fe0*/  FMUL R132, R132, 1.4426950216293334961 ;  /* 0x3fb8aa3b84847820 */ /* 0x000fca0000400000 */
[----:B------:R-:W1:Y:S01]  /*17ff0*/  MUFU.EX2 R194, R149 ;  /* 0x0000009500c27308 */ /* 0x000e620000000800 */
[----:B----4-:R-:W-:Y:S01]  /*18000*/  FADD R5, R180, R4 ;  /* 0x00000004b4057221 */ /* 0x010fe20000000000 */
[----:B------:R-:W-:-:S06]  /*18010*/  FMUL R9, R9, 1.4426950216293334961 ;  /* 0x3fb8aa3b09097820 */ /* 0x000fcc0000400000 */
[----:B------:R-:W4:Y:S01]  /*18020*/  MUFU.EX2 R207, R147 ;  /* 0x0000009300cf7308 */ /* 0x000f220000000800 */
[----:B------:R-:W-:Y:S01]  /*18030*/  FADD R7, R185, R5 ;  /* 0x00000005b9077221 */ /* 0x000fe20000000000 */
[----:B------:R-:W-:-:S06]  /*18040*/  FMUL R11, R11, 1.4426950216293334961 ;  /* 0x3fb8aa3b0b0b7820 */ /* 0x000fcc0000400000 */
[----:B------:R-:W0:Y:S01]  /*18050*/  MUFU.EX2 R217, R132 ;  /* 0x0000008400d97308 */ /* 0x000e220000000800 */
[----:B------:R-:W-:-:S07]  /*18060*/  FMUL R13, R13, 1.4426950216293334961 ;  /* 0x3fb8aa3b0d0d7820 */ /* 0x000fce0000400000 */
[----:B------:R-:W0:Y:S08]  /*18070*/  MUFU.EX2 R34, R34 ;  /* 0x0000002200227308 */ /* 0x000e300000000800 */
[----:B------:R0:W-:Y:S01]  /*18080*/  MUFU.EX2 R31, R9 ;  /* 0x00000009001f7308 */ /* 0x0001e20000000800 */
[----:B------:R-:W-:Y:S01]  /*18090*/  FMUL R16, R16, 1.4426950216293334961 ;  /* 0x3fb8aa3b10107820 */ /* 0x000fe20000400000 */
[----:B0-----:R-:W-:-:S06]  /*180a0*/  FADD R9, R190, R7 ;  /* 0x00000007be097221 */ /* 0x001fcc0000000000 */
[----:B------:R-:W0:Y:S08]  /*180b0*/  MUFU.EX2 R32, R32 ;  /* 0x0000002000207308 */ /* 0x000e300000000800 */
[----:B------:R1:W-:Y:S01]  /*180c0*/  MUFU.EX2 R35, R11 ;  /* 0x0000000b00237308 */ /* 0x0003e20000000800 */
[----:B------:R-:W-:Y:S01]  /*180d0*/  FMUL R8, R8, 1.4426950216293334961 ;  /* 0x3fb8aa3b08087820 */ /* 0x000fe20000400000 */
[----:B------:R-:W-:Y:S01]  /*180e0*/  FMUL R20, R20, 1.4426950216293334961 ;  /* 0x3fb8aa3b14147820 */ /* 0x000fe20000400000 */
[----:B-1----:R-:W-:-:S05]  /*180f0*/  FADD R11, R194, R9 ;  /* 0x00000009c20b7221 */ /* 0x002fca0000000000 */
[----:B------:R4:W-:Y:S01]  /*18100*/  MUFU.EX2 R230, R13 ;  /* 0x0000000d00e67308 */ /* 0x0009e20000000800 */
[----:B------:R-:W1:Y:S01]  /*18110*/  S2R R3, SR_TID.X ;  /* 0x0000000000037919 */ /* 0x000e620000002100 */
[----:B----4-:R-:W-:-:S06]  /*18120*/  FADD R13, R207, R11 ;  /* 0x0000000bcf0d7221 */ /* 0x010fcc0000000000 */
[----:B------:R-:W4:Y:S08]  /*18130*/  MUFU.EX2 R28, R33 ;  /* 0x00000021001c7308 */ /* 0x000f300000000800 */
[----:B------:R0:W-:Y:S01]  /*18140*/  MUFU.EX2 R132, R16 ;  /* 0x0000001000847308 */ /* 0x0001e20000000800 */
[----:B------:R-:W-:Y:S01]  /*18150*/  FMUL R10, R10, 1.4426950216293334961 ;  /* 0x3fb8aa3b0a0a7820 */ /* 0x000fe20000400000 */
[----:B------:R-:W-:Y:S01]  /*18160*/  FMUL R21, R21, 1.4426950216293334961 ;  /* 0x3fb8aa3b15157820 */ /* 0x000fe20000400000 */
[----:B0-----:R-:W-:-:S05]  /*18170*/  FADD R16, R217, R13 ;  /* 0x0000000dd9107221 */ /* 0x001fca0000000000 */
[----:B------:R-:W0:Y:S08]  /*18180*/  MUFU.EX2 R29, R8 ;  /* 0x00000008001d7308 */ /* 0x000e300000000800 */
[----:B------:R0:W-:Y:S01]  /*18190*/  MUFU.EX2 R147, R20 ;  /* 0x0000001400937308 */ /* 0x0001e20000000800 */
[----:B------:R-:W-:Y:S01]  /*181a0*/  FMUL R24, R24, 1.4426950216293334961 ;  /* 0x3fb8aa3b18187820 */ /* 0x000fe20000400000 */
[----:B0-----:R-:W-:-:S06]  /*181b0*/  FADD R20, R34, R16 ;  /* 0x0000001022147221 */ /* 0x001fcc0000000000 */
[----:B------:R-:W0:Y:S01]  /*181c0*/  MUFU.EX2 R33, R10 ;  /* 0x0000000a00217308 */ /* 0x000e220000000800 */
[----:B------:R-:W-:Y:S01]  /*181d0*/  FADD R20, R32, R20 ;  /* 0x0000001420147221 */ /* 0x000fe20000000000 */
[----:B------:R-:W-:-:S06]  /*181e0*/  FMUL R12, R12, 1.4426950216293334961 ;  /* 0x3fb8aa3b0c0c7820 */ /* 0x000fcc0000400000 */
[----:B------:R0:W-:Y:S01]  /*181f0*/  MUFU.EX2 R221, R21 ;  /* 0x0000001500dd7308 */ /* 0x0001e20000000800 */
[----:B------:R-:W-:Y:S01]  /*18200*/  FMUL R26, R26, 1.4426950216293334961 ;  /* 0x3fb8aa3b1a1a7820 */ /* 0x000fe20000400000 */
[----:B------:R-:W-:Y:S01]  /*18210*/  FMUL R27, R27, 1.4426950216293334961 ;  /* 0x3fb8aa3b1b1b7820 */ /* 0x000fe20000400000 */
[----:B0-----:R-:W-:-:S05]  /*18220*/  FADD R21, R30, R20 ;  /* 0x000000141e157221 */ /* 0x001fca0000000000 */
[----:B------:R4:W-:Y:S01]  /*18230*/  MUFU.EX2 R150, R24 ;  /* 0x0000001800967308 */ /* 0x0009e20000000800 */
[----:B------:R-:W-:Y:S01]  /*18240*/  FMUL R128, R128, 1.4426950216293334961 ;  /* 0x3fb8aa3b80807820 */ /* 0x000fe20000400000 */
[----:B------:R-:W-:Y:S01]  /*18250*/  FMUL R131, R131, 1.4426950216293334961 ;  /* 0x3fb8aa3b83837820 */ /* 0x000fe20000400000 */
[----:B------:R-:W-:Y:S01]  /*18260*/  FMUL R210, R15, 1.4426950216293334961 ;  /* 0x3fb8aa3b0fd27820 */ /* 0x000fe20000400000 */
[----:B----4-:R-:W-:-:S04]  /*18270*/  FADD R24, R28, R21 ;  /* 0x000000151c187221 */ /* 0x010fc80000000000 */
[----:B------:R0:W4:Y:S01]  /*18280*/  MUFU.EX2 R227, R12 ;  /* 0x0000000c00e37308 */ /* 0x0001220000000800 */
[----:B------:R-:W-:Y:S01]  /*18290*/  FMUL R209, R19, 1.4426950216293334961 ;  /* 0x3fb8aa3b13d17820 */ /* 0x000fe20000400000 */
[----:B------:R-:W-:Y:S01]  /*182a0*/  FMUL R14, R14, 1.4426950216293334961 ;  /* 0x3fb8aa3b0e0e7820 */ /* 0x000fe20000400000 */
[----:B------:R-:W-:-:S05]  /*182b0*/  FMUL R22, R22, 1.4426950216293334961 ;  /* 0x3fb8aa3b16167820 */ /* 0x000fca0000400000 */
[----:B------:R1:W-:Y:S01]  /*182c0*/  MUFU.EX2 R172, R26 ;  /* 0x0000001a00ac7308 */ /* 0x0003e20000000800 */
[----:B0-----:R-:W-:Y:S01]  /*182d0*/  F2FP.F16.F32.PACK_AB R12, R25, R175 ;  /* 0x000000af190c723e */ /* 0x001fe200000000ff */
[----:B------:R-:W-:Y:S01]  /*182e0*/  FMUL R25, R23, 1.4426950216293334961 ;  /* 0x3fb8aa3b17197820 */ /* 0x000fe20000400000 */
[----:B-1----:R-:W-:-:S05]  /*182f0*/  FADD R26, R29, R24 ;  /* 0x000000181d1a7221 */ /* 0x002fca0000000000 */
[----:B------:R0:W-:Y:S01]  /*18300*/  MUFU.EX2 R223, R27 ;  /* 0x0000001b00df7308 */ /* 0x0001e20000000800 */
[----:B------:R-:W-:Y:S02]  /*18310*/  F2FP.F16.F32.PACK_AB R11, R127, R126 ;  /* 0x0000007e7f0b723e */ /* 0x000fe400000000ff */
[----:B------:R-:W-:Y:S01]  /*18320*/  F2FP.F16.F32.PACK_AB R23, R207, R194 ;  /* 0x000000c2cf17723e */ /* 0x000fe200000000ff */
[----:B0-----:R-:W-:-:S04]  /*18330*/  FADD R27, R31, R26 ;  /* 0x0000001a1f1b7221 */ /* 0x001fc80000000000 */
[----:B------:R-:W0:Y:S01]  /*18340*/  MUFU.EX2 R231, R14 ;  /* 0x0000000e00e77308 */ /* 0x000e220000000800 */
[----:B------:R-:W-:-:S07]  /*18350*/  FADD R127, R33, R27 ;  /* 0x0000001b217f7221 */ /* 0x000fce0000000000 */
[----:B------:R-:W1:Y:S01]  /*18360*/  MUFU.EX2 R149, R22 ;  /* 0x0000001600957308 */ /* 0x000e620000000800 */
[----:B------:R-:W-:Y:S01]  /*18370*/  FADD R127, R35, R127 ;  /* 0x0000007f237f7221 */ /* 0x000fe20000000000 */
[----:B------:R-:W-:-:S06]  /*18380*/  LOP3.LUT R6, R3, 0x40, RZ, 0xc0, !PT ;  /* 0x0000004003067812 */ /* 0x000fcc00078ec0ff */
[----:B------:R-:W0:Y:S08]  /*18390*/  MUFU.EX2 R128, R128 ;  /* 0x0000008000807308 */ /* 0x000e300000000800 */
[----:B------:R-:W0:Y:S08]  /*183a0*/  MUFU.EX2 R131, R131 ;  /* 0x0000008300837308 */ /* 0x000e300000000800 */
[----:B------:R-:W0:Y:S08]  /*183b0*/  MUFU.EX2 R210, R210 ;  /* 0x000000d200d27308 */ /* 0x000e300000000800 */
[----:B------:R-:W-:Y:S08]  /*183c0*/  MUFU.EX2 R209, R209 ;  /* 0x000000d100d17308 */ /* 0x000ff00000000800 */
[----:B------:R0:W1:Y:S01]  /*183d0*/  MUFU.EX2 R207, R25 ;  /* 0x0000001900cf7308 */ /* 0x0000620000000800 */
[----:B----4-:R-:W-:Y:S01]  /*183e0*/  FADD R127, R227, R127 ;  /* 0x0000007fe37f7221 */ /* 0x010fe20000000000 */
[----:B------:R-:W-:-:S02]  /*183f0*/  F2FP.F16.F32.PACK_AB R10, R130, R129 ;  /* 0x00000081820a723e */ /* 0x000fc400000000ff */
[----:B------:R-:W-:Y:S02]  /*18400*/  ISETP.NE.U32.AND P1, PT, R6, RZ, PT ;  /* 0x000000ff0600720c */ /* 0x000fe40003f25070 */
[----:B------:R-:W-:Y:S01]  /*18410*/  LOP3.LUT R129, R3, 0x3f, RZ, 0xc0, !PT ;  /* 0x0000003f03817812 */ /* 0x000fe200078ec0ff */
[----:B------:R-:W-:Y:S01]  /*18420*/  FADD R127, R230, R127 ;  /* 0x0000007fe67f7221 */ /* 0x000fe20000000000 */
[----:B------:R-:W-:Y:S02]  /*18430*/  SEL R126, RZ, 0x90, !P1 ;  /* 0x00000090ff7e7807 */ /* 0x000fe40004800000 */
[----:B------:R-:W-:Y:S01]  /*18440*/  SHF.L.U32 R129, R129, 0x1, RZ ;  /* 0x0000000181817819 */ /* 0x000fe200000006ff */
[----:B0-----:R-:W-:Y:S01]  /*18450*/  FADD R127, R231, R127 ;  /* 0x0000007fe77f7221 */ /* 0x001fe20000000000 */
        /* <DEDUP_REMOVED lines=23> */
[----:B-1----:R-:W-:Y:S02]  /*185d0*/  F2FP.F16.F32.PACK_AB R31, R150, R149 ;  /* 0x00000095961f723e */ /* 0x002fe400000000ff */
[----:B------:R-:W-:Y:S02]  /*185e0*/  F2FP.F16.F32.PACK_AB R32, R128, R172 ;  /* 0x000000ac8020723e */ /* 0x000fe400000000ff */
[----:B------:R-:W-:-:S02]  /*185f0*/  F2FP.F16.F32.PACK_AB R33, R223, R131 ;  /* 0x00000083df21723e */ /* 0x000fc400000000ff */
[----:B------:R-:W-:Y:S02]  /*18600*/  F2FP.F16.F32.PACK_AB R34, R210, R221 ;  /* 0x000000ddd222723e */ /* 0x000fe400000000ff */
[----:B------:R-:W-:Y:S02]  /*18610*/  F2FP.F16.F32.PACK_AB R35, R207, R209 ;  /* 0x000000d1cf23723e */ /* 0x000fe400000000ff */
[----:B------:R-:W-:Y:S01]  /*18620*/  LOP3.LUT R126, R126, R129, RZ, 0x3c, !PT ;  /* 0x000000817e7e7212 */ /* 0x000fe200078e3cff */
[----:B------:R-:W-:Y:S01]  /*18630*/  FADD R127, R132, R127 ;  /* 0x0000007f847f7221 */ /* 0x000fe20000000000 */
[----:B------:R0:W-:Y:S01]  /*18640*/  STTM.x32 tmem[UR8+0x140], R4 ;  /* 0x00014004000079ed */ /* 0x0001e200082c0008 */
[----:B------:R-:W-:Y:S02]  /*18650*/  STS.U16 [R197+UR6+0x20000], R36 ;  /* 0x02000024c5007988 */ /* 0x000fe40008000406 */
[----:B------:R-:W-:Y:S02]  /*18660*/  FADD R127, R147, R127 ;  /* 0x0000007f937f7221 */ /* 0x000fe40000000000 */
[----:B------:R-:W-:Y:S02]  /*18670*/  STS.U16 [R197+UR6+0x20400], R40 ;  /* 0x02040028c5007988 */ /* 0x000fe40008000406 */
[----:B------:R-:W-:-:S02]  /*18680*/  FADD R127, R149, R127 ;  /* 0x0000007f957f7221 */ /* 0x000fc40000000000 */
        /* <DEDUP_REMOVED lines=15> */
[----:B0-----:R-:W-:-:S03]  /*18780*/  LOP3.LUT R4, R126, 0x20, RZ, 0x3c, !PT ;  /* 0x000000207e047812 */ /* 0x001fc600078e3cff */
[----:B------:R-:W-:Y:S01]  /*18790*/  STS.U16 [R197+UR6+0x24400], R41 ;  /* 0x02440029c5007988 */ /* 0x000fe20008000406 */
        /* <DEDUP_REMOVED lines=16> */
[----:B------:R-:W-:-:S03]  /*188a0*/  FADD R127, R150, R127 ;  /* 0x0000007f967f7221 */ /* 0x000fc60000000000 */
        /* <DEDUP_REMOVED lines=82> */
[----:B---3--:R-:W-:Y:S04]  /*18dd0*/  STS.U16 [R69+UR6+0x24700], R191 ;  /* 0x024700bf45007988 */ /* 0x008fe80008000406 */
[----:B------:R-:W-:Y:S04]  /*18de0*/  STS.U16 [R69+UR6+0x24b00], R192 ;  /* 0x024b00c045007988 */ /* 0x000fe80008000406 */
[----:B------:R-:W-:Y:S04]  /*18df0*/  STS.U16 [R69+UR6+0x24f00], R193 ;  /* 0x024f00c145007988 */ /* 0x000fe80008000406 */
[----:B------:R1:W-:Y:S04]  /*18e00*/  STS.U16 [R69+UR6+0x25300], R195 ;  /* 0x025300c345007988 */ /* 0x0003e80008000406 */
[----:B------:R3:W-:Y:S04]  /*18e10*/  STS.U16 [R69+UR6+0x25700], R202 ;  /* 0x025700ca45007988 */ /* 0x0007e80008000406 */
[----:B------:R-:W-:Y:S04]  /*18e20*/  STS.U16 [R69+UR6+0x25b00], R208 ;  /* 0x025b00d045007988 */ /* 0x000fe80008000406 */
[----:B------:R-:W-:Y:S04]  /*18e30*/  STS.U16 [R69+UR6+0x25f00], R211 ;  /* 0x025f00d345007988 */ /* 0x000fe80008000406 */
[----:B------:R-:W-:Y:S04]  /*18e40*/  STS.U16 [R69+UR6+0x26300], R212 ;  /* 0x026300d445007988 */ /* 0x000fe80008000406 */
[----:B------:R-:W-:Y:S04]  /*18e50*/  STS.U16 [R69+UR6+0x26700], R213 ;  /* 0x026700d545007988 */ /* 0x000fe80008000406 */
[----:B------:R-:W-:Y:S04]  /*18e60*/  STS.U16 [R69+UR6+0x26b00], R216 ;  /* 0x026b00d845007988 */ /* 0x000fe80008000406 */
[----:B------:R-:W-:Y:S04]  /*18e70*/  STS.U16 [R69+UR6+0x26f00], R220 ;  /* 0x026f00dc45007988 */ /* 0x000fe80008000406 */
[----:B--2---:R-:W-:Y:S04]  /*18e80*/  STS.U16 [R69+UR6+0x27300], R222 ;  /* 0x027300de45007988 */ /* 0x004fe80008000406 */
[----:B------:R-:W-:Y:S04]  /*18e90*/  STS.U16 [R69+UR6+0x27700], R224 ;  /* 0x027700e045007988 */ /* 0x000fe80008000406 */
[----:B------:R-:W-:Y:S04]  /*18ea0*/  STS.U16 [R69+UR6+0x27b00], R225 ;  /* 0x027b00e145007988 */ /* 0x000fe80008000406 */
[----:B------:R2:W-:Y:S01]  /*18eb0*/  STS.U16 [R69+UR6+0x27f00], R226 ;  /* 0x027f00e245007988 */ /* 0x0005e20008000406 */
[----:B------:R-:W4:Y:S02]  /*18ec0*/  FENCE.VIEW.ASYNC.T ;  /* 0x00000000000073c6 */ /* 0x000f240000000200 */
[----:B----4-:R-:W-:Y:S06]  /*18ed0*/  BAR.SYNC.DEFER_BLOCKING 0x0 ;  /* 0x0000000000007b1d */ /* 0x010fec0000010000 */
[----:B0-----:R-:W-:Y:S01]  /*18ee0*/  LDTM.x64 R4, tmem[UR8] ;  /* 0x00000008000479ee */ /* 0x001fe20008340000 */
[----:B-1----:R-:W0:Y:S01]  /*18ef0*/  LDTM.x64 R132, tmem[UR8+0x40] ;  /* 0x00004008008479ee */ /* 0x002e220008340000 */
[----:B------:R-:W-:Y:S04]  /*18f00*/  STL [R1+0x900], R246 ;  /* 0x000900f601007387 */ /* 0x000fe80000100800 */
[----:B------:R-:W-:Y:S04]  /*18f10*/  STL [R1+0x8fc], R247 ;  /* 0x0008fcf701007387 */ /* 0x000fe80000100800 */
[----:B------:R-:W-:Y:S04]  /*18f20*/  STL [R1+0x908], R238 ;  /* 0x000908ee01007387 */ /* 0x000fe80000100800 */
[----:B------:R-:W-:Y:S04]  /*18f30*/  STL [R1+0x904], R239 ;  /* 0x000904ef01007387 */ /* 0x000fe80000100800 */
[----:B------:R-:W-:Y:S04]  /*18f40*/  STL [R1+0x914], R2 ;  /* 0x0009140201007387 */ /* 0x000fe80000100800 */
[----:B------:R-:W-:Y:S04]  /*18f50*/  STL [R1+0x910], R228 ;  /* 0x000910e401007387 */ /* 0x000fe80000100800 */
[----:B------:R-:W-:Y:S04]  /*18f60*/  STL [R1+0x90c], R229 ;  /* 0x00090ce501007387 */ /* 0x000fe80000100800 */
[----:B0-----:R-:W-:Y:S04]  /*18f70*/  STL.64 [R1+0xa10], R194 ;  /* 0x000a10c201007387 */ /* 0x001fe80000100a00 */
        /* <DEDUP_REMOVED lines=22> */
[----:B---3--:R-:W-:-:S03]  /*190e0*/  FADD R202, R128, R127 ;  /* 0x0000007f80ca7221 */ /* 0x008fc60000000000 */
[----:B------:R-:W-:Y:S04]  /*190f0*/  STL.64 [R1+0x958], R148 ;  /* 0x0009589401007387 */ /* 0x000fe80000100a00 */
[----:B------:R-:W-:Y:S04]  /*19100*/  STL.64 [R1+0x950], R146 ;  /* 0x0009509201007387 */ /* 0x000fe80000100a00 */
[----:B------:R-:W-:Y:S04]  /*19110*/  STL.64 [R1+0x948], R144 ;  /* 0x0009489001007387 */ /* 0x000fe80000100a00 */
[----:B------:R-:W-:Y:S01]  /*19120*/  STL.64 [R1+0x940], R142 ;  /* 0x0009408e01007387 */ /* 0x000fe20000100a00 */
[----:B------:R-:W-:-:S03]  /*19130*/  FADD R202, R131, R202 ;  /* 0x000000ca83ca7221 */ /* 0x000fc60000000000 */
[----:B------:R-:W-:Y:S04]  /*19140*/  STL.64 [R1+0x938], R140 ;  /* 0x0009388c01007387 */ /* 0x000fe80000100a00 */
[----:B------:R-:W-:Y:S04]  /*19150*/  STL.64 [R1+0x930], R138 ;  /* 0x0009308a01007387 */ /* 0x000fe80000100a00 */
[----:B------:R-:W-:Y:S04]  /*19160*/  STL.64 [R1+0x928], R136 ;  /* 0x0009288801007387 */ /* 0x000fe80000100a00 */
[----:B------:R-:W-:Y:S04]  /*19170*/  STL.64 [R1+0x920], R134 ;  /* 0x0009208601007387 */ /* 0x000fe80000100a00 */
[----:B------:R0:W-:Y:S01]  /*19180*/  STL.64 [R1+0x918], R132 ;  /* 0x0009188401007387 */ /* 0x0001e20000100a00 */
[----:B--2---:R-:W-:Y:S01]  /*19190*/  LDTM.x64 R68, tmem[UR8+0x80] ;  /* 0x00008008004479ee */ /* 0x004fe20008340000 */
[----:B0-----:R-:W0:Y:S01]  /*191a0*/  LDTM.x64 R132, tmem[UR8+0xc0] ;  /* 0x0000c008008479ee */ /* 0x001e220008340000 */
[----:B------:R-:W-:Y:S01]  /*191b0*/  FADD R0, -R196, R0 ;  /* 0x00000000c4007221 */ /* 0x000fe20000000100 */
[----:B------:R-:W-:-:S03]  /*191c0*/  NOP ;  /* 0x0000000000007918 */ /* 0x000fc60000000000 */
[----:B------:R-:W-:Y:S01]  /*191d0*/  FMUL R0, R0, 1.4426950216293334961 ;  /* 0x3fb8aa3b00007820 */ /* 0x000fe20000400000 */
[----:B0-----:R-:W-:Y:S04]  /*191e0*/  STL.64 [R1], R132 ;  /* 0x0000008401007387 */ /* 0x001fe80000100a00 */
[----:B------:R-:W-:Y:S04]  /*191f0*/  STL.64 [R1+0x8], R134 ;  /* 0x0000088601007387 */ /* 0x000fe80000100a00 */
[----:B------:R-:W-:Y:S01]  /*19200*/  STL.64 [R1+0x10], R136 ;  /* 0x0000108801007387 */ /* 0x000fe20000100a00 */
[----:B------:R-:W-:-:S03]  /*19210*/  MOV R211, R194 ;  /* 0x000000c200d37202 */ /* 0x000fc60000000f00 */
[----:B------:R-:W-:Y:S01]  /*19220*/  STL.64 [R1+0x18], R138 ;  /* 0x0000188a01007387 */ /* 0x000fe20000100a00 */
[----:B------:R-:W-:-:S03]  /*19230*/  MOV R208, R195 ;  /* 0x000000c300d07202 */ /* 0x000fc60000000f00 */
[----:B------:R-:W-:Y:S01]  /*19240*/  STL.64 [R1+0x20], R140 ;  /* 0x0000208c01007387 */ /* 0x000fe20000100a00 */
[----:B------:R-:W-:-:S03]  /*19250*/  MOV R213, R192 ;  /* 0x000000c000d57202 */ /* 0x000fc60000000f00 */
[----:B------:R-:W-:Y:S01]  /*19260*/  STL.64 [R1+0x28], R142 ;  /* 0x0000288e01007387 */ /* 0x000fe20000100a00 */
[----:B------:R-:W-:-:S03]  /*19270*/  MOV R212, R193 ;  /* 0x000000c100d47202 */ /* 0x000fc60000000f00 */
[----:B------:R0:W-:Y:S01]  /*19280*/  STL [R1+0x30], R144 ;  /* 0x0000309001007387 */ /* 0x0001e20000100800 */
[----:B------:R-:W-:Y:S02]  /*19290*/  MOV R217, R190 ;  /* 0x000000be00d97202 */ /* 0x000fe40000000f00 */
[----:B------:R-:W-:Y:S01]  /*192a0*/  MOV R216, R191 ;  /* 0x000000bf00d87202 */ /* 0x000fe20000000f00 */
[----:B------:R-:W2:Y:S01]  /*192b0*/  LDL.LU.64 R194, [R1+0xa10] ;  /* 0x000a100001c27983 */ /* 0x000ea20000300a00 */
[----:B------:R-:W-:Y:S02]  /*192c0*/  MOV R222, R188 ;  /* 0x000000bc00de7202 */ /* 0x000fe40000000f00 */
[----:B------:R-:W-:Y:S01]  /*192d0*/  MOV R220, R189 ;  /* 0x000000bd00dc7202 */ /* 0x000fe20000000f00 */
[----:B------:R-:W3:Y:S01]  /*192e0*/  LDL.LU.64 R192, [R1+0xa08] ;  /* 0x000a080001c07983 */ /* 0x000ee20000300a00 */
[----:B------:R-:W-:Y:S02]  /*192f0*/  MOV R225, R186 ;  /* 0x000000ba00e17202 */ /* 0x000fe40000000f00 */
[----:B------:R-:W-:Y:S01]  /*19300*/  MOV R224, R187 ;  /* 0x000000bb00e07202 */ /* 0x000fe20000000f00 */
[----:B------:R-:W4:Y:S01]  /*19310*/  LDL.LU.64 R190, [R1+0xa00] ;  /* 0x000a000001be7983 */ /* 0x000f220000300a00 */
[----:B------:R-:W-:-:S02]  /*19320*/  MOV R227, R184 ;  /* 0x000000b800e37202 */ /* 0x000fc40000000f00 */
[----:B------:R-:W-:Y:S01]  /*19330*/  MOV R226, R185 ;  /* 0x000000b900e27202 */ /* 0x000fe20000000f00 */
[----:B------:R-:W2:Y:S01]  /*19340*/  LDL.LU.64 R188, [R1+0x9f8] ;  /* 0x0009f80001bc7983 */ /* 0x000ea20000300a00 */
[----:B------:R-:W-:Y:S02]  /*19350*/  MOV R231, R182 ;  /* 0x000000b600e77202 */ /* 0x000fe40000000f00 */
[----:B------:R-:W-:Y:S01]  /*19360*/  MOV R230, R183 ;  /* 0x000000b700e67202 */ /* 0x000fe20000000f00 */
[----:B------:R-:W2:Y:S01]  /*19370*/  LDL.LU.64 R186, [R1+0x9f0] ;  /* 0x0009f00001ba7983 */ /* 0x000ea20000300a00 */
[----:B------:R-:W-:Y:S02]  /*19380*/  MOV R198, R180 ;  /* 0x000000b400c67202 */ /* 0x000fe40000000f00 */
[----:B------:R-:W-:Y:S01]  /*19390*/  MOV R3, R181 ;  /* 0x000000b500037202 */ /* 0x000fe20000000f00 */
[----:B------:R-:W2:Y:S01]  /*193a0*/  LDL.LU.64 R184, [R1+0x9e8] ;  /* 0x0009e80001b87983 */ /* 0x000ea20000300a00 */
[----:B------:R-:W-:-:S02]  /*193b0*/  MOV R200, R178 ;  /* 0x000000b200c87202 */ /* 0x000fc40000000f00 */
[----:B------:R-:W-:Y:S01]  /*193c0*/  MOV R199, R179 ;  /* 0x000000b300c77202 */ /* 0x000fe20000000f00 */
[----:B------:R-:W2:Y:S01]  /*193d0*/  LDL.LU.64 R182, [R1+0x9e0] ;  /* 0x0009e00001b67983 */ /* 0x000ea20000300a00 */
[----:B------:R-:W-:Y:S01]  /*193e0*/  MOV R204, R176 ;  /* 0x000000b000cc7202 */ /* 0x000fe20000000f00 */
[----:B------:R-:W1:Y:S01]  /*193f0*/  MUFU.EX2 R0, R0 ;  /* 0x0000000000007308 */ /* 0x000e620000000800 */
        /* <DEDUP_REMOVED lines=47> */
[----:B------:R-:W-:-:S03]  /*196f0*/  MOV R2, R145 ;  /* 0x0000009100027202 */ /* 0x000fc60000000f00 */
[----:B------:R-:W2:Y:S01]  /*19700*/  LDL.LU.64 R148, [R1+0x958] ;  /* 0x0009580001947983 */ /* 0x000ea20000300a00 */
[----:B-1----:R-:W-:-:S03]  /*19710*/  FMUL R55, R0, R55 ;  /* 0x0000003700377220 */ /* 0x002fc60000400000 */
[----:B------:R-:W2:Y:S01]  /*19720*/  LDL.LU.64 R146, [R1+0x950] ;  /* 0x0009500001927983 */ /* 0x000ea20000300a00 */
[C---:B------:R-:W-:Y:S01]  /*19730*/  FMUL R4, R0.reuse, R4 ;  /* 0x0000000400047220 */ /* 0x040fe20000400000 */
[C---:B------:R-:W-:Y:S02]  /*19740*/  FMUL R5, R0.reuse, R5 ;  /* 0x0000000500057220 */ /* 0x040fe40000400000 */
[----:B0-----:R-:W2:Y:S01]  /*19750*/  LDL.LU.64 R144, [R1+0x948] ;  /* 0x0009480001907983 */ /* 0x001ea20000300a00 */
[C---:B------:R-:W-:Y:S01]  /*19760*/  FMUL R6, R0.reuse, R6 ;  /* 0x0000000600067220 */ /* 0x040fe20000400000 */
[C---:B------:R-:W-:Y:S01]  /*19770*/  FMUL R7, R0.reuse, R7 ;  /* 0x0000000700077220 */ /* 0x040fe20000400000 */
[C---:B------:R-:W-:Y:S01]  /*19780*/  FMUL R8, R0.reuse, R8 ;  /* 0x0000000800087220 */ /* 0x040fe20000400000 */
[----:B------:R-:W2:Y:S01]  /*19790*/  LDL.LU.64 R142, [R1+0x940] ;  /* 0x00094000018e7983 */ /* 0x000ea20000300a00 */
        /* <DEDUP_REMOVED lines=58> */
[----:B------:R-:W2:Y:S04]  /*19b40*/  LDL.LU.64 R140, [R1+0x938] ;  /* 0x00093800018c7983 */ /* 0x000ea80000300a00 */
[----:B------:R-:W2:Y:S04]  /*19b50*/  LDL.LU.64 R138, [R1+0x930] ;  /* 0x00093000018a7983 */ /* 0x000ea80000300a00 */
[----:B------:R-:W2:Y:S04]  /*19b60*/  LDL.LU.64 R136, [R1+0x928] ;  /* 0x0009280001887983 */ /* 0x000ea80000300a00 */
[----:B------:R-:W2:Y:S04]  /*19b70*/  LDL.LU.64 R134, [R1+0x920] ;  /* 0x0009200001867983 */ /* 0x000ea80000300a00 */
[----:B------:R-:W2:Y:S01]  /*19b80*/  LDL.LU.64 R132, [R1+0x918] ;  /* 0x0009180001847983 */ /* 0x000ea20000300a00 */
[----:B------:R0:W-:Y:S03]  /*19b90*/  STTM.x64 tmem[UR8], R4 ;  /* 0x00000004000079ed */ /* 0x0001e60008340008 */
[----:B0-----:R-:W3:Y:S04]  /*19ba0*/  LDL.LU R55, [R1] ;  /* 0x0000000001377983 */ /* 0x001ee80000300800 */
[----:B------:R-:W3:Y:S04]  /*19bb0*/  LDL.LU R56, [R1+0x4] ;  /* 0x0000040001387983 */ /* 0x000ee80000300800 */
        /* <DEDUP_REMOVED lines=10> */
[----:B------:R-:W3:Y:S01]  /*19c60*/  LDL.LU R67, [R1+0x30] ;  /* 0x0000300001437983 */ /* 0x000ee20000300800 */
[C---:B------:R-:W-:Y:S01]  /*19c70*/  FMUL R17, R0.reuse, R2 ;  /* 0x0000000200117220 */ /* 0x040fe20000400000 */
[C---:B------:R-:W-:Y:S01]  /*19c80*/  FMUL R18, R0.reuse, R228 ;  /* 0x000000e400127220 */ /* 0x040fe20000400000 */
[C---:B------:R-:W-:Y:S01]  /*19c90*/  FMUL R19, R0.reuse, R229 ;  /* 0x000000e500137220 */ /* 0x040fe20000400000 */
[----:B------:R0:W5:Y:S01]  /*19ca0*/  LDL.LU R2, [R1+0x914] ;  /* 0x0009140001027983 */ /* 0x0001620000300800 */
[C---:B------:R-:W-:Y:S01]  /*19cb0*/  FMUL R20, R0.reuse, R238 ;  /* 0x000000ee00147220 */ /* 0x040fe20000400000 */
[----:B------:R-:W-:-:S02]  /*19cc0*/  FMUL R21, R0, R239 ;  /* 0x000000ef00157220 */ /* 0x000fc40000400000 */
[----:B------:R0:W5:Y:S01]  /*19cd0*/  LDL.LU R228, [R1+0x910] ;  /* 0x0009100001e47983 */ /* 0x0001620000300800 */
[----:B------:R-:W-:-:S03]  /*19ce0*/  FMUL R22, R0, R246 ;  /* 0x000000f600167220 */ /* 0x000fc60000400000 */
        /* <DEDUP_REMOVED lines=36> */
[----:B------:R0:W5:Y:S04]  /*19f30*/  LDL.LU R237, [R1+0x8c4] ;  /* 0x0008c40001ed7983 */ /* 0x0001680000300800 */
[----:B------:R0:W5:Y:S04]  /*19f40*/  LDL.LU R244, [R1+0x8c0] ;  /* 0x0008c00001f47983 */ /* 0x0001680000300800 */
[----:B------:R0:W5:Y:S04]  /*19f50*/  LDL.LU R245, [R1+0x8bc] ;  /* 0x0008bc0001f57983 */ /* 0x0001680000300800 */
[----:B------:R-:W3:Y:S01]  /*19f60*/  LDL.LU R203, [R1+0x8b8] ;  /* 0x0008b80001cb7983 */ /* 0x000ee20000300800 */
[C---:B------:R-:W-:Y:S01]  /*19f70*/  FMUL R41, R0.reuse, R206 ;  /* 0x000000ce00297220 */ /* 0x040fe20000400000 */
[C---:B------:R-:W-:Y:S01]  /*19f80*/  FMUL R42, R0.reuse, R252 ;  /* 0x000000fc002a7220 */ /* 0x040fe20000400000 */
[C---:B------:R-:W-:Y:S01]  /*19f90*/  FMUL R43, R0.reuse, R219 ;  /* 0x000000db002b7220 */ /* 0x040fe20000400000 */
[----:B------:R-:W3:Y:S01]  /*19fa0*/  LDL.LU R206, [R1+0x8b4] ;  /* 0x0008b40001ce7983 */ /* 0x000ee20000300800 */
        /* <DEDUP_REMOVED lines=21> */
[----:B------:R0:W5:Y:S01]  /*1a100*/  LDL.LU R3, [R1+0x884] ;  /* 0x0008840001037983 */ /* 0x0001620000300800 */
[C---:B--2---:R-:W-:Y:S01]  /*1a110*/  FMUL R132, R0.reuse, R132 ;  /* 0x0000008400847220 */ /* 0x044fe20000400000 */
        /* <DEDUP_REMOVED lines=57> */
[C---:B----4-:R-:W-:Y:S01]  /*1a4b0*/  FMUL R190, R0.reuse, R190 ;  /* 0x000000be00be7220 */ /* 0x050fe20000400000 */
[C---:B------:R-:W-:Y:S01]  /*1a4c0*/  FMUL R191, R0.reuse, R191 ;  /* 0x000000bf00bf7220 */ /* 0x040fe20000400000 */
[C---:B---3--:R-:W-:Y:S01]  /*1a4d0*/  FMUL R192, R0.reuse, R192 ;  /* 0x000000c000c07220 */ /* 0x048fe20000400000 */
        /* <DEDUP_REMOVED lines=94> */
[----:B------:R-:W-:Y:S01]  /*1aac0*/  STTM.x64 tmem[UR8+0x40], R132 ;  /* 0x00004084000079ed */ /* 0x000fe20008340008 */
[----:B------:R-:W-:Y:S02]  /*1aad0*/  STTM.x64 tmem[UR8+0x80], R68 ;  /* 0x00008044000079ed */ /* 0x000fe40008340008 */
[----:B------:R1:W-:Y:S01]  /*1aae0*/  STTM.x64 tmem[UR8+0xc0], R4 ;  /* 0x0000c004000079ed */ /* 0x0003e20008340008 */
[----:B------:R-:W2:Y:S02]  /*1aaf0*/  FENCE.VIEW.ASYNC.T ;  /* 0x00000000000073c6 */ /* 0x000ea40000000200 */
[----:B--2---:R-:W-:Y:S06]  /*1ab00*/  BAR.SYNC.DEFER_BLOCKING 0x0 ;  /* 0x0000000000007b1d */ /* 0x004fec0000010000 */
[----:B------:R2:W-:Y:S06]  /*1ab10*/  MEMBAR.ALL.CTA ;  /* 0x0000000000007992 */ /* 0x0005ec0000008000 */
[----:B--2---:R-:W2:Y:S01]  /*1ab20*/  FENCE.VIEW.ASYNC.S ;  /* 0x00000000000073c6 */ /* 0x004ea20000000000 */
[----:B------:R-:W-:-:S04]  /*1ab30*/  FADD R202, R223, R202 ;  /* 0x000000cadfca7221 */ /* 0x000fc80000000000 */
[----:B------:R-:W-:-:S04]  /*1ab40*/  FADD R202, R221, R202 ;  /* 0x000000caddca7221 */ /* 0x000fc80000000000 */
[----:B------:R-:W-:-:S04]  /*1ab50*/  FADD R202, R210, R202 ;  /* 0x000000cad2ca7221 */ /* 0x000fc80000000000 */
[----:B------:R-:W-:-:S04]  /*1ab60*/  FADD R202, R209, R202 ;  /* 0x000000cad1ca7221 */ /* 0x000fc80000000000 */
[----:B------:R-:W-:Y:S01]  /*1ab70*/  FADD R207, R207, R202 ;  /* 0x000000cacfcf7221 */ /* 0x000fe20000000000 */
[----:B-1----:R-:W-:-:S04]  /*1ab80*/  LEA R4, R203, UR6, 0x3 ;  /* 0x00000006cb047c11 */ /* 0x002fc8000f8e18ff */
[----:B------:R-:W-:-:S04]  /*1ab90*/  IADD3 R4, PT, PT, R4, 0x28000, RZ ;  /* 0x0002800004047810 */ /* 0x000fc80007ffe0ff */
[----:B------:R-:W-:Y:S02]  /*1aba0*/  R2UR UR4, R4 ;  /* 0x00000000040472ca */ /* 0x000fe400000e0000 */
[----:B------:R-:W-:Y:S01]  /*1abb0*/  MOV R6, R206 ;  /* 0x000000ce00067202 */ /* 0x000fe20000000f00 */
[----:B--2---:R-:W-:Y:S06]  /*1abc0*/  BAR.SYNC.DEFER_BLOCKING 0x0 ;  /* 0x0000000000007b1d */ /* 0x004fec0000010000 */
[----:B0-----:R-:W-:Y:S06]  /*1abd0*/  BRA.U UP1, `(.L_x_17) ;  /* 0x0000000101747547 */ /* 0x001fec000b800000 */
[----:B------:R-:W2:Y:S01]  /*1abe0*/  LDL R217, [R1+0x4ac] ;  /* 0x0004ac0001d97983 */ /* 0x000ea20000100800 */
[----:B-----5:R-:W-:Y:S02]  /*1abf0*/  R2UR UR5, R252 ;  /* 0x00000000fc0572ca */ /* 0x020fe400000e0000 */
[----:B------:R-:W-:Y:S01]  /*1ac00*/  ELECT P1, URZ, PT ;  /* 0x0000000000ff782f */ /* 0x000fe20003820000 */
[----:B------:R-:W-:Y:S01]  /*1ac10*/  UMOV UR74, 0x0 ;  /* 0x00000000004a7882 */ /* 0x000fe20000000000 */
[----:B------:R-:W-:-:S09]  /*1ac20*/  UMOV UR75, 0x8400010 ;  /* 0x08400010004b7882 */ /* 0x000fd20000000000 */
[----:B------:R-:W-:Y:S02]  /*1ac30*/  MOV R4, UR5 ;  /* 0x0000000500047c02 */ /* 0x000fe40008000f00 */
[----:B------:R-:W-:Y:S02]  /*1ac40*/  @P1 MOV R5, 0x40004040 ;  /* 0x4000404000051802 */ /* 0x000fe40000000f00 */
[----:B------:R-:W-:Y:S02]  /*1ac50*/  @P1 R2UR UR72, R4 ;  /* 0x00000000044812ca */ /* 0x000fe400000e0000 */
[----:B------:R-:W-:Y:S02]  /*1ac60*/  @P1 R2UR UR73, R5 ;  /* 0x00000000054912ca */ /* 0x000fe400000e0000 */
[----:B--2---:R-:W-:-:S13]  /*1ac70*/  R2UR UR5, R217 ;  /* 0x00000000d90572ca */ /* 0x004fda00000e0000 */
[----:B------:R0:W-:Y:S02]  /*1ac80*/  UTCHMMA tmem[UR5], gdesc[UR72], tmem[UR7], tmem[UR74], idesc[UR75], UPT ;  /* 0x00ff4a48050079ea */ /* 0x0001e4000b800007 */
[----:B0-----:R-:W-:Y:S01]  /*1ac90*/  UIADD3 UR5, UPT, UPT, UR7, 0x148, URZ ;  /* 0x0000014807057890 */ /* 0x001fe2000fffe0ff */
[----:B------:R-:W-:Y:S01]  /*1aca0*/  UMOV UR72, 0x0 ;  /* 0x0000000000487882 */ /* 0x000fe20000000000 */
[----:B------:R-:W-:-:S07]  /*1acb0*/  UMOV UR73, 0x8400010 ;  /* 0x0840001000497882 */ /* 0x000fce0000000000 */
[----:B------:R0:W-:Y:S02]  /*1acc0*/  UTCHMMA tmem[UR5], gdesc[UR14], tmem[UR7], tmem[UR74], idesc[UR75], UPT ;  /* 0x00ff4a0e050079ea */ /* 0x0001e4000b800007 */
[----:B0-----:R-:W-:Y:S01]  /*1acd0*/  R2UR UR74, R218 ;  /* 0x00000000da4a72ca */ /* 0x001fe200000e0000 */
[----:B------:R-:W-:Y:S01]  /*1ace0*/  UIADD3 UR5, UPT, UPT, UR7, 0x150, URZ ;  /* 0x0000015007057890 */ /* 0x000fe2000fffe0ff */
[----:B------:R-:W-:-:S13]  /*1acf0*/  R2UR UR75, R219 ;  /* 0x00000000db4b72ca */ /* 0x000fda00000e0000 */
[----:B------:R0:W-:Y:S02]  /*1ad00*/  UTCHMMA tmem[UR5], gdesc[UR74], tmem[UR7], tmem[UR72], idesc[UR73], UPT ;  /* 0x00ff484a050079ea */ /* 0x0001e4000b800007 */
[----:B0-----:R-:W-:Y:S01]  /*1ad10*/  R2UR UR72, R214 ;  /* 0x00000000d64872ca */ /* 0x001fe200000e0000 */
[----:B------:R-:W-:Y:S01]  /*1ad20*/  UIADD3 UR5, UPT, UPT, UR7, 0x158, URZ ;  /* 0x0000015807057890 */ /* 0x000fe2000fffe0ff */
[----:B------:R-:W-:Y:S01]  /*1ad30*/  R2UR UR73, R215 ;  /* 0x00000000d74972ca */ /* 0x000fe200000e0000 */
[----:B------:R-:W-:Y:S01]  /*1ad40*/  UMOV UR74, 0x0 ;  /* 0x00000000004a7882 */ /* 0x000fe20000000000 */
[----:B------:R-:W-:-:S11]  /*1ad50*/  UMOV UR75, 0x8400010 ;  /* 0x08400010004b7882 */ /* 0x000fd60000000000 */
[----:B------:R0:W-:Y:S02]  /*1ad60*/  UTCHMMA tmem[UR5], gdesc[UR72], tmem[UR7], tmem[UR74], idesc[UR75], UPT ;  /* 0x00ff4a48050079ea */ /* 0x0001e4000b800007 */
[----:B0-----:R-:W-:Y:S02]  /*1ad70*/  UMOV UR5, URZ ;  /* 0x000000ff00057c82 */ /* 0x001fe40008000000 */
[----:B------:R-:W-:Y:S02]  /*1ad80*/  UMOV UR72, UR4 ;  /* 0x0000000400487c82 */ /* 0x000fe40008000000 */
[----:B------:R0:W-:Y:S01]  /*1ad90*/  UTCBAR [UR72], URZ ;  /* 0x000000ff480073e9 */ /* 0x0001e200080000ff */
[----:B------:R-:W-:Y:S02]  /*1ada0*/  NOP ;  /* 0x0000000000007918 */ /* 0x000fe40000000000 */
.L_x_17:
[----:B------:R-:W1:Y:S01]  /*1adb0*/  LDCU UR5, c[0x0][0x3f0] ;  /* 0x00007e00ff0577ac */ /* 0x000e620008000800 */
[----:B------:R-:W2:Y:S01]  /*1adc0*/  LDC R4, c[0x0][0x3d4] ;  /* 0x0000f500ff047b82 */ /* 0x000ea20000000800 */
[----:B-----5:R-:W-:Y:S01]  /*1add0*/  IADD3 R204, PT, PT, R204, 0x40, RZ ;  /* 0x00000040cccc7810 */ /* 0x020fe20007ffe0ff */
[----:B------:R-:W-:Y:S01]  /*1ade0*/  FFMA R205, R0, R205, R207 ;  /* 0x000000cd00cd7223 */ /* 0x000fe200000000cf */
[----:B------:R-:W-:Y:S02]  /*1adf0*/  IADD3 R203, PT, PT, R203, 0x1, RZ ;  /* 0x00000001cbcb7810 */ /* 0x000fe40007ffe0ff */
[----:B------:R-:W-:Y:S02]  /*1ae00*/  MOV R68, R6 ;  /* 0x0000000600447202 */ /* 0x000fe40000000f00 */
[----:B------:R-:W-:Y:S01]  /*1ae10*/  ISETP.GT.AND P1, PT, R203, 0x1, PT ;  /* 0x00000001cb00780c */ /* 0x000fe20003f24270 */
[----:B------:R-:W3:Y:S03]  /*1ae20*/  LDC R5, c[0x0][0x3c4] ;  /* 0x0000f100ff057b82 */ /* 0x000ee60000000800 */
[----:B------:R-:W-:-:S02]  /*1ae30*/  SEL R206, RZ, 0x1, !P1 ;  /* 0x00000001ffce7807 */ /* 0x000fc40004800000 */
[----:B------:R-:W-:Y:S02]  /*1ae40*/  SEL R203, R203, RZ, !P1 ;  /* 0x000000ffcbcb7207 */ /* 0x000fe40004800000 */
[----:B------:R-:W-:Y:S01]  /*1ae50*/  LOP3.LUT R206, R6, R206, RZ, 0x3c, !PT ;  /* 0x000000ce06ce7212 */ /* 0x000fe200078e3cff */
[----:B-1----:R-:W-:-:S06]  /*1ae60*/  UIADD3 UR5, UPT, UPT, UR5, -0x40, URZ ;  /* 0xffffffc005057890 */ /* 0x002fcc000fffe0ff */
[----:B------:R-:W-:Y:S02]  /*1ae70*/  ISETP.GE.AND P2, PT, R204, UR5, PT ;  /* 0x00000005cc007c0c */ /* 0x000fe4000bf46270 */
[----:B--2---:R-:W-:-:S04]  /*1ae80*/  SHF.L.U32 R0, R4, 0x6, RZ ;  /* 0x0000000604007819 */ /* 0x004fc800000006ff */
[----:B------:R-:W-:Y:S02]  /*1ae90*/  IADD3 R2, PT, PT, R0, R2, RZ ;  /* 0x0000000200027210 */ /* 0x000fe40007ffe0ff */
[----:B---3--:R-:W-:-:S04]  /*1aea0*/  SHF.L.U32 R0, R5, 0x6, RZ ;  /* 0x0000000605007819 */ /* 0x008fc800000006ff */
[----:B------:R-:W-:Y:S02]  /*1aeb0*/  IADD3 R3, PT, PT, R0, R3, RZ ;  /* 0x0000000300037210 */ /* 0x000fe40007ffe0ff */
[----:B------:R-:W-:Y:S01]  /*1aec0*/  MOV R0, R196 ;  /* 0x000000c400007202 */ /* 0x000fe20000000f00 */
[----:B------:R-:W-:Y:S06]  /*1aed0*/  @!P2 BRA `(.L_x_18) ;  /* 0xffffff800050a947 */ /* 0x000fec000383ffff */
.L_x_13:
[C---:B------:R-:W-:Y:S01]  /*1aee0*/  FMUL R2, R205.reuse, 8388608 ;  /* 0x4b000000cd027820 */ /* 0x040fe20000400000 */
[C---:B------:R-:W-:Y:S01]  /*1aef0*/  FSETP.GEU.AND P3, PT, R205.reuse, 1.175494350822287508e-38, PT ;  /* 0x00800000cd00780b */ /* 0x040fe20003f6e000 */
[----:B------:R-:W2:Y:S01]  /*1af00*/  LDCU UR5, c[0x0][0x3f0] ;  /* 0x00007e00ff0577ac */ /* 0x000ea20008000800 */
[----:B------:R-:W-:Y:S01]  /*1af10*/  HFMA2 R5, -RZ, RZ, 1.443359375, -0.2030029296875 ;  /* 0x3dc6b27fff057431 */ /* 0x000fe200000001ff */
[----:B------:R-:W-:Y:S02]  /*1af20*/  FSETP.GT.AND P1, PT, |R205|, 8.50705917302346158658e+37, PT ;  /* 0x7e800000cd00780b */ /* 0x000fe40003f24200 */
[----:B------:R-:W-:-:S04]  /*1af30*/  FSEL R2, R2, R205, !P3 ;  /* 0x000000cd02027208 */ /* 0x000fc80005800000 */
[----:B------:R-:W-:-:S04]  /*1af40*/  IADD3 R0, PT, PT, R2, -0x3f3504f3, RZ ;  /* 0xc0cafb0d02007810 */ /* 0x000fc80007ffe0ff */
[----:B------:R-:W-:-:S04]  /*1af50*/  LOP3.LUT R3, R0, 0xff800000, RZ, 0xc0, !PT ;  /* 0xff80000000037812 */ /* 0x000fc800078ec0ff */
[----:B------:R-:W-:Y:S01]  /*1af60*/  IADD3 R0, PT, PT, R2, -R3, RZ ;  /* 0x8000000302007210 */ /* 0x000fe20007ffe0ff */
[----:B--2---:R-:W-:-:S04]  /*1af70*/  UISETP.GE.AND UP0, UPT, UR5, 0x1, UPT ;  /* 0x000000010500788c */ /* 0x004fc8000bf06270 */
[----:B0-----:R-:W-:-:S04]  /*1af80*/  FADD R68, R0, -1 ;  /* 0xbf80000000447421 */ /* 0x001fc80000000000 */
[----:B------:R-:W-:-:S04]  /*1af90*/  FFMA.FTZ R5, R68, R5, -0.16845393180847167969 ;  /* 0xbe2c7f3044057423 */ /* 0x000fc80000010005 */
[----:B------:R-:W-:-:S04]  /*1afa0*/  FFMA.FTZ R5, R68, R5, 0.1716887056827545166 ;  /* 0x3e2fcf2a44057423 */ /* 0x000fc80000010005 */
[----:B------:R-:W-:-:S04]  /*1afb0*/  FFMA.FTZ R5, R68, R5, -0.17900948226451873779 ;  /* 0xbe374e4344057423 */ /* 0x000fc80000010005 */
[----:B------:R-:W-:-:S04]  /*1afc0*/  FFMA.FTZ R5, R68, R5, 0.20512372255325317383 ;  /* 0x3e520bf444057423 */ /* 0x000fc80000010005 */
[----:B------:R-:W-:Y:S01]  /*1afd0*/  FFMA.FTZ R5, R68, R5, -0.24046532809734344482 ;  /* 0xbe763c8b44057423 */ /* 0x000fe20000010005 */
[----:B------:R-:W-:Y:S06]  /*1afe0*/  BRA.U !UP0, `(.L_x_19) ;  /* 0x00000001080c7547 */ /* 0x000fec000b800000 */
[----:B------:R-:W-:-:S04]  /*1aff0*/  SHF.L.U32 R6, R6, 0x1f, RZ ;  /* 0x0000001f06067819 */ /* 0x000fc800000006ff */
[----:B------:R-:W0:Y:S02]  /*1b000*/  SYNCS.PHASECHK.TRANS64.TRYWAIT P2, [UR4], R6 ;  /* 0x00000006ff0075a7 */ /* 0x000e240008041104 */
[----:B0-----:R-:W-:Y:S05]  /*1b010*/  @!P2 BRA `(.L_x_20) ;  /* 0x000000980024a947 */ /* 0x001fea0003800000 */
.L_x_19:
[----:B------:R-:W-:Y:S01]  /*1b020*/  BAR.SYNC.DEFER_BLOCKING 0x0 ;  /* 0x0000000000007b1d */ /* 0x000fe20000010000 */
[C---:B------:R-:W-:Y:S01]  /*1b030*/  FSETP.GEU.AND P4, PT, |R205|.reuse, 1.175494350822287508e-38, PT ;  /* 0x00800000cd00780b */ /* 0x040fe20003f8e200 */
[C---:B------:R-:W-:Y:S01]  /*1b040*/  FFMA.FTZ R69, R68.reuse, R5, 0.28857114911079406738 ;  /* 0x3e93bf9944457423 */ /* 0x040fe20000010005 */
[----:B------:R-:W-:Y:S01]  /*1b050*/  @P1 FMUL R205, R205, 0.25 ;  /* 0x3e800000cdcd1820 */ /* 0x000fe20000400000 */
[----:B------:R-:W-:Y:S02]  /*1b060*/  FSEL R0, RZ, -23, P3 ;  /* 0xc1b80000ff007808 */ /* 0x000fe40001800000 */
[----:B------:R-:W-:Y:S01]  /*1b070*/  I2FP.F32.S32 R3, R3 ;  /* 0x0000000300037245 */ /* 0x000fe20000201400 */
[----:B------:R-:W-:Y:S01]  /*1b080*/  FFMA.FTZ R69, R68, R69, -0.36067417263984680176 ;  /* 0xbeb8aa4944457423 */ /* 0x000fe20000010045 */
[C---:B------:R-:W-:Y:S01]  /*1b090*/  ISETP.GE.U32.AND P2, PT, R2.reuse, 0x7f800000, PT ;  /* 0x7f8000000200780c */ /* 0x040fe20003f46070 */
[----:B------:R-:W0:Y:S01]  /*1b0a0*/  LDCU.64 UR4, c[0x0][0x3e0] ;  /* 0x00007c00ff0477ac */ /* 0x000e220008000a00 */
[----:B------:R-:W-:Y:S01]  /*1b0b0*/  FSETP.NEU.AND P3, PT, R2, RZ, PT ;  /* 0x000000ff0200720b */ /* 0x000fe20003f6d000 */
[----:B------:R-:W-:Y:S01]  /*1b0c0*/  FFMA.FTZ R185, R3, 1.1920928955078125e-07, R0 ;  /* 0x3400000003b97823 */ /* 0x000fe20000010000 */
[----:B------:R-:W-:Y:S01]  /*1b0d0*/  FFMA.FTZ R69, R68, R69, 0.48089820146560668945 ;  /* 0x3ef6384a44457423 */ /* 0x000fe20000010045 */
[----:B-1----:R-:W1:Y:S01]  /*1b0e0*/  LDCU.64 UR12, c[0x0][0x398] ;  /* 0x00007300ff0c77ac */ /* 0x002e620008000a00 */
[----:B------:R-:W-:-:S02]  /*1b0f0*/  @!P4 FMUL R205, R205, 16777216 ;  /* 0x4b800000cdcdc820 */ /* 0x000fc40000400000 */
[C---:B------:R-:W-:Y:S02]  /*1b100*/  FFMA.FTZ R69, R68.reuse, R69, -0.72134751081466674805 ;  /* 0xbf38aa3b44457423 */ /* 0x040fe40000010045 */
[----:B------:R-:W2:Y:S02]  /*1b110*/  MUFU.RCP R0, R205 ;  /* 0x000000cd00007308 */ /* 0x000ea40000001000 */
[C---:B------:R-:W-:Y:S01]  /*1b120*/  FMUL R69, R68.reuse, R69 ;  /* 0x0000004544457220 */ /* 0x040fe20000400000 */
[----:B------:R-:W-:Y:S01]  /*1b130*/  @P2 MOV R141, 0x7f800000 ;  /* 0x7f800000008d2802 */ /* 0x000fe20000000f00 */
[----:B------:R-:W3:Y:S02]  /*1b140*/  @!P0 SYNCS.CCTL.IV [UR6+0x28000] ;  /* 0x02800000ff0089b1 */ /* 0x000ee40008000006 */
[----:B---3--:R-:W-:Y:S01]  /*1b150*/  BAR.SYNC.DEFER_BLOCKING 0x0 ;  /* 0x0000000000007b1d */ /* 0x008fe20000010000 */
[----:B------:R-:W-:-:S04]  /*1b160*/  FMUL R69, R68, R69 ;  /* 0x0000004544457220 */ /* 0x000fc80000400000 */
[----:B------:R-:W-:Y:S01]  /*1b170*/  FFMA.FTZ R142, R68, 1.4426950216293334961, R69 ;  /* 0x3fb8aa3b448e7823 */ /* 0x000fe20000010045 */
[----:B------:R-:W3:Y:S01]  /*1b180*/  LDTM.x64 R4, tmem[UR8] ;  /* 0x00000008000479ee */ /* 0x000ee20008340000 */
[----:B------:R-:W4:Y:S02]  /*1b190*/  LDTM.x64 R68, tmem[UR8+0x40] ;  /* 0x00004008004479ee */ /* 0x000f240008340000 */
[----:B------:R-:W-:Y:S01]  /*1b1a0*/  FADD R185, R185, R142 ;  /* 0x0000008eb9b97221 */ /* 0x000fe20000000000 */
[----:B------:R-:W-:Y:S01]  /*1b1b0*/  @P2 FFMA.FTZ R185, R2, R141, +INF ;  /* 0x7f80000002b92423 */ /* 0x000fe2000001008d */
[----:B------:R-:W5:Y:S01]  /*1b1c0*/  @!P0 SYNCS.CCTL.IV [UR6+0x28008] ;  /* 0x02800800ff0089b1 */ /* 0x000f620008000006 */
[----:B---3--:R-:W-:Y:S01]  /*1b1d0*/  @P1 FMUL R6, R6, 0.25 ;  /* 0x3e80000006061820 */ /* 0x008fe20000400000 */
[----:B------:R-:W-:Y:S01]  /*1b1e0*/  @P1 FMUL R4, R4, 0.25 ;  /* 0x3e80000004041820 */ /* 0x000fe20000400000 */
[----:B------:R-:W-:Y:S01]  /*1b1f0*/  @P1 FMUL R20, R20, 0.25 ;  /* 0x3e80000014141820 */ /* 0x000fe20000400000 */
[----:B------:R-:W-:Y:S01]  /*1b200*/  @P1 FMUL R21, R21, 0.25 ;  /* 0x3e80000015151820 */ /* 0x000fe20000400000 */
[----:B------:R-:W-:Y:S01]  /*1b210*/  @!P4 FMUL R6, R6, 16777216 ;  /* 0x4b8000000606c820 */ /* 0x000fe20000400000 */
[----:B------:R-:W-:Y:S01]  /*1b220*/  @!P4 FMUL R4, R4, 16777216 ;  /* 0x4b8000000404c820 */ /* 0x000fe20000400000 */
[----:B------:R-:W-:Y:S01]  /*1b230*/  @!P4 FMUL R20, R20, 16777216 ;  /* 0x4b8000001414c820 */ /* 0x000fe20000400000 */
[----:B------:R-:W-:Y:S01]  /*1b240*/  @P1 FMUL R5, R5, 0.25 ;  /* 0x3e80000005051820 */ /* 0x000fe20000400000 */
[----:B------:R-:W-:Y:S01]  /*1b250*/  @!P4 FMUL R21, R21, 16777216 ;  /* 0x4b8000001515c820 */ /* 0x000fe20000400000 */
[----:B------:R-:W-:Y:S01]  /*1b260*/  @P1 FMUL R22, R22, 0.25 ;  /* 0x3e80000016161820 */ /* 0x000fe20000400000 */
[----:B------:R-:W-:Y:S01]  /*1b270*/  @P1 FMUL R24, R24, 0.25 ;  /* 0x3e80000018181820 */ /* 0x000fe20000400000 */
[C---:B--2---:R-:W-:Y:S01]  /*1b280*/  FMUL R133, R0.reuse, R6 ;  /* 0x0000000600857220 */ /* 0x044fe20000400000 */
[C---:B------:R-:W-:Y:S01]  /*1b290*/  FMUL R3, R0.reuse, R4 ;  /* 0x0000000400037220 */ /* 0x040fe20000400000 */
[C---:B------:R-:W-:Y:S01]  /*1b2a0*/  FMUL R6, R0.reuse, R20 ;  /* 0x0000001400067220 */ /* 0x040fe20000400000 */
[----:B------:R-:W-:Y:S01]  /*1b2b0*/  @!P4 FMUL R5, R5, 16777216 ;  /* 0x4b8000000505c820 */ /* 0x000fe20000400000 */
[----:B------:R-:W-:Y:S01]  /*1b2c0*/  FMUL R4, R0, R21 ;  /* 0x0000001500047220 */ /* 0x000fe20000400000 */
[----:B------:R-:W-:Y:S01]  /*1b2d0*/  @!P4 FMUL R22, R22, 16777216 ;  /* 0x4b8000001616c820 */ /* 0x000fe20000400000 */
[----:B------:R-:W-:Y:S01]  /*1b2e0*/  @!P4 FMUL R24, R24, 16777216 ;  /* 0x4b8000001818c820 */ /* 0x000fe20000400000 */
[----:B------:R-:W-:Y:S01]  /*1b2f0*/  @P1 FMUL R28, R28, 0.25 ;  /* 0x3e8000001c1c1820 */ /* 0x000fe20000400000 */
[C---:B------:R-:W-:Y:S01]  /*1b300*/  FMUL R132, R0.reuse, R5 ;  /* 0x0000000500847220 */ /* 0x040fe20000400000 */
[----:B------:R2:W-:Y:S01]  /*1b310*/  STL [R1+0x2c], R6 ;  /* 0x00002c0601007387 */ /* 0x0005e20000100800 */
[----:B------:R-:W-:Y:S01]  /*1b320*/  FMUL R5, R0, R22 ;  /* 0x0000001600057220 */ /* 0x000fe20000400000 */
[----:B------:R-:W-:Y:S01]  /*1b330*/  @P1 FMUL R30, R30, 0.25 ;  /* 0x3e8000001e1e1820 */ /* 0x000fe20000400000 */
[----:B------:R-:W-:Y:S01]  /*1b340*/  @!P4 FMUL R28, R28, 16777216 ;  /* 0x4b8000001c1cc820 */ /* 0x000fe20000400000 */
[----:B------:R3:W-:Y:S01]  /*1b350*/  STL [R1+0x28], R4 ;  /* 0x0000280401007387 */ /* 0x0007e20000100800 */
[----:B------:R-:W-:Y:S01]  /*1b360*/  @P1 FMUL R31, R31, 0.25 ;  /* 0x3e8000001f1f1820 */ /* 0x000fe20000400000 */
[----:B------:R-:W-:Y:S01]  /*1b370*/  @P1 FMUL R32, R32, 0.25 ;  /* 0x3e80000020201820 */ /* 0x000fe20000400000 */
[----:B------:R-:W-:Y:S01]  /*1b380*/  @!P4 FMUL R30, R30, 16777216 ;  /* 0x4b8000001e1ec820 */ /* 0x000fe20000400000 */
[----:B------:R0:W-:Y:S01]  /*1b390*/  STL [R1+0x1c], R5 ;  /* 0x00001c0501007387 */ /* 0x0001e20000100800 */
[----:B------:R-:W-:Y:S01]  /*1b3a0*/  @!P4 FMUL R31, R31, 16777216 ;  /* 0x4b8000001f1fc820 */ /* 0x000fe20000400000 */
[----:B------:R-:W-:Y:S01]  /*1b3b0*/  @!P4 FMUL R32, R32, 16777216 ;  /* 0x4b8000002020c820 */ /* 0x000fe20000400000 */
[----:B------:R-:W-:Y:S01]  /*1b3c0*/  @P1 FMUL R36, R36, 0.25 ;  /* 0x3e80000024241820 */ /* 0x000fe20000400000 */
[----:B--2---:R-:W-:Y:S01]  /*1b3d0*/  FMUL R6, R0, R30 ;  /* 0x0000001e00067220 */ /* 0x004fe20000400000 */
[----:B------:R-:W-:Y:S01]  /*1b3e0*/  @P1 FMUL R40, R40, 0.25 ;  /* 0x3e80000028281820 */ /* 0x000fe20000400000 */
[----:B---3--:R-:W-:Y:S01]  /*1b3f0*/  FMUL R4, R0, R24 ;  /* 0x0000001800047220 */ /* 0x008fe20000400000 */
[----:B------:R-:W-:Y:S01]  /*1b400*/  @!P4 FMUL R36, R36, 16777216 ;  /* 0x4b8000002424c820 */ /* 0x000fe20000400000 */
[----:B------:R-:W-:Y:S01]  /*1b410*/  @P1 FMUL R7, R7, 0.25 ;  /* 0x3e80000007071820 */ /* 0x000fe20000400000 */
[----:B------:R-:W-:Y:S01]  /*1b420*/  @P1 FMUL R8, R8, 0.25 ;  /* 0x3e80000008081820 */ /* 0x000fe20000400000 */
[----:B0-----:R-:W-:Y:S01]  /*1b430*/  FMUL R5, R0, R31 ;  /* 0x0000001f00057220 */ /* 0x001fe20000400000 */
[----:B------:R0:W-:Y:S01]  /*1b440*/  STL [R1+0x14], R4 ;  /* 0x0000140401007387 */ /* 0x0001e20000100800 */
[----:B------:R-:W-:Y:S01]  /*1b450*/  @P1 FMUL R9, R9, 0.25 ;  /* 0x3e80000009091820 */ /* 0x000fe20000400000 */
        /* <DEDUP_REMOVED lines=8> */
[----:B0-----:R-:W-:Y:S01]  /*1b4e0*/  FMUL R4, R0, R28 ;  /* 0x0000001c00047220 */ /* 0x001fe20000400000 */
[----:B------:R-:W-:Y:S01]  /*1b4f0*/  @P1 FMUL R18, R18, 0.25 ;  /* 0x3e80000012121820 */ /* 0x000fe20000400000 */
[----:B------:R-:W-:Y:S01]  /*1b500*/  @P1 FMUL R19, R19, 0.25 ;  /* 0x3e80000013131820 */ /* 0x000fe20000400000 */
[----:B------:R-:W-:Y:S01]  /*1b510*/  @P1 FMUL R23, R23, 0.25 ;  /* 0x3e80000017171820 */ /* 0x000fe20000400000 */
[----:B------:R-:W-:Y:S01]  /*1b520*/  @P1 FMUL R25, R25, 0.25 ;  /* 0x3e80000019191820 */ /* 0x000fe20000400000 */
[----:B------:R0:W-:Y:S01]  /*1b530*/  STL [R1+0x10], R4 ;  /* 0x0000100401007387 */ /* 0x0001e20000100800 */
[----:B------:R-:W-:Y:S01]  /*1b540*/  @P1 FMUL R26, R26, 0.25 ;  /* 0x3e8000001a1a1820 */ /* 0x000fe20000400000 */
[----:B------:R-:W-:Y:S01]  /*1b550*/  @P1 FMUL R27, R27, 0.25 ;  /* 0x3e8000001b1b1820 */ /* 0x000fe20000400000 */
[----:B------:R-:W-:Y:S01]  /*1b560*/  @P1 FMUL R29, R29, 0.25 ;  /* 0x3e8000001d1d1820 */ /* 0x000fe20000400000 */
[----:B------:R-:W-:Y:S01]  /*1b570*/  STL [R1+0x18], R6 ;  /* 0x0000180601007387 */ /* 0x000fe20000100800 */
[----:B------:R-:W-:Y:S01]  /*1b580*/  @P1 FMUL R33, R33, 0.25 ;  /* 0x3e80000021211820 */ /* 0x000fe20000400000 */
[----:B------:R-:W-:Y:S01]  /*1b590*/  @P1 FMUL R34, R34, 0.25 ;  /* 0x3e80000022221820 */ /* 0x000fe20000400000 */
[----:B------:R-:W-:Y:S01]  /*1b5a0*/  @P1 FMUL R35, R35, 0.25 ;  /* 0x3e80000023231820 */ /* 0x000fe20000400000 */
[----:B------:R-:W-:Y:S01]  /*1b5b0*/  STL [R1+0xc], R5 ;  /* 0x00000c0501007387 */ /* 0x000fe20000100800 */
        /* <DEDUP_REMOVED lines=33> */
[----:B------:R-:W-:Y:S01]  /*1b7d0*/  @!P4 FMUL R40, R40, 16777216 ;  /* 0x4b8000002828c820 */ /* 0x000fe20000400000 */
[----:B------:R0:W-:Y:S01]  /*1b7e0*/  STL [R1+0x4], R4 ;  /* 0x0000040401007387 */ /* 0x0001e20000100800 */
[----:B------:R-:W-:Y:S01]  /*1b7f0*/  @!P4 FMUL R7, R7, 16777216 ;  /* 0x4b8000000707c820 */ /* 0x000fe20000400000 */
        /* <DEDUP_REMOVED lines=77> */
[----:B------:R0:W-:Y:S01]  /*1bcd0*/  STL [R1], R4 ;  /* 0x0000000401007387 */ /* 0x0001e20000100800 */
        /* <DEDUP_REMOVED lines=25> */
[----:B----4-:R-:W-:Y:S01]  /*1be70*/  @P1 FMUL R68, R68, 0.25 ;  /* 0x3e80000044441820 */ /* 0x010fe20000400000 */
[----:B0-----:R-:W0:Y:S01]  /*1be80*/  LDTM.x64 R4, tmem[UR8+0x80] ;  /* 0x00008008000479ee */ /* 0x001e220008340000 */
[----:B------:R-:W-:Y:S01]  /*1be90*/  @P1 FMUL R69, R69, 0.25 ;  /* 0x3e80000045451820 */ /* 0x000fe20000400000 */
[----:B------:R-:W-:Y:S01]  /*1bea0*/  @P1 FMUL R70, R70, 0.25 ;  /* 0x3e80000046461820 */ /* 0x000fe20000400000 */
[----:B------:R-:W-:Y:S01]  /*1beb0*/  @!P4 FMUL R68, R68, 16777216 ;  /* 0x4b8000004444c820 */ /* 0x000fe20000400000 */
        /* <DEDUP_REMOVED lines=12> */
[----:B------:R-:W-:Y:S01]  /*1bf80*/  FMUL R234, R0, R68 ;  /* 0x0000004400ea7220 */ /* 0x000fe20000400000 */
[----:B------:R-:W-:Y:S01]  /*1bf90*/  @!P4 FMUL R69, R69, 16777216 ;  /* 0x4b8000004545c820 */ /* 0x000fe20000400000 */
[----:B------:R-:W-:Y:S01]  /*1bfa0*/  @!P4 FMUL R70, R70, 16777216 ;  /* 0x4b8000004646c820 */ /* 0x000fe20000400000 */
[----:B------:R-:W-:Y:S01]  /*1bfb0*/  @!P4 FMUL R71, R71, 16777216 ;  /* 0x4b8000004747c820 */ /* 0x000fe20000400000 */
[----:B------:R-:W-:Y:S01]  /*1bfc0*/  @!P4 FMUL R72, R72, 16777216 ;  /* 0x4b8000004848c820 */ /* 0x000fe20000400000 */
[----:B------:R-:W-:Y:S01]  /*1bfd0*/  @!P4 FMUL R73, R73, 16777216 ;  /* 0x4b8000004949c820 */ /* 0x000fe20000400000 */
[----:B------:R-:W-:Y:S01]  /*1bfe0*/  @!P4 FMUL R74, R74, 16777216 ;  /* 0x4b8000004a4ac820 */ /* 0x000fe20000400000 */
[----:B------:R-:W-:Y:S01]  /*1bff0*/  @!P4 FMUL R75, R75, 16777216 ;  /* 0x4b8000004b4bc820 */ /* 0x000fe20000400000 */
[----:B0-----:R-:W-:Y:S01]  /*1c000*/  @P1 FMUL R5, R5, 0.25 ;  /* 0x3e80000005051820 */ /* 0x001fe20000400000 */
[----:B------:R-:W-:Y:S01]  /*1c010*/  @P1 FMUL R4, R4, 0.25 ;  /* 0x3e80000004041820 */ /* 0x000fe20000400000 */
        /* <DEDUP_REMOVED lines=134> */
[----:B------:R-:W-:Y:S01]  /*1c880*/  FSEL R5, R185, -INF , P3 ;  /* 0xff800000b9057808 */ /* 0x000fe20001800000 */
        /* <DEDUP_REMOVED lines=77> */
[----:B------:R-:W-:Y:S01]  /*1cd60*/  FFMA R196, R5, 0.69314718246459960938, R196 ;  /* 0x3f31721805c47823 */ /* 0x000fe200000000c4 */
[----:B------:R-:W-:Y:S01]  /*1cd70*/  F2FP.F16.F32.PACK_AB R193, R132, R3 ;  /* 0x0000000384c1723e */ /* 0x000fe200000000ff */
[----:B------:R-:W0:Y:S01]  /*1cd80*/  LDTM.x64 R4, tmem[UR8+0xc0] ;  /* 0x0000c008000479ee */ /* 0x000e220008340000 */
[----:B------:R-:W-:Y:S01]  /*1cd90*/  F2FP.F16.F32.PACK_AB R192, R134, R133 ;  /* 0x0000008586c0723e */ /* 0x000fe200000000ff */
[----:B------:R-:W-:Y:S01]  /*1cda0*/  @P1 FMUL R81, R81, 0.25 ;  /* 0x3e80000051511820 */ /* 0x000fe20000400000 */
[----:B------:R-:W-:Y:S01]  /*1cdb0*/  F2FP.F16.F32.PACK_AB R189, R136, R135 ;  /* 0x0000008788bd723e */ /* 0x000fe200000000ff */
        /* <DEDUP_REMOVED lines=20> */
[----:B0-----:R-:W-:Y:S01]  /*1cf00*/  @P1 FMUL R11, R11, 0.25 ;  /* 0x3e8000000b0b1820 */ /* 0x001fe20000400000 */
[----:B------:R-:W-:Y:S01]  /*1cf10*/  @P1 FMUL R10, R10, 0.25 ;  /* 0x3e8000000a0a1820 */ /* 0x000fe20000400000 */
[----:B------:R-:W-:Y:S01]  /*1cf20*/  @P1 FMUL R12, R12, 0.25 ;  /* 0x3e8000000c0c1820 */ /* 0x000fe20000400000 */
[----:B------:R-:W-:Y:S01]  /*1cf30*/  @P1 FMUL R15, R15, 0.25 ;  /* 0x3e8000000f0f1820 */ /* 0x000fe20000400000 */
[----:B------:R-:W-:Y:S01]  /*1cf40*/  @!P4 FMUL R11, R11, 16777216 ;  /* 0x4b8000000b0bc820 */ /* 0x000fe20000400000 */
[----:B------:R-:W-:Y:S01]  /*1cf50*/  @!P4 FMUL R10, R10, 16777216 ;  /* 0x4b8000000a0ac820 */ /* 0x000fe20000400000 */
[----:B------:R-:W-:Y:S01]  /*1cf60*/  @P1 FMUL R19, R19, 0.25 ;  /* 0x3e80000013131820 */ /* 0x000fe20000400000 */
[----:B------:R-:W-:Y:S01]  /*1cf70*/  @P1 FMUL R67, R67, 0.25 ;  /* 0x3e80000043431820 */ /* 0x000fe20000400000 */
[C---:B------:R-:W-:Y:S01]  /*1cf80*/  FMUL R132, R0.reuse, R11 ;  /* 0x0000000b00847220 */ /* 0x040fe20000400000 */
[----:B------:R-:W-:Y:S01]  /*1cf90*/  FMUL R3, R0, R10 ;  /* 0x0000000a00037220 */ /* 0x000fe20000400000 */
[----:B------:R-:W2:Y:S01]  /*1cfa0*/  LDL.LU R11, [R1+0x508] ;  /* 0x00050800010b7983 */ /* 0x000ea20000300800 */
[----:B------:R-:W-:Y:S01]  /*1cfb0*/  @!P4 FMUL R12, R12, 16777216 ;  /* 0x4b8000000c0cc820 */ /* 0x000fe20000400000 */
[----:B------:R-:W-:Y:S01]  /*1cfc0*/  @!P4 FMUL R15, R15, 16777216 ;  /* 0x4b8000000f0fc820 */ /* 0x000fe20000400000 */
[----:B------:R-:W-:Y:S01]  /*1cfd0*/  @!P4 FMUL R19, R19, 16777216 ;  /* 0x4b8000001313c820 */ /* 0x000fe20000400000 */
[----:B------:R-:W0:Y:S01]  /*1cfe0*/  S2R R10, SR_CTAID.Y ;  /* 0x00000000000a7919 */ /* 0x000e220000002600 */
[----:B------:R-:W-:Y:S01]  /*1cff0*/  @!P4 FMUL R67, R67, 16777216 ;  /* 0x4b8000004343c820 */ /* 0x000fe20000400000 */
[C---:B------:R-:W-:Y:S01]  /*1d000*/  FMUL R133, R0.reuse, R12 ;  /* 0x0000000c00857220 */ /* 0x040fe20000400000 */
[----:B------:R-:W-:Y:S01]  /*1d010*/  MOV R12, R191 ;  /* 0x000000bf000c7202 */ /* 0x000fe20000000f00 */
[C---:B------:R-:W-:Y:S01]  /*1d020*/  FMUL R136, R0.reuse, R15 ;  /* 0x0000000f00887220 */ /* 0x040fe20000400000 */
[C---:B------:R-:W-:Y:S01]  /*1d030*/  FMUL R191, R0.reuse, R19 ;  /* 0x0000001300bf7220 */ /* 0x040fe20000400000 */
[----:B------:R-:W3:Y:S01]  /*1d040*/  LDL.LU R15, [R1+0x14] ;  /* 0x00001400010f7983 */ /* 0x000ee20000300800 */
[----:B------:R-:W-:Y:S01]  /*1d050*/  FMUL R194, R0, R67 ;  /* 0x0000004300c27220 */ /* 0x000fe20000400000 */
[----:B------:R-:W-:Y:S01]  /*1d060*/  @P1 FMUL R13, R13, 0.25 ;  /* 0x3e8000000d0d1820 */ /* 0x000fe20000400000 */
[----:B------:R-:W-:Y:S01]  /*1d070*/  @P1 FMUL R104, R104, 0.25 ;  /* 0x3e80000068681820 */ /* 0x000fe20000400000 */
[----:B------:R-:W4:Y:S01]  /*1d080*/  LDL.LU R19, [R1+0x2c] ;  /* 0x00002c0001137983 */ /* 0x000f220000300800 */
[----:B------:R-:W-:Y:S01]  /*1d090*/  @P1 FMUL R105, R105, 0.25 ;  /* 0x3e80000069691820 */ /* 0x000fe20000400000 */
[----:B------:R-:W-:Y:S01]  /*1d0a0*/  @P1 FMUL R106, R106, 0.25 ;  /* 0x3e8000006a6a1820 */ /* 0x000fe20000400000 */
[----:B------:R-:W-:Y:S01]  /*1d0b0*/  @P1 FMUL R107, R107, 0.25 ;  /* 0x3e8000006b6b1820 */ /* 0x000fe20000400000 */
[----:B------:R-:W4:Y:S01]  /*1d0c0*/  LDL.LU R67, [R1+0x28] ;  /* 0x0000280001437983 */ /* 0x000f220000300800 */
        /* <DEDUP_REMOVED lines=188> */
[----:B------:R-:W-:Y:S01]  /*1dc90*/  FMUL R134, R0, R13 ;  /* 0x0000000d00867220 */ /* 0x000fe20000400000 */
[----:B------:R-:W-:Y:S01]  /*1dca0*/  F2FP.F16.F32.PACK_AB R137, R138, R137 ;  /* 0x000000898a89723e */ /* 0x000fe200000000ff */
[----:B------:R-:W-:Y:S01]  /*1dcb0*/  FMUL R81, R0, R81 ;  /* 0x0000005100517220 */ /* 0x000fe20000400000 */
[----:B------:R-:W-:Y:S01]  /*1dcc0*/  F2FP.F16.F32.PACK_AB R139, R140, R139 ;  /* 0x0000008b8c8b723e */ /* 0x000fe200000000ff */
[C---:B------:R-:W-:Y:S01]  /*1dcd0*/  FMUL R82, R0.reuse, R82 ;  /* 0x0000005200527220 */ /* 0x040fe20000400000 */
[----:B------:R-:W-:Y:S01]  /*1dce0*/  MOV R13, R190 ;  /* 0x000000be000d7202 */ /* 0x000fe20000000f00 */
        /* <DEDUP_REMOVED lines=104> */
[----:B0-----:R-:W-:Y:S01]  /*1e370*/  IMAD R10, R10, UR4, RZ ;  /* 0x000000040a0a7c24 */ /* 0x001fe2000f8e02ff */
[----:B------:R-:W-:Y:S01]  /*1e380*/  F2FP.F16.F32.PACK_AB R222, R222, R13 ;  /* 0x0000000ddede723e */ /* 0x000fe200000000ff */
[----:B--2---:R-:W-:Y:S01]  /*1e390*/  IMAD R0, R11, UR5, RZ ;  /* 0x000000050b007c24 */ /* 0x004fe2000f8e02ff */
[----:B------:R-:W-:Y:S01]  /*1e3a0*/  F2FP.F16.F32.PACK_AB R223, R223, R12 ;  /* 0x0000000cdfdf723e */ /* 0x000fe200000000ff */
[----:B------:R-:W-:Y:S01]  /*1e3b0*/  NOP ;  /* 0x0000000000007918 */ /* 0x000fe20000000000 */
[----:B------:R-:W-:Y:S01]  /*1e3c0*/  SHF.L.U32 R12, R10, 0x1, RZ ;  /* 0x000000010a0c7819 */ /* 0x000fe200000006ff */
[----:B------:R-:W0:Y:S01]  /*1e3d0*/  LDCU UR4, c[0x0][0x3ec] ;  /* 0x00007d80ff0477ac */ /* 0x000e220008000800 */
[----:B------:R-:W-:Y:S01]  /*1e3e0*/  SHF.L.U32 R13, R0, 0x1, RZ ;  /* 0x00000001000d7819 */ /* 0x000fe200000006ff */
[----:B------:R-:W-:Y:S01]  /*1e3f0*/  IMAD.HI R10, R10, 0x2, RZ ;  /* 0x000000020a0a7827 */ /* 0x000fe200078e02ff */
[----:B------:R-:W-:Y:S01]  /*1e400*/  F2FP.F16.F32.PACK_AB R218, R218, R204 ;  /* 0x000000ccdada723e */ /* 0x000fe200000000ff */
[----:B------:R-:W2:Y:S01]  /*1e410*/  LDCU.64 UR8, c[0x0][0x3a0] ;  /* 0x00007400ff0877ac */ /* 0x000ea20008000a00 */
[----:B-1----:R-:W-:Y:S01]  /*1e420*/  IADD3 R12, P1, P2, R13, UR12, R12 ;  /* 0x0000000c0d0c7c10 */ /* 0x002fe2000fa3e00c */
[----:B------:R-:W-:-:S05]  /*1e430*/  IMAD.HI R0, R0, 0x2, RZ ;  /* 0x0000000200007827 */ /* 0x000fca00078e02ff */
[----:B------:R-:W-:Y:S02]  /*1e440*/  IADD3.X R13, PT, PT, R0, UR13, R10, P1, P2 ;  /* 0x0000000d000d7c10 */ /* 0x000fe40008fe440a */
[----:B------:R-:W2:Y:S01]  /*1e450*/  LDL.LU R10, [R1+0x1c] ;  /* 0x00001c00010a7983 */ /* 0x000ea20000300800 */
[----:B----4-:R-:W-:Y:S02]  /*1e460*/  F2FP.F16.F32.PACK_AB R204, R67, R19 ;  /* 0x0000001343cc723e */ /* 0x010fe400000000ff */
[----:B------:R-:W1:Y:S01]  /*1e470*/  LDC R67, c[0x0][0x3e8] ;  /* 0x0000fa00ff437b82 */ /* 0x000e620000000800 */
[----:B---3--:R-:W-:Y:S02]  /*1e480*/  F2FP.F16.F32.PACK_AB R199, R199, R15 ;  /* 0x0000000fc7c7723e */ /* 0x008fe400000000ff */
[----:B------:R-:W-:Y:S02]  /*1e490*/  F2FP.F16.F32.PACK_AB R0, R195, R251 ;  /* 0x000000fbc300723e */ /* 0x000fe400000000ff */
[----:B------:R-:W-:Y:S01]  /*1e4a0*/  PRMT R14, R193, 0x7632, R14 ;  /* 0x00007632c10e7816 */ /* 0x000fe2000000000e */
[----:B------:R-:W-:Y:S01]  /*1e4b0*/  STG.E.U16 desc[UR10][R12.64], R193 ;  /* 0x000000c10c007986 */ /* 0x000fe2000c10150a */
[----:B------:R-:W-:-:S03]  /*1e4c0*/  MOV R251, R11 ;  /* 0x0000000b00fb7202 */ /* 0x000fc60000000f00 */
[----:B------:R-:W3:Y:S01]  /*1e4d0*/  LDL.LU R19, [R1] ;  /* 0x0000000001137983 */ /* 0x000ee20000300800 */
[----:B-1----:R-:W-:Y:S02]  /*1e4e0*/  SHF.L.U32 R15, R67, 0x1, RZ ;  /* 0x00000001430f7819 */ /* 0x002fe400000006ff */
[----:B--2---:R-:W-:Y:S02]  /*1e4f0*/  F2FP.F16.F32.PACK_AB R205, R205, R10 ;  /* 0x0000000acdcd723e */ /* 0x004fe400000000ff */
[----:B------:R-:W-:-:S04]  /*1e500*/  IADD3 R10, P0, PT, R15, R12, RZ ;  /* 0x0000000c0f0a7210 */ /* 0x000fc80007f1e0ff */
[----:B------:R-:W-:-:S05]  /*1e510*/  LEA.HI.X.SX32 R11, R67, R13, 0x1, P0 ;  /* 0x0000000d430b7211 */ /* 0x000fca00000f0eff */
[----:B------:R1:W-:Y:S04]  /*1e520*/  STG.E.U16 desc[UR10][R10.64], R14 ;  /* 0x0000000e0a007986 */ /* 0x0003e8000c10150a */
[----:B-1----:R-:W2:Y:S04]  /*1e530*/  LDL.LU R11, [R1+0x10] ;  /* 0x00001000010b7983 */ /* 0x002ea80000300800 */
[----:B------:R-:W4:Y:S01]  /*1e540*/  LDL.LU R14, [R1+0x8] ;  /* 0x00000800010e7983 */ /* 0x000f220000300800 */
[----:B------:R-:W-:Y:S02]  /*1e550*/  LEA R10, P0, R67, R12, 0x2 ;  /* 0x0000000c430a7211 */ /* 0x000fe400078010ff */
[----:B------:R-:W-:-:S02]  /*1e560*/  PRMT R16, R192, 0x7610, R16 ;  /* 0x00007610c0107816 */ /* 0x000fc40000000010 */
[----:B--2---:R-:W-:Y:S02]  /*1e570*/  F2FP.F16.F32.PACK_AB R193, R197, R11 ;  /* 0x0000000bc5c1723e */ /* 0x004fe400000000ff */
[----:B------:R-:W-:Y:S02]  /*1e580*/  LEA.HI.X.SX32 R11, R15, R13, 0x1, P0 ;  /* 0x0000000d0f0b7211 */ /* 0x000fe400000f0eff */
[----:B------:R-:W2:Y:S01]  /*1e590*/  LDL.LU R15, [R1+0x18] ;  /* 0x00001800010f7983 */ /* 0x000ea20000300800 */
[----:B----4-:R-:W-:-:S03]  /*1e5a0*/  F2FP.F16.F32.PACK_AB R195, R250, R14 ;  /* 0x0000000efac3723e */ /* 0x010fc600000000ff */
[----:B------:R1:W-:Y:S04]  /*1e5b0*/  STG.E.U16 desc[UR10][R10.64], R16 ;  /* 0x000000100a007986 */ /* 0x0003e8000c10150a */
[----:B-1----:R-:W2:Y:S04]  /*1e5c0*/  LDL.LU R11, [R1+0xc] ;  /* 0x00000c00010b7983 */ /* 0x002ea80000300800 */
[----:B------:R-:W4:Y:S01]  /*1e5d0*/  LDL.LU R250, [R1+0x4] ;  /* 0x0000040001fa7983 */ /* 0x000f220000300800 */
[----:B------:R-:W-:Y:S01]  /*1e5e0*/  IMAD R14, R67, 0x6, RZ ;  /* 0x00000006430e7824 */ /* 0x000fe200078e02ff */
[----:B------:R-:W-:-:S04]  /*1e5f0*/  PRMT R17, R192, 0x7632, R17 ;  /* 0x00007632c0117816 */ /* 0x000fc80000000011 */
[----:B------:R-:W-:Y:S02]  /*1e600*/  IADD3 R10, P0, PT, R14, R12, RZ ;  /* 0x0000000c0e0a7210 */ /* 0x000fe40007f1e0ff */
[----:B------:R-:W-:Y:S02]  /*1e610*/  PRMT R16, R189, 0x7610, R16 ;  /* 0x00007610bd107816 */ /* 0x000fe40000000010 */
[----:B---3--:R-:W-:Y:S01]  /*1e620*/  F2FP.F16.F32.PACK_AB R202, R202, R19 ;  /* 0x00000013caca723e */ /* 0x008fe200000000ff */
[----:B------:R-:W-:Y:S01]  /*1e630*/  IMAD R19, R67, 0xa, RZ ;  /* 0x0000000a43137824 */ /* 0x000fe200078e02ff */
[----:B------:R-:W-:Y:S01]  /*1e640*/  F2FP.F16.F32.PACK_AB R207, R207, R236 ;  /* 0x000000eccfcf723e */ /* 0x000fe200000000ff */
[----:B------:R-:W-:Y:S01]  /*1e650*/  IMAD R236, R67, 0xe, RZ ;  /* 0x0000000e43ec7824 */ /* 0x000fe200078e02ff */
[----:B------:R-:W-:Y:S02]  /*1e660*/  PRMT R18, R137, 0x7632, R18 ;  /* 0x0000763289127816 */ /* 0x000fe40000000012 */
[----:B------:R-:W-:Y:S01]  /*1e670*/  F2FP.F16.F32.PACK_AB R212, R212, R231 ;  /* 0x000000e7d4d4723e */ /* 0x000fe200000000ff */
[----:B------:R-:W-:Y:S01]  /*1e680*/  IMAD R231, R67, 0x12, RZ ;  /* 0x0000001243e77824 */ /* 0x000fe200078e02ff */
[----:B------:R-:W-:Y:S01]  /*1e690*/  F2FP.F16.F32.PACK_AB R211, R211, R235 ;  /* 0x000000ebd3d3723e */ /* 0x000fe200000000ff */
[----:B------:R-:W-:Y:S01]  /*1e6a0*/  IMAD R235, R67, 0x14, RZ ;  /* 0x0000001443eb7824 */ /* 0x000fe200078e02ff */
[----:B------:R-:W-:-:S02]  /*1e6b0*/  F2FP.F16.F32.PACK_AB R213, R213, R219 ;  /* 0x000000dbd5d5723e */ /* 0x000fc400000000ff */
[----:B------:R-:W-:Y:S02]  /*1e6c0*/  F2FP.F16.F32.PACK_AB R214, R214, R215 ;  /* 0x000000d7d6d6723e */ /* 0x000fe400000000ff */
[----:B------:R-:W-:Y:S02]  /*1e6d0*/  LEA R219, R67, R67, 0x3 ;  /* 0x0000004343db7211 */ /* 0x000fe400078e18ff */
[----:B------:R-:W-:Y:S02]  /*1e6e0*/  F2FP.F16.F32.PACK_AB R215, R221, R234 ;  /* 0x000000eaddd7723e */ /* 0x000fe400000000ff */
[----:B------:R-:W-:Y:S02]  /*1e6f0*/  PRMT R234, R139, 0x7610, R234 ;  /* 0x000076108bea7816 */ /* 0x000fe400000000ea */
[----:B------:R-:W-:Y:S02]  /*1e700*/  F2FP.F16.F32.PACK_AB R206, R206, R237 ;  /* 0x000000edcece723e */ /* 0x000fe400000000ff */
[----:B------:R-:W-:Y:S01]  /*1e710*/  F2FP.F16.F32.PACK_AB R217, R217, R225 ;  /* 0x000000e1d9d9723e */ /* 0x000fe200000000ff */
[----:B------:R-:W-:Y:S01]  /*1e720*/  IMAD R225, R67, 0x16, RZ ;  /* 0x0000001643e17824 */ /* 0x000fe200078e02ff */
[----:B------:R-:W-:-:S02]  /*1e730*/  PRMT R237, R139, 0x7632, R237 ;  /* 0x000076328bed7816 */ /* 0x000fc400000000ed */
[----:B------:R-:W-:Y:S01]  /*1e740*/  F2FP.F16.F32.PACK_AB R81, R81, R216 ;  /* 0x000000d85151723e */ /* 0x000fe200000000ff */
[----:B------:R-:W-:Y:S01]  /*1e750*/  IMAD R216, R67, 0x18, RZ ;  /* 0x0000001843d87824 */ /* 0x000fe200078e02ff */
[----:B------:R-:W-:Y:S01]  /*1e760*/  F2FP.F16.F32.PACK_AB R82, R83, R82 ;  /* 0x000000525352723e */ /* 0x000fe200000000ff */
[----:B------:R-:W-:Y:S01]  /*1e770*/  IMAD R83, R67, 0x1a, RZ ;  /* 0x0000001a43537824 */ /* 0x000fe200078e02ff */
[----:B------:R-:W-:Y:S01]  /*1e780*/  F2FP.F16.F32.PACK_AB R88, R89, R88 ;  /* 0x000000585958723e */ /* 0x000fe200000000ff */
[----:B------:R-:W-:Y:S01]  /*1e790*/  IMAD R89, R67, 0x1c, RZ ;  /* 0x0000001c43597824 */ /* 0x000fe200078e02ff */
[----:B------:R-:W-:Y:S01]  /*1e7a0*/  F2FP.F16.F32.PACK_AB R84, R85, R84 ;  /* 0x000000545554723e */ /* 0x000fe200000000ff */
[----:B------:R-:W-:Y:S01]  /*1e7b0*/  IMAD R85, R67, 0x1e, RZ ;  /* 0x0000001e43557824 */ /* 0x000fe200078e02ff */
[----:B------:R-:W-:Y:S02]  /*1e7c0*/  F2FP.F16.F32.PACK_AB R139, R226, R227 ;  /* 0x000000e3e28b723e */ /* 0x000fe400000000ff */
[----:B------:R-:W-:-:S02]  /*1e7d0*/  PRMT R226, R223, 0x7632, R226 ;  /* 0x00007632dfe27816 */ /* 0x000fc400000000e2 */
[----:B------:R-:W-:Y:S01]  /*1e7e0*/  F2FP.F16.F32.PACK_AB R92, R93, R92 ;  /* 0x0000005c5d5c723e */ /* 0x000fe200000000ff */
[----:B------:R-:W-:Y:S01]  /*1e7f0*/  IMAD R93, R67, 0x22, RZ ;  /* 0x00000022435d7824 */ /* 0x000fe200078e02ff */
[----:B------:R-:W-:Y:S02]  /*1e800*/  F2FP.F16.F32.PACK_AB R94, R95, R94 ;  /* 0x0000005e5f5e723e */ /* 0x000fe400000000ff */
[----:B------:R-:W-:Y:S01]  /*1e810*/  F2FP.F16.F32.PACK_AB R90, R91, R90 ;  /* 0x0000005a5b5a723e */ /* 0x000fe200000000ff */
[----:B------:R-:W-:Y:S01]  /*1e820*/  IMAD R91, R67, 0x24, RZ ;  /* 0x00000024435b7824 */ /* 0x000fe200078e02ff */
[----:B------:R-:W-:Y:S02]  /*1e830*/  PRMT R95, R218, 0x7632, R95 ;  /* 0x00007632da5f7816 */ /* 0x000fe4000000005f */
[----:B------:R-:W-:Y:S02]  /*1e840*/  F2FP.F16.F32.PACK_AB R100, R101, R100 ;  /* 0x000000646564723e */ /* 0x000fe400000000ff */
[----:B------:R-:W-:-:S02]  /*1e850*/  PRMT R101, R204, 0x7632, R101 ;  /* 0x00007632cc657816 */ /* 0x000fc40000000065 */
[----:B------:R-:W-:Y:S01]  /*1e860*/  F2FP.F16.F32.PACK_AB R98, R99, R98 ;  /* 0x000000626362723e */ /* 0x000fe200000000ff */
[----:B------:R-:W-:Y:S01]  /*1e870*/  IMAD R99, R67, 0x28, RZ ;  /* 0x0000002843637824 */ /* 0x000fe200078e02ff */
[----:B------:R-:W-:Y:S01]  /*1e880*/  F2FP.F16.F32.PACK_AB R96, R97, R96 ;  /* 0x000000606160723e */ /* 0x000fe200000000ff */
[----:B------:R-:W-:Y:S01]  /*1e890*/  IMAD R97, R67, 0x2a, RZ ;  /* 0x0000002a43617824 */ /* 0x000fe200078e02ff */
[----:B------:R-:W-:Y:S02]  /*1e8a0*/  F2FP.F16.F32.PACK_AB R102, R103, R102 ;  /* 0x000000666766723e */ /* 0x000fe400000000ff */
        /* <DEDUP_REMOVED lines=8> */
[----:B------:R-:W-:Y:S01]  /*1e930*/  F2FP.F16.F32.PACK_AB R110, R111, R110 ;  /* 0x0000006e6f6e723e */ /* 0x000fe200000000ff */
[----:B------:R-:W-:Y:S01]  /*1e940*/  IMAD R111, R67, 0x38, RZ ;  /* 0x00000038436f7824 */ /* 0x000fe200078e02ff */
[----:B------:R-:W-:Y:S02]  /*1e950*/  F2FP.F16.F32.PACK_AB R120, R121, R120 ;  /* 0x000000787978723e */ /* 0x000fe400000000ff */
[----:B------:R-:W-:Y:S01]  /*1e960*/  PRMT R2, R193, 0x7632, R2 ;  /* 0x00007632c1027816 */ /* 0x000fe20000000002 */
[----:B------:R-:W1:Y:S01]  /*1e970*/  LDC R121, c[0x0][0x3e8] ;  /* 0x0000fa00ff797b82 */ /* 0x000e620000000800 */
[----:B------:R-:W-:Y:S01]  /*1e980*/  F2FP.F16.F32.PACK_AB R86, R87, R86 ;  /* 0x000000565756723e */ /* 0x000fe200000000ff */
[----:B------:R-:W-:Y:S01]  /*1e990*/  IMAD R87, R67, 0x36, RZ ;  /* 0x0000003643577824 */ /* 0x000fe200078e02ff */
[----:B------:R-:W-:Y:S01]  /*1e9a0*/  F2FP.F16.F32.PACK_AB R112, R113, R112 ;  /* 0x000000707170723e */ /* 0x000fe200000000ff */
[----:B------:R-:W-:Y:S01]  /*1e9b0*/  IMAD R113, R67, 0x3a, RZ ;  /* 0x0000003a43717824 */ /* 0x000fe200078e02ff */
[----:B------:R-:W-:-:S02]  /*1e9c0*/  F2FP.F16.F32.PACK_AB R198, R198, R249 ;  /* 0x000000f9c6c6723e */ /* 0x000fc400000000ff */
[----:B------:R-:W-:Y:S01]  /*1e9d0*/  F2FP.F16.F32.PACK_AB R114, R115, R114 ;  /* 0x000000727372723e */ /* 0x000fe200000000ff */
[----:B------:R-:W-:Y:S01]  /*1e9e0*/  IMAD R115, R67, 0x42, RZ ;  /* 0x0000004243737824 */ /* 0x000fe200078e02ff */
[----:B------:R-:W-:Y:S02]  /*1e9f0*/  F2FP.F16.F32.PACK_AB R116, R117, R116 ;  /* 0x000000747574723e */ /* 0x000fe400000000ff */
[----:B------:R-:W-:Y:S02]  /*1ea00*/  F2FP.F16.F32.PACK_AB R118, R119, R118 ;  /* 0x000000767776723e */ /* 0x000fe400000000ff */
[C---:B------:R-:W-:Y:S02]  /*1ea10*/  SHF.L.U32 R117, R67.reuse, 0x5, RZ ;  /* 0x0000000543757819 */ /* 0x040fe400000006ff */
[----:B------:R-:W-:Y:S02]  /*1ea20*/  LEA R119, R67, R67, 0x5 ;  /* 0x0000004343777211 */ /* 0x000fe400078e28ff */
[----:B------:R-:W-:Y:S01]  /*1ea30*/  F2FP.F16.F32.PACK_AB R8, R9, R8 ;  /* 0x000000080908723e */ /* 0x000fe200000000ff */
[C---:B------:R-:W-:Y:S01]  /*1ea40*/  IMAD R9, R67.reuse, 0x48, RZ ;  /* 0x0000004843097824 */ /* 0x040fe200078e02ff */
[----:B------:R-:W-:Y:S01]  /*1ea50*/  F2FP.F16.F32.PACK_AB R132, R132, R3 ;  /* 0x000000038484723e */ /* 0x000fe200000000ff */
[----:B------:R-:W-:Y:S01]  /*1ea60*/  IMAD R3, R67, 0x23, RZ ;  /* 0x0000002343037824 */ /* 0x000fe200078e02ff */
[----:B------:R-:W-:-:S02]  /*1ea70*/  F2FP.F16.F32.PACK_AB R200, R200, R247 ;  /* 0x000000f7c8c8723e */ /* 0x000fc400000000ff */
[----:B------:R-:W-:Y:S01]  /*1ea80*/  F2FP.F16.F32.PACK_AB R20, R21, R20 ;  /* 0x000000141514723e */ /* 0x000fe200000000ff */
[----:B------:R-:W-:Y:S01]  /*1ea90*/  IMAD R21, R67, 0x4c, RZ ;  /* 0x0000004c43157824 */ /* 0x000fe200078e02ff */
[----:B------:R-:W-:Y:S01]  /*1eaa0*/  F2FP.F16.F32.PACK_AB R22, R23, R22 ;  /* 0x000000161716723e */ /* 0x000fe200000000ff */
[----:B------:R-:W-:Y:S01]  /*1eab0*/  IMAD R23, R67, 0x4e, RZ ;  /* 0x0000004e43177824 */ /* 0x000fe200078e02ff */
[----:B------:R-:W-:Y:S01]  /*1eac0*/  F2FP.F16.F32.PACK_AB R24, R25, R24 ;  /* 0x000000181918723e */ /* 0x000fe200000000ff */
[----:B------:R-:W-:Y:S01]  /*1ead0*/  IMAD R25, R67, 0x50, RZ ;  /* 0x0000005043197824 */ /* 0x000fe200078e02ff */
[----:B------:R-:W-:Y:S02]  /*1eae0*/  F2FP.F16.F32.PACK_AB R201, R201, R246 ;  /* 0x000000f6c9c9723e */ /* 0x000fe400000000ff */
[----:B------:R-:W-:Y:S01]  /*1eaf0*/  F2FP.F16.F32.PACK_AB R28, R29, R28 ;  /* 0x0000001c1d1c723e */ /* 0x000fe200000000ff */
[----:B------:R-:W-:Y:S01]  /*1eb00*/  IMAD R29, R67, 0x52, RZ ;  /* 0x00000052431d7824 */ /* 0x000fe200078e02ff */
[----:B------:R-:W-:Y:S01]  /*1eb10*/  F2FP.F16.F32.PACK_AB R26, R27, R26 ;  /* 0x0000001a1b1a723e */ /* 0x000fe200000000ff */
[----:B------:R-:W-:Y:S01]  /*1eb20*/  IMAD R27, R67, 0x54, RZ ;  /* 0x00000054431b7824 */ /* 0x000fe200078e02ff */
[----:B------:R-:W-:-:S02]  /*1eb30*/  F2FP.F16.F32.PACK_AB R203, R203, R239 ;  /* 0x000000efcbcb723e */ /* 0x000fc400000000ff */
[----:B------:R-:W-:Y:S01]  /*1eb40*/  F2FP.F16.F32.PACK_AB R30, R31, R30 ;  /* 0x0000001e1f1e723e */ /* 0x000fe200000000ff */
[----:B------:R-:W-:Y:S01]  /*1eb50*/  IMAD R31, R67, 0x56, RZ ;  /* 0x00000056431f7824 */ /* 0x000fe200078e02ff */
[----:B--2---:R-:W-:Y:S02]  /*1eb60*/  F2FP.F16.F32.PACK_AB R197, R11, R15 ;  /* 0x0000000f0bc5723e */ /* 0x004fe400000000ff */
[----:B------:R-:W-:Y:S02]  /*1eb70*/  LEA R15, R67, R67, 0x1 ;  /* 0x00000043430f7211 */ /* 0x000fe400078e08ff */
[----:B----4-:R-:W-:Y:S02]  /*1eb80*/  F2FP.F16.F32.PACK_AB R192, R248, R250 ;  /* 0x000000faf8c0723e */ /* 0x010fe400000000ff */
[----:B------:R-:W0:Y:S01]  /*1eb90*/  S2R R250, SR_CTAID.Y ;  /* 0x0000000000fa7919 */ /* 0x000e220000002600 */
[----:B------:R-:W-:Y:S02]  /*1eba0*/  LEA.HI.X.SX32 R11, R15, R13, 0x1, P0 ;  /* 0x0000000d0f0b7211 */ /* 0x000fe400000f0eff */
[----:B------:R-:W-:-:S03]  /*1ebb0*/  SHF.L.U32 R15, R67, 0x2, RZ ;  /* 0x00000002430f7819 */ /* 0x000fc600000006ff */
[----:B------:R2:W-:Y:S02]  /*1ebc0*/  STG.E.U16 desc[UR10][R10.64], R17 ;  /* 0x000000110a007986 */ /* 0x0005e4000c10150a */
[----:B--2---:R-:W-:-:S04]  /*1ebd0*/  LEA R10, P0, R67, R12, 0x3 ;  /* 0x0000000c430a7211 */ /* 0x004fc800078018ff */
[----:B------:R-:W-:Y:S02]  /*1ebe0*/  LEA.HI.X.SX32 R11, R15, R13, 0x1, P0 ;  /* 0x0000000d0f0b7211 */ /* 0x000fe400000f0eff */
[----:B------:R-:W-:-:S03]  /*1ebf0*/  LEA R15, R67, R67, 0x2 ;  /* 0x00000043430f7211 */ /* 0x000fc600078e10ff */
[----:B------:R2:W-:Y:S02]  /*1ec00*/  STG.E.U16 desc[UR10][R10.64], R16 ;  /* 0x000000100a007986 */ /* 0x0005e4000c10150a */
[----:B--2---:R-:W-:-:S04]  /*1ec10*/  IADD3 R10, P0, PT, R19, R12, RZ ;  /* 0x0000000c130a7210 */ /* 0x004fc80007f1e0ff */
[----:B------:R-:W-:Y:S02]  /*1ec20*/  LEA.HI.X.SX32 R11, R15, R13, 0x1, P0 ;  /* 0x0000000d0f0b7211 */ /* 0x000fe400000f0eff */
[----:B------:R-:W-:Y:S02]  /*1ec30*/  PRMT R15, R189, 0x7632, R15 ;  /* 0x00007632bd0f7816 */ /* 0x000fe4000000000f */
[----:B------:R-:W-:Y:S01]  /*1ec40*/  F2FP.F16.F32.PACK_AB R189, R238, R245 ;  /* 0x000000f5eebd723e */ /* 0x000fe200000000ff */
[----:B------:R-:W-:Y:S02]  /*1ec50*/  IMAD R238, R67, 0xc, RZ ;  /* 0x0000000c43ee7824 */ /* 0x000fe400078e02ff */
[----:B------:R2:W-:Y:S01]  /*1ec60*/  STG.E.U16 desc[UR10][R10.64], R15 ;  /* 0x0000000f0a007986 */ /* 0x0005e2000c10150a */
[----:B0-----:R-:W-:Y:S02]  /*1ec70*/  IMAD R16, R250, UR4, RZ ;  /* 0x00000004fa107c24 */ /* 0x001fe4000f8e02ff */
[----:B--2---:R-:W-:-:S02]  /*1ec80*/  IADD3 R10, P0, PT, R238, R12, RZ ;  /* 0x0000000cee0a7210 */ /* 0x004fc40007f1e0ff */
[----:B------:R-:W-:Y:S02]  /*1ec90*/  SHF.L.U32 R15, R251, 0x2, RZ ;  /* 0x00000002fb0f7819 */ /* 0x000fe400000006ff */
[----:B------:R-:W-:Y:S02]  /*1eca0*/  LEA.HI.X.SX32 R11, R14, R13, 0x1, P0 ;  /* 0x0000000d0e0b7211 */ /* 0x000fe400000f0eff */
[----:B------:R-:W-:-:S03]  /*1ecb0*/  SHF.L.U32 R14, R16, 0x2, RZ ;  /* 0x00000002100e7819 */ /* 0x000fc600000006ff */
[----:B------:R0:W-:Y:S01]  /*1ecc0*/  STG.E.U16 desc[UR10][R10.64], R137 ;  /* 0x000000890a007986 */ /* 0x0001e2000c10150a */
[----:B------:R-:W-:Y:S01]  /*1ecd0*/  IMAD.HI R16, R16, 0x4, RZ ;  /* 0x0000000410107827 */ /* 0x000fe200078e02ff */
[----:B0-----:R-:W-:Y:S02]  /*1ece0*/  IADD3 R10, P1, P2, R15, UR8, R14 ;  /* 0x000000080f0a7c10 */ /* 0x001fe4000fa3e00e */
[----:B------:R-:W-:Y:S02]  /*1ecf0*/  LEA R15, R67, -R67, 0x3 ;  /* 0x80000043430f7211 */ /* 0x000fe400078e18ff */
[----:B------:R-:W-:Y:S01]  /*1ed00*/  IADD3 R14, P0, PT, R236, R12, RZ ;  /* 0x0000000cec0e7210 */ /* 0x000fe20007f1e0ff */
[----:B------:R-:W-:-:S03]  /*1ed10*/  IMAD.HI R11, R251, 0x4, RZ ;  /* 0x00000004fb0b7827 */ /* 0x000fc600078e02ff */
[----:B------:R-:W-:Y:S02]  /*1ed20*/  LEA.HI.X.SX32 R15, R15, R13, 0x1, P0 ;  /* 0x0000000d0f0f7211 */ /* 0x000fe400000f0eff */
[----:B------:R-:W-:-:S03]  /*1ed30*/  SHF.L.U32 R17, R67, 0x3, RZ ;  /* 0x0000000343117819 */ /* 0x000fc600000006ff */
[----:B------:R0:W-:Y:S01]  /*1ed40*/  STG.E.U16 desc[UR10][R14.64], R18 ;  /* 0x000000120e007986 */ /* 0x0001e2000c10150a */
[----:B------:R-:W-:Y:S02]  /*1ed50*/  IADD3.X R11, PT, PT, R11, UR9, R16, P1, P2 ;  /* 0x000000090b0b7c10 */ /* 0x000fe40008fe4410 */
[-C--:B------:R-:W-:Y:S02]  /*1ed60*/  IADD3 R16, P1, PT, R231, R12.reuse, RZ ;  /* 0x0000000ce7107210 */ /* 0x080fe40007f3e0ff */
[-C--:B0-----:R-:W-:Y:S02]  /*1ed70*/  LEA R14, P0, R67, R12.reuse, 0x4 ;  /* 0x0000000c430e7211 */ /* 0x081fe400078020ff */
[----:B------:R-:W-:Y:S02]  /*1ed80*/  IADD3 R18, P2, PT, R235, R12, RZ ;  /* 0x0000000ceb127210 */ /* 0x000fe40007f5e0ff */
[-C--:B------:R-:W-:Y:S02]  /*1ed90*/  LEA.HI.X.SX32 R15, R17, R13.reuse, 0x1, P0 ;  /* 0x0000000d110f7211 */ /* 0x080fe400000f0eff */
[----:B------:R-:W-:-:S02]  /*1eda0*/  LEA.HI.X.SX32 R17, R219, R13, 0x1, P1 ;  /* 0x0000000ddb117211 */ /* 0x000fc400008f0eff */
[----:B------:R-:W-:Y:S01]  /*1edb0*/  LEA.HI.X.SX32 R19, R19, R13, 0x1, P2 ;  /* 0x0000000d13137211 */ /* 0x000fe200010f0eff */
[----:B------:R0:W-:Y:S04]  /*1edc0*/  STG.E.U16 desc[UR10][R14.64], R234 ;  /* 0x000000ea0e007986 */ /* 0x0001e8000c10150a */
[----:B------:R2:W-:Y:S04]  /*1edd0*/  STG.E.U16 desc[UR10][R16.64], R237 ;  /* 0x000000ed10007986 */ /* 0x0005e8000c10150a */
[----:B------:R3:W-:Y:S01]  /*1ede0*/  STG.E.U16 desc[UR10][R18.64], R222 ;  /* 0x000000de12007986 */ /* 0x0007e2000c10150a */
[----:B0-----:R-:W-:Y:S01]  /*1edf0*/  IMAD R15, R67, 0xb, RZ ;  /* 0x0000000b430f7824 */ /* 0x001fe200078e02ff */
[----:B------:R-:W-:-:S02]  /*1ee00*/  IADD3 R14, P0, PT, R225, R12, RZ ;  /* 0x0000000ce10e7210 */ /* 0x000fc40007f1e0ff */
[-C--:B--2---:R-:W-:Y:S02]  /*1ee10*/  IADD3 R16, P1, PT, R216, R12.reuse, RZ ;  /* 0x0000000cd8107210 */ /* 0x084fe40007f3e0ff */
[-C--:B------:R-:W-:Y:S01]  /*1ee20*/  LEA.HI.X.SX32 R15, R15, R13.reuse, 0x1, P0 ;  /* 0x0000000d0f0f7211 */ /* 0x080fe200000f0eff */
[----:B---3--:R-:W-:Y:S01]  /*1ee30*/  IMAD R19, R67, 0xd, RZ ;  /* 0x0000000d43137824 */ /* 0x008fe200078e02ff */
[----:B------:R-:W-:Y:S02]  /*1ee40*/  PRMT R222, R222, 0x7632, R222 ;  /* 0x00007632dede7816 */ /* 0x000fe400000000de */
[----:B------:R-:W-:Y:S02]  /*1ee50*/  IADD3 R18, P2, PT, R83, R12, RZ ;  /* 0x0000000c53127210 */ /* 0x000fe40007f5e0ff */
[-C--:B------:R-:W-:Y:S01]  /*1ee60*/  LEA.HI.X.SX32 R17, R238, R13.reuse, 0x1, P1 ;  /* 0x0000000dee117211 */ /* 0x080fe200008f0eff */
[----:B------:R0:W-:Y:S01]  /*1ee70*/  STG.E.U16 desc[UR10][R14.64], R222 ;  /* 0x000000de0e007986 */ /* 0x0001e2000c10150a */
[----:B------:R-:W-:-:S03]  /*1ee80*/  LEA.HI.X.SX32 R19, R19, R13, 0x1, P2 ;  /* 0x0000000d13137211 */ /* 0x000fc600010f0eff */
[----:B------:R2:W-:Y:S04]  /*1ee90*/  STG.E.U16 desc[UR10][R16.64], R223 ;  /* 0x000000df10007986 */ /* 0x0005e8000c10150a */
[----:B------:R3:W-:Y:S01]  /*1eea0*/  STG.E.U16 desc[UR10][R18.64], R226 ;  /* 0x000000e212007986 */ /* 0x0007e2000c10150a */
[-C--:B0-----:R-:W-:Y:S02]  /*1eeb0*/  IADD3 R14, P0, PT, R89, R12.reuse, RZ ;  /* 0x0000000c590e7210 */ /* 0x081fe40007f1e0ff */
[----:B--2---:R-:W-:Y:S02]  /*1eec0*/  LEA R17, R67, -R67, 0x4 ;  /* 0x8000004343117211 */ /* 0x004fe400078e20ff */
[----:B------:R-:W-:Y:S02]  /*1eed0*/  IADD3 R16, P1, PT, R85, R12, RZ ;  /* 0x0000000c55107210 */ /* 0x000fe40007f3e0ff */
[----:B------:R-:W-:-:S02]  /*1eee0*/  LEA.HI.X.SX32 R15, R236, R13, 0x1, P0 ;  /* 0x0000000dec0f7211 */ /* 0x000fc400000f0eff */
[C---:B---3--:R-:W-:Y:S02]  /*1eef0*/  SHF.L.U32 R19, R67.reuse, 0x4, RZ ;  /* 0x0000000443137819 */ /* 0x048fe400000006ff */
[----:B------:R-:W-:Y:S02]  /*1ef00*/  LEA R18, P2, R67, R12, 0x5 ;  /* 0x0000000c43127211 */ /* 0x000fe400078428ff */
[-C--:B------:R-:W-:Y:S01]  /*1ef10*/  LEA.HI.X.SX32 R17, R17, R13.reuse, 0x1, P1 ;  /* 0x0000000d11117211 */ /* 0x080fe200008f0eff */
[----:B------:R0:W-:Y:S01]  /*1ef20*/  STG.E.U16 desc[UR10][R14.64], R218 ;  /* 0x000000da0e007986 */ /* 0x0001e2000c10150a */
[----:B------:R-:W-:-:S03]  /*1ef30*/  LEA.HI.X.SX32 R19, R19, R13, 0x1, P2 ;  /* 0x0000000d13137211 */ /* 0x000fc600010f0eff */
[----:B------:R2:W-:Y:S04]  /*1ef40*/  STG.E.U16 desc[UR10][R16.64], R95 ;  /* 0x0000005f10007986 */ /* 0x0005e8000c10150a */
[----:B------:R3:W-:Y:S01]  /*1ef50*/  STG.E.U16 desc[UR10][R18.64], R204 ;  /* 0x000000cc12007986 */ /* 0x0007e2000c10150a */
[----:B0-----:R-:W-:Y:S02]  /*1ef60*/  LEA R15, R67, R67, 0x4 ;  /* 0x00000043430f7211 */ /* 0x001fe400078e20ff */
[-C--:B------:R-:W-:Y:S01]  /*1ef70*/  IADD3 R14, P0, PT, R93, R12.reuse, RZ ;  /* 0x0000000c5d0e7210 */ /* 0x080fe20007f1e0ff */
[----:B--2---:R-:W-:Y:S01]  /*1ef80*/  IMAD R95, R67, 0x26, RZ ;  /* 0x00000026435f7824 */ /* 0x004fe200078e02ff */
[----:B------:R-:W-:Y:S02]  /*1ef90*/  IADD3 R16, P1, PT, R91, R12, RZ ;  /* 0x0000000c5b107210 */ /* 0x000fe40007f3e0ff */
[-C--:B------:R-:W-:Y:S01]  /*1efa0*/  LEA.HI.X.SX32 R15, R15, R13.reuse, 0x1, P0 ;  /* 0x0000000d0f0f7211 */ /* 0x080fe200000f0eff */
[----:B---3--:R-:W-:Y:S01]  /*1efb0*/  IMAD R19, R67, 0x13, RZ ;  /* 0x0000001343137824 */ /* 0x008fe200078e02ff */
[----:B------:R-:W-:-:S02]  /*1efc0*/  LEA.HI.X.SX32 R17, R231, R13, 0x1, P1 ;  /* 0x0000000de7117211 */ /* 0x000fc400008f0eff */
[-C--:B------:R-:W-:Y:S01]  /*1efd0*/  IADD3 R18, P2, PT, R95, R12.reuse, RZ ;  /* 0x0000000c5f127210 */ /* 0x080fe20007f5e0ff */
[----:B------:R0:W-:Y:S03]  /*1efe0*/  STG.E.U16 desc[UR10][R14.64], R101 ;  /* 0x000000650e007986 */ /* 0x0001e6000c10150a */
[----:B------:R-:W-:Y:S01]  /*1eff0*/  LEA.HI.X.SX32 R19, R19, R13, 0x1, P2 ;  /* 0x0000000d13137211 */ /* 0x000fe200010f0eff */
[----:B------:R2:W-:Y:S04]  /*1f000*/  STG.E.U16 desc[UR10][R16.64], R205 ;  /* 0x000000cd10007986 */ /* 0x0005e8000c10150a */
[----:B------:R3:W-:Y:S01]  /*1f010*/  STG.E.U16 desc[UR10][R18.64], R103 ;  /* 0x0000006712007986 */ /* 0x0007e2000c10150a */
[----:B0-----:R-:W-:Y:S01]  /*1f020*/  IMAD R101, R67, 0x2c, RZ ;  /* 0x0000002c43657824 */ /* 0x001fe200078e02ff */
[-C--:B------:R-:W-:Y:S01]  /*1f030*/  IADD3 R14, P0, PT, R99, R12.reuse, RZ ;  /* 0x0000000c630e7210 */ /* 0x080fe20007f1e0ff */
[----:B--2---:R-:W-:Y:S01]  /*1f040*/  IMAD R17, R67, 0x15, RZ ;  /* 0x0000001543117824 */ /* 0x004fe200078e02ff */
[----:B------:R-:W-:-:S02]  /*1f050*/  IADD3 R16, P1, PT, R97, R12, RZ ;  /* 0x0000000c61107210 */ /* 0x000fc40007f3e0ff */
[-C--:B------:R-:W-:Y:S02]  /*1f060*/  LEA.HI.X.SX32 R15, R235, R13.reuse, 0x1, P0 ;  /* 0x0000000deb0f7211 */ /* 0x080fe400000f0eff */
[-C--:B---3--:R-:W-:Y:S02]  /*1f070*/  IADD3 R18, P2, PT, R101, R12.reuse, RZ ;  /* 0x0000000c65127210 */ /* 0x088fe40007f5e0ff */
[-C--:B------:R-:W-:Y:S01]  /*1f080*/  LEA.HI.X.SX32 R17, R17, R13.reuse, 0x1, P1 ;  /* 0x0000000d11117211 */ /* 0x080fe200008f0eff */
[----:B------:R0:W-:Y:S01]  /*1f090*/  STG.E.U16 desc[UR10][R14.64], R199 ;  /* 0x000000c70e007986 */ /* 0x0001e2000c10150a */
[----:B------:R-:W-:Y:S01]  /*1f0a0*/  LEA.HI.X.SX32 R19, R225, R13, 0x1, P2 ;  /* 0x0000000de1137211 */ /* 0x000fe200010f0eff */
[C---:B------:R-:W-:Y:S02]  /*1f0b0*/  IMAD R103, R67.reuse, 0x30, RZ ;  /* 0x0000003043677824 */ /* 0x040fe400078e02ff */
[----:B------:R2:W-:Y:S04]  /*1f0c0*/  STG.E.U16 desc[UR10][R16.64], R107 ;  /* 0x0000006b10007986 */ /* 0x0005e8000c10150a */
[----:B------:R3:W-:Y:S01]  /*1f0d0*/  STG.E.U16 desc[UR10][R18.64], R0 ;  /* 0x0000000012007986 */ /* 0x0007e2000c10150a */
[----:B0-----:R-:W-:Y:S01]  /*1f0e0*/  IMAD R15, R67, 0x17, RZ ;  /* 0x00000017430f7824 */ /* 0x001fe200078e02ff */
[-C--:B------:R-:W-:Y:S01]  /*1f0f0*/  IADD3 R14, P0, PT, R105, R12.reuse, RZ ;  /* 0x0000000c690e7210 */ /* 0x080fe20007f1e0ff */
[----:B--2---:R-:W-:Y:S01]  /*1f100*/  IMAD R107, R67, 0x32, RZ ;  /* 0x00000032436b7824 */ /* 0x004fe200078e02ff */
[----:B------:R-:W-:Y:S01]  /*1f110*/  IADD3 R16, P1, PT, R103, R12, RZ ;  /* 0x0000000c67107210 */ /* 0x000fe20007f3e0ff */
[----:B---3--:R-:W-:-:S03]  /*1f120*/  IMAD R19, R67, 0x19, RZ ;  /* 0x0000001943137824 */ /* 0x008fc600078e02ff */
[-C--:B------:R-:W-:Y:S02]  /*1f130*/  IADD3 R18, P2, PT, R107, R12.reuse, RZ ;  /* 0x0000000c6b127210 */ /* 0x080fe40007f5e0ff */
[-C--:B------:R-:W-:Y:S02]  /*1f140*/  LEA.HI.X.SX32 R15, R15, R13.reuse, 0x1, P0 ;  /* 0x0000000d0f0f7211 */ /* 0x080fe400000f0eff */
[----:B------:R-:W-:Y:S02]  /*1f150*/  PRMT R0, R0, 0x7632, R0 ;  /* 0x0000763200007816 */ /* 0x000fe40000000000 */
[-C--:B------:R-:W-:Y:S02]  /*1f160*/  LEA.HI.X.SX32 R17, R216, R13.reuse, 0x1, P1 ;  /* 0x0000000dd8117211 */ /* 0x080fe400008f0eff */
[----:B------:R-:W-:Y:S01]  /*1f170*/  LEA.HI.X.SX32 R19, R19, R13, 0x1, P2 ;  /* 0x0000000d13137211 */ /* 0x000fe200010f0eff */
[----:B------:R0:W-:Y:S04]  /*1f180*/  STG.E.U16 desc[UR10][R14.64], R0 ;  /* 0x000000000e007986 */ /* 0x0001e8000c10150a */
[----:B------:R2:W-:Y:S04]  /*1f190*/  STG.E.U16 desc[UR10][R16.64], R193 ;  /* 0x000000c110007986 */ /* 0x0005e8000c10150a */
[----:B------:R3:W-:Y:S01]  /*1f1a0*/  STG.E.U16 desc[UR10][R18.64], R2 ;  /* 0x0000000212007986 */ /* 0x0007e2000c10150a */
[-C--:B0-----:R-:W-:Y:S01]  /*1f1b0*/  IADD3 R14, P0, PT, R109, R12.reuse, RZ ;  /* 0x0000000c6d0e7210 */ /* 0x081fe20007f1e0ff */
[----:B--2---:R-:W-:Y:S01]  /*1f1c0*/  IMAD R17, R67, 0x1b, RZ ;  /* 0x0000001b43117824 */ /* 0x004fe200078e02ff */
[----:B------:R-:W-:-:S02]  /*1f1d0*/  IADD3 R16, P1, PT, R87, R12, RZ ;  /* 0x0000000c57107210 */ /* 0x000fc40007f3e0ff */
[----:B---3--:R-:W-:Y:S02]  /*1f1e0*/  IADD3 R18, P2, PT, R111, R12, RZ ;  /* 0x0000000c6f127210 */ /* 0x008fe40007f5e0ff */
[-C--:B------:R-:W-:Y:S02]  /*1f1f0*/  LEA.HI.X.SX32 R15, R83, R13.reuse, 0x1, P0 ;  /* 0x0000000d530f7211 */ /* 0x080fe400000f0eff */
[-C--:B------:R-:W-:Y:S02]  /*1f200*/  LEA.HI.X.SX32 R17, R17, R13.reuse, 0x1, P1 ;  /* 0x0000000d11117211 */ /* 0x080fe400008f0eff */
[----:B------:R-:W-:Y:S01]  /*1f210*/  LEA.HI.X.SX32 R19, R89, R13, 0x1, P2 ;  /* 0x0000000d59137211 */ /* 0x000fe200010f0eff */
[----:B------:R-:W-:Y:S01]  /*1f220*/  IMAD R89, R67, 0x3c, RZ ;  /* 0x0000003c43597824 */ /* 0x000fe200078e02ff */
[----:B------:R-:W-:Y:S01]  /*1f230*/  PRMT R0, R197, 0x7632, R0 ;  /* 0x00007632c5007816 */ /* 0x000fe20000000000 */
[----:B------:R0:W-:Y:S01]  /*1f240*/  STG.E.U16 desc[UR10][R14.64], R197 ;  /* 0x000000c50e007986 */ /* 0x0001e2000c10150a */
[----:B------:R-:W-:-:S03]  /*1f250*/  IMAD R83, R67, 0x3e, RZ ;  /* 0x0000003e43537824 */ /* 0x000fc600078e02ff */
[----:B------:R2:W-:Y:S04]  /*1f260*/  STG.E.U16 desc[UR10][R16.64], R0 ;  /* 0x0000000010007986 */ /* 0x0005e8000c10150a */
[----:B------:R3:W-:Y:S01]  /*1f270*/  STG.E.U16 desc[UR10][R18.64], R195 ;  /* 0x000000c312007986 */ /* 0x0007e2000c10150a */
[----:B0-----:R-:W-:Y:S01]  /*1f280*/  IMAD R15, R67, 0x1d, RZ ;  /* 0x0000001d430f7824 */ /* 0x001fe200078e02ff */
[-C--:B------:R-:W-:Y:S02]  /*1f290*/  IADD3 R14, P0, PT, R113, R12.reuse, RZ ;  /* 0x0000000c710e7210 */ /* 0x080fe40007f1e0ff */
[----:B--2---:R-:W-:Y:S02]  /*1f2a0*/  IADD3 R16, P1, PT, R89, R12, RZ ;  /* 0x0000000c59107210 */ /* 0x004fe40007f3e0ff */
[----:B------:R-:W-:-:S02]  /*1f2b0*/  LEA.HI.X.SX32 R15, R15, R13, 0x1, P0 ;  /* 0x0000000d0f0f7211 */ /* 0x000fc400000f0eff */
[----:B---3--:R-:W-:Y:S02]  /*1f2c0*/  LEA R19, R67, -R67, 0x5 ;  /* 0x8000004343137211 */ /* 0x008fe400078e28ff */
[-C--:B------:R-:W-:Y:S02]  /*1f2d0*/  IADD3 R18, P2, PT, R83, R12.reuse, RZ ;  /* 0x0000000c53127210 */ /* 0x080fe40007f5e0ff */
[----:B------:R-:W-:Y:S02]  /*1f2e0*/  PRMT R0, R195, 0x7632, R0 ;  /* 0x00007632c3007816 */ /* 0x000fe40000000000 */
[-C--:B------:R-:W-:Y:S01]  /*1f2f0*/  LEA.HI.X.SX32 R17, R85, R13.reuse, 0x1, P1 ;  /* 0x0000000d55117211 */ /* 0x080fe200008f0eff */
[----:B------:R-:W-:Y:S01]  /*1f300*/  IMAD R85, R67, 0x44, RZ ;  /* 0x0000004443557824 */ /* 0x000fe200078e02ff */
[----:B------:R-:W-:Y:S02]  /*1f310*/  LEA.HI.X.SX32 R19, R19, R13, 0x1, P2 ;  /* 0x0000000d13137211 */ /* 0x000fe400010f0eff */
[----:B------:R-:W-:Y:S01]  /*1f320*/  PRMT R2, R198, 0x7632, R2 ;  /* 0x00007632c6027816 */ /* 0x000fe20000000002 */
[----:B------:R1:W-:Y:S04]  /*1f330*/  STG.E.U16 desc[UR10][R14.64], R0 ;  /* 0x000000000e007986 */ /* 0x0003e8000c10150a */
[----:B------:R0:W-:Y:S04]  /*1f340*/  STG.E.U16 desc[UR10][R16.64], R198 ;  /* 0x000000c610007986 */ /* 0x0001e8000c10150a */
[----:B------:R2:W-:Y:S01]  /*1f350*/  STG.E.U16 desc[UR10][R18.64], R2 ;  /* 0x0000000212007986 */ /* 0x0005e2000c10150a */
[----:B-1----:R-:W-:-:S02]  /*1f360*/  LEA R14, P0, R121, R12, 0x6 ;  /* 0x0000000c790e7211 */ /* 0x002fc400078030ff */
[-C--:B0-----:R-:W-:Y:S02]  /*1f370*/  IADD3 R16, P1, PT, R115, R12.reuse, RZ ;  /* 0x0000000c73107210 */ /* 0x081fe40007f3e0ff */
[-C--:B------:R-:W-:Y:S02]  /*1f380*/  LEA.HI.X.SX32 R15, R117, R13.reuse, 0x1, P0 ;  /* 0x0000000d750f7211 */ /* 0x080fe400000f0eff */
[----:B--2---:R-:W-:Y:S02]  /*1f390*/  IADD3 R18, P2, PT, R85, R12, RZ ;  /* 0x0000000c55127210 */ /* 0x004fe40007f5e0ff */
[-C--:B------:R-:W-:Y:S02]  /*1f3a0*/  LEA.HI.X.SX32 R17, R119, R13.reuse, 0x1, P1 ;  /* 0x0000000d77117211 */ /* 0x080fe400008f0eff */
[----:B------:R-:W-:Y:S02]  /*1f3b0*/  PRMT R2, R192, 0x7632, R2 ;  /* 0x00007632c0027816 */ /* 0x000fe40000000002 */
[----:B------:R-:W-:Y:S01]  /*1f3c0*/  LEA.HI.X.SX32 R19, R93, R13, 0x1, P2 ;  /* 0x0000000d5d137211 */ /* 0x000fe200010f0eff */
[----:B------:R-:W-:Y:S01]  /*1f3d0*/  IMAD R93, R67, 0x46, RZ ;  /* 0x00000046435d7824 */ /* 0x000fe200078e02ff */
[----:B------:R0:W-:Y:S01]  /*1f3e0*/  STG.E.U16 desc[UR10][R14.64], R192 ;  /* 0x000000c00e007986 */ /* 0x0001e2000c10150a */
[----:B------:R-:W-:-:S03]  /*1f3f0*/  F2FP.F16.F32.PACK_AB R0, R5, R4 ;  /* 0x000000040500723e */ /* 0x000fc600000000ff */
[----:B------:R1:W-:Y:S01]  /*1f400*/  STG.E.U16 desc[UR10][R16.64], R2 ;  /* 0x0000000210007986 */ /* 0x0003e2000c10150a */
[----:B------:R-:W-:Y:S02]  /*1f410*/  IADD3 R4, P1, PT, R9, R12, RZ ;  /* 0x0000000c09047210 */ /* 0x000fe40007f3e0ff */
[----:B0-----:R-:W-:Y:S01]  /*1f420*/  F2FP.F16.F32.PACK_AB R15, R7, R6 ;  /* 0x00000006070f723e */ /* 0x001fe200000000ff */
[----:B-1----:R-:W-:Y:S01]  /*1f430*/  IMAD R17, R67, 0x4a, RZ ;  /* 0x0000004a43117824 */ /* 0x002fe200078e02ff */
[-C--:B------:R-:W-:Y:S01]  /*1f440*/  IADD3 R2, P0, PT, R93, R12.reuse, RZ ;  /* 0x0000000c5d027210 */ /* 0x080fe20007f1e0ff */
[----:B------:R-:W-:Y:S01]  /*1f450*/  IMAD R7, R67, 0x25, RZ ;  /* 0x0000002543077824 */ /* 0x000fe200078e02ff */
[----:B------:R-:W-:Y:S02]  /*1f460*/  PRMT R14, R200, 0x7632, R14 ;  /* 0x00007632c80e7816 */ /* 0x000fe4000000000e */
[----:B------:R-:W-:Y:S02]  /*1f470*/  IADD3 R6, P2, PT, R17, R12, RZ ;  /* 0x0000000c11067210 */ /* 0x000fe40007f5e0ff */
[----:B------:R-:W-:-:S02]  /*1f480*/  LEA.HI.X.SX32 R3, R3, R13, 0x1, P0 ;  /* 0x0000000d03037211 */ /* 0x000fc400000f0eff */
[-C--:B------:R-:W-:Y:S01]  /*1f490*/  LEA.HI.X.SX32 R5, R91, R13.reuse, 0x1, P1 ;  /* 0x0000000d5b057211 */ /* 0x080fe200008f0eff */
[----:B------:R-:W-:Y:S01]  /*1f4a0*/  STG.E.U16 desc[UR10][R18.64], R200 ;  /* 0x000000c812007986 */ /* 0x000fe2000c10150a */
[----:B------:R-:W-:Y:S02]  /*1f4b0*/  LEA.HI.X.SX32 R7, R7, R13, 0x1, P2 ;  /* 0x0000000d07077211 */ /* 0x000fe400010f0eff */
[----:B------:R-:W-:Y:S01]  /*1f4c0*/  PRMT R16, R202, 0x7632, R16 ;  /* 0x00007632ca107816 */ /* 0x000fe20000000010 */
[----:B------:R0:W-:Y:S04]  /*1f4d0*/  STG.E.U16 desc[UR10][R2.64], R14 ;  /* 0x0000000e02007986 */ /* 0x0001e8000c10150a */
[----:B------:R1:W-:Y:S04]  /*1f4e0*/  STG.E.U16 desc[UR10][R4.64], R202 ;  /* 0x000000ca04007986 */ /* 0x0003e8000c10150a */
[----:B------:R2:W-:Y:S01]  /*1f4f0*/  STG.E.U16 desc[UR10][R6.64], R16 ;  /* 0x0000001006007986 */ /* 0x0005e2000c10150a */
[-C--:B0-----:R-:W-:Y:S01]  /*1f500*/  IADD3 R2, P0, PT, R21, R12.reuse, RZ ;  /* 0x0000000c15027210 */ /* 0x081fe20007f1e0ff */
[----:B-1----:R-:W-:Y:S01]  /*1f510*/  IMAD R5, R67, 0x27, RZ ;  /* 0x0000002743057824 */ /* 0x002fe200078e02ff */
[----:B------:R-:W-:-:S02]  /*1f520*/  IADD3 R4, P1, PT, R23, R12, RZ ;  /* 0x0000000c17047210 */ /* 0x000fc40007f3e0ff */
[-C--:B------:R-:W-:Y:S02]  /*1f530*/  LEA.HI.X.SX32 R3, R95, R13.reuse, 0x1, P0 ;  /* 0x0000000d5f037211 */ /* 0x080fe400000f0eff */
[-C--:B--2---:R-:W-:Y:S02]  /*1f540*/  IADD3 R6, P2, PT, R25, R12.reuse, RZ ;  /* 0x0000000c19067210 */ /* 0x084fe40007f5e0ff */
[-C--:B------:R-:W-:Y:S02]  /*1f550*/  LEA.HI.X.SX32 R5, R5, R13.reuse, 0x1, P1 ;  /* 0x0000000d05057211 */ /* 0x080fe400008f0eff */
[----:B------:R-:W-:Y:S02]  /*1f560*/  PRMT R14, R201, 0x7632, R14 ;  /* 0x00007632c90e7816 */ /* 0x000fe4000000000e */
[----:B------:R-:W-:Y:S01]  /*1f570*/  LEA.HI.X.SX32 R7, R99, R13, 0x1, P2 ;  /* 0x0000000d63077211 */ /* 0x000fe200010f0eff */
[----:B------:R0:W-:Y:S04]  /*1f580*/  STG.E.U16 desc[UR10][R2.64], R201 ;  /* 0x000000c902007986 */ /* 0x0001e8000c10150a */
[----:B------:R1:W-:Y:S04]  /*1f590*/  STG.E.U16 desc[UR10][R4.64], R14 ;  /* 0x0000000e04007986 */ /* 0x0003e8000c10150a */
[----:B------:R2:W-:Y:S01]  /*1f5a0*/  STG.E.U16 desc[UR10][R6.64], R203 ;  /* 0x000000cb06007986 */ /* 0x0005e2000c10150a */
[----:B0-----:R-:W-:Y:S01]  /*1f5b0*/  IMAD R3, R67, 0x29, RZ ;  /* 0x0000002943037824 */ /* 0x001fe200078e02ff */
[----:B------:R-:W-:-:S02]  /*1f5c0*/  IADD3 R2, P0, PT, R29, R12, RZ ;  /* 0x0000000c1d027210 */ /* 0x000fc40007f1e0ff */
[-C--:B-1----:R-:W-:Y:S02]  /*1f5d0*/  IADD3 R4, P1, PT, R27, R12.reuse, RZ ;  /* 0x0000000c1b047210 */ /* 0x082fe40007f3e0ff */
[-C--:B------:R-:W-:Y:S01]  /*1f5e0*/  LEA.HI.X.SX32 R3, R3, R13.reuse, 0x1, P0 ;  /* 0x0000000d03037211 */ /* 0x080fe200000f0eff */
[----:B--2---:R-:W-:Y:S01]  /*1f5f0*/  IMAD R7, R67, 0x2b, RZ ;  /* 0x0000002b43077824 */ /* 0x004fe200078e02ff */
[----:B------:R-:W-:Y:S02]  /*1f600*/  IADD3 R6, P2, PT, R31, R12, RZ ;  /* 0x0000000c1f067210 */ /* 0x000fe40007f5e0ff */
[----:B------:R-:W-:Y:S02]  /*1f610*/  PRMT R14, R203, 0x7632, R14 ;  /* 0x00007632cb0e7816 */ /* 0x000fe4000000000e */
[----:B------:R-:W-:Y:S01]  /*1f620*/  F2FP.F16.F32.PACK_AB R32, R33, R32 ;  /* 0x000000202120723e */ /* 0x000fe200000000ff */
[----:B------:R-:W-:Y:S01]  /*1f630*/  IMAD R33, R67, 0x58, RZ ;  /* 0x0000005843217824 */ /* 0x000fe200078e02ff */
[----:B------:R-:W-:-:S02]  /*1f640*/  LEA.HI.X.SX32 R5, R97, R13, 0x1, P1 ;  /* 0x0000000d61057211 */ /* 0x000fc400008f0eff */
[----:B------:R-:W-:Y:S01]  /*1f650*/  F2FP.F16.F32.PACK_AB R34, R35, R34 ;  /* 0x000000222322723e */ /* 0x000fe200000000ff */
[----:B------:R-:W-:Y:S01]  /*1f660*/  IMAD R35, R67, 0x5a, RZ ;  /* 0x0000005a43237824 */ /* 0x000fe200078e02ff */
[----:B------:R-:W-:Y:S01]  /*1f670*/  F2FP.F16.F32.PACK_AB R36, R37, R36 ;  /* 0x000000242524723e */ /* 0x000fe200000000ff */
[----:B------:R-:W-:Y:S01]  /*1f680*/  IMAD R37, R67, 0x5c, RZ ;  /* 0x0000005c43257824 */ /* 0x000fe200078e02ff */
[----:B------:R-:W-:Y:S02]  /*1f690*/  LEA.HI.X.SX32 R7, R7, R13, 0x1, P2 ;  /* 0x0000000d07077211 */ /* 0x000fe400010f0eff */
[----:B------:R-:W-:Y:S01]  /*1f6a0*/  PRMT R16, R189, 0x7632, R16 ;  /* 0x00007632bd107816 */ /* 0x000fe20000000010 */
[----:B------:R0:W-:Y:S01]  /*1f6b0*/  STG.E.U16 desc[UR10][R2.64], R14 ;  /* 0x0000000e02007986 */ /* 0x0001e2000c10150a */
[----:B------:R-:W-:-:S03]  /*1f6c0*/  F2FP.F16.F32.PACK_AB R44, R45, R44 ;  /* 0x0000002c2d2c723e */ /* 0x000fc600000000ff */
[----:B------:R1:W-:Y:S01]  /*1f6d0*/  STG.E.U16 desc[UR10][R4.64], R189 ;  /* 0x000000bd04007986 */ /* 0x0003e2000c10150a */
[----:B------:R-:W-:-:S03]  /*1f6e0*/  IMAD R45, R67, 0x5e, RZ ;  /* 0x0000005e432d7824 */ /* 0x000fc600078e02ff */
[----:B------:R2:W-:Y:S01]  /*1f6f0*/  STG.E.U16 desc[UR10][R6.64], R16 ;  /* 0x0000001006007986 */ /* 0x0005e2000c10150a */
[-C--:B0-----:R-:W-:Y:S01]  /*1f700*/  IADD3 R2, P0, PT, R33, R12.reuse, RZ ;  /* 0x0000000c21027210 */ /* 0x081fe20007f1e0ff */
[----:B-1----:R-:W-:Y:S01]  /*1f710*/  IMAD R5, R67, 0x2d, RZ ;  /* 0x0000002d43057824 */ /* 0x002fe200078e02ff */
[-C--:B------:R-:W-:Y:S02]  /*1f720*/  IADD3 R4, P1, PT, R35, R12.reuse, RZ ;  /* 0x0000000c23047210 */ /* 0x080fe40007f3e0ff */
[----:B--2---:R-:W-:Y:S02]  /*1f730*/  IADD3 R6, P2, PT, R37, R12, RZ ;  /* 0x0000000c25067210 */ /* 0x004fe40007f5e0ff */
[-C--:B------:R-:W-:Y:S02]  /*1f740*/  LEA.HI.X.SX32 R3, R101, R13.reuse, 0x1, P0 ;  /* 0x0000000d65037211 */ /* 0x080fe400000f0eff */
[----:B------:R-:W-:Y:S01]  /*1f750*/  LEA.HI.X.SX32 R5, R5, R13, 0x1, P1 ;  /* 0x0000000d05057211 */ /* 0x000fe200008f0eff */
[----:B------:R-:W-:Y:S01]  /*1f760*/  IMAD R19, R67, 0x2f, RZ ;  /* 0x0000002f43137824 */ /* 0x000fe200078e02ff */
[----:B------:R-:W-:-:S02]  /*1f770*/  PRMT R14, R206, 0x7632, R14 ;  /* 0x00007632ce0e7816 */ /* 0x000fc4000000000e */
[----:B------:R-:W-:Y:S02]  /*1f780*/  F2FP.F16.F32.PACK_AB R209, R209, R244 ;  /* 0x000000f4d1d1723e */ /* 0x000fe400000000ff */
[----:B------:R-:W-:Y:S01]  /*1f790*/  F2FP.F16.F32.PACK_AB R38, R39, R38 ;  /* 0x000000262726723e */ /* 0x000fe200000000ff */
[----:B------:R-:W-:Y:S01]  /*1f7a0*/  IMAD R39, R67, 0x60, RZ ;  /* 0x0000006043277824 */ /* 0x000fe200078e02ff */
[-C--:B------:R-:W-:Y:S02]  /*1f7b0*/  LEA.HI.X.SX32 R7, R105, R13.reuse, 0x1, P2 ;  /* 0x0000000d69077211 */ /* 0x080fe400010f0eff */
[----:B------:R-:W-:Y:S01]  /*1f7c0*/  F2FP.F16.F32.PACK_AB R40, R41, R40 ;  /* 0x000000282928723e */ /* 0x000fe200000000ff */
[----:B------:R-:W-:Y:S01]  /*1f7d0*/  IMAD R41, R67, 0x62, RZ ;  /* 0x0000006243297824 */ /* 0x000fe200078e02ff */
[----:B------:R-:W-:Y:S01]  /*1f7e0*/  IADD3 R18, P0, PT, R45, R12, RZ ;  /* 0x0000000c2d127210 */ /* 0x000fe20007f1e0ff */
[----:B------:R0:W-:Y:S01]  /*1f7f0*/  STG.E.U16 desc[UR10][R2.64], R206 ;  /* 0x000000ce02007986 */ /* 0x0001e2000c10150a */
[----:B------:R-:W-:Y:S01]  /*1f800*/  F2FP.F16.F32.PACK_AB R42, R43, R42 ;  /* 0x0000002a2b2a723e */ /* 0x000fe200000000ff */
[----:B------:R-:W1:Y:S02]  /*1f810*/  LDC R101, c[0x0][0x3e8] ;  /* 0x0000fa00ff657b82 */ /* 0x000e640000000800 */
[----:B------:R2:W-:Y:S01]  /*1f820*/  STG.E.U16 desc[UR10][R4.64], R14 ;  /* 0x0000000e04007986 */ /* 0x0005e2000c10150a */
[----:B------:R-:W-:Y:S01]  /*1f830*/  LEA.HI.X.SX32 R19, R19, R13, 0x1, P0 ;  /* 0x0000000d13137211 */ /* 0x000fe200000f0eff */
[----:B------:R-:W-:-:S02]  /*1f840*/  IMAD R43, R67, 0x64, RZ ;  /* 0x00000064432b7824 */ /* 0x000fc400078e02ff */
[----:B------:R3:W-:Y:S01]  /*1f850*/  STG.E.U16 desc[UR10][R6.64], R209 ;  /* 0x000000d106007986 */ /* 0x0007e2000c10150a */
[----:B------:R-:W-:Y:S01]  /*1f860*/  F2FP.F16.F32.PACK_AB R46, R47, R46 ;  /* 0x0000002e2f2e723e */ /* 0x000fe200000000ff */
[----:B------:R-:W-:Y:S01]  /*1f870*/  IMAD R47, R67, 0x66, RZ ;  /* 0x00000066432f7824 */ /* 0x000fe200078e02ff */
[-C--:B0-----:R-:W-:Y:S01]  /*1f880*/  IADD3 R2, P1, PT, R39, R12.reuse, RZ ;  /* 0x0000000c27027210 */ /* 0x081fe20007f3e0ff */
[----:B--2---:R-:W-:Y:S01]  /*1f890*/  IMAD R5, R67, 0x31, RZ ;  /* 0x0000003143057824 */ /* 0x004fe200078e02ff */
[----:B------:R-:W-:Y:S02]  /*1f8a0*/  IADD3 R4, P0, PT, R41, R12, RZ ;  /* 0x0000000c29047210 */ /* 0x000fe40007f1e0ff */
[----:B---3--:R-:W-:Y:S02]  /*1f8b0*/  PRMT R7, R209, 0x7632, R7 ;  /* 0x00007632d1077816 */ /* 0x008fe40000000007 */
[-C--:B------:R-:W-:Y:S02]  /*1f8c0*/  LEA.HI.X.SX32 R3, R103, R13.reuse, 0x1, P1 ;  /* 0x0000000d67037211 */ /* 0x080fe400008f0eff */
[----:B------:R-:W-:Y:S01]  /*1f8d0*/  LEA.HI.X.SX32 R5, R5, R13, 0x1, P0 ;  /* 0x0000000d05057211 */ /* 0x000fe200000f0eff */
[----:B------:R0:W-:Y:S01]  /*1f8e0*/  STG.E.U16 desc[UR10][R18.64], R7 ;  /* 0x0000000712007986 */ /* 0x0001e2000c10150a */
[----:B------:R-:W-:-:S02]  /*1f8f0*/  PRMT R14, R207, 0x7632, R14 ;  /* 0x00007632cf0e7816 */ /* 0x000fc4000000000e */
[----:B------:R-:W-:Y:S02]  /*1f900*/  IADD3 R6, P1, PT, R43, R12, RZ ;  /* 0x0000000c2b067210 */ /* 0x000fe40007f3e0ff */
[----:B------:R-:W-:Y:S02]  /*1f910*/  F2FP.F16.F32.PACK_AB R208, R208, R243 ;  /* 0x000000f3d0d0723e */ /* 0x000fe400000000ff */
[----:B------:R-:W-:Y:S01]  /*1f920*/  F2FP.F16.F32.PACK_AB R50, R51, R50 ;  /* 0x000000323332723e */ /* 0x000fe200000000ff */
[C---:B------:R-:W-:Y:S01]  /*1f930*/  IMAD R51, R67.reuse, 0x6a, RZ ;  /* 0x0000006a43337824 */ /* 0x040fe200078e02ff */
[----:B------:R-:W-:Y:S01]  /*1f940*/  STG.E.U16 desc[UR10][R2.64], R207 ;  /* 0x000000cf02007986 */ /* 0x000fe2000c10150a */
[----:B0-----:R-:W-:Y:S01]  /*1f950*/  IMAD R19, R67, 0x33, RZ ;  /* 0x0000003343137824 */ /* 0x001fe200078e02ff */
[----:B------:R-:W-:Y:S02]  /*1f960*/  IADD3 R18, P0, PT, R47, R12, RZ ;  /* 0x0000000c2f127210 */ /* 0x000fe40007f1e0ff */
[----:B------:R0:W-:Y:S01]  /*1f970*/  STG.E.U16 desc[UR10][R4.64], R14 ;  /* 0x0000000e04007986 */ /* 0x0001e2000c10150a */
[----:B------:R-:W-:Y:S01]  /*1f980*/  F2FP.F16.F32.PACK_AB R48, R49, R48 ;  /* 0x000000303130723e */ /* 0x000fe200000000ff */
[----:B------:R-:W-:Y:S01]  /*1f990*/  IMAD R49, R67, 0x68, RZ ;  /* 0x0000006843317824 */ /* 0x000fe200078e02ff */
[----:B------:R-:W-:-:S02]  /*1f9a0*/  LEA.HI.X.SX32 R7, R107, R13, 0x1, P1 ;  /* 0x0000000d6b077211 */ /* 0x000fc400008f0eff */
[----:B------:R-:W-:Y:S01]  /*1f9b0*/  F2FP.F16.F32.PACK_AB R54, R55, R54 ;  /* 0x000000363736723e */ /* 0x000fe200000000ff */
[----:B------:R-:W-:Y:S01]  /*1f9c0*/  IMAD R55, R67, 0x35, RZ ;  /* 0x0000003543377824 */ /* 0x000fe200078e02ff */
[----:B------:R-:W-:Y:S01]  /*1f9d0*/  LEA.HI.X.SX32 R19, R19, R13, 0x1, P0 ;  /* 0x0000000d13137211 */ /* 0x000fe200000f0eff */
[----:B------:R2:W-:Y:S01]  /*1f9e0*/  STG.E.U16 desc[UR10][R6.64], R208 ;  /* 0x000000d006007986 */ /* 0x0005e2000c10150a */
[----:B0-----:R-:W-:Y:S02]  /*1f9f0*/  PRMT R5, R208, 0x7632, R5 ;  /* 0x00007632d0057816 */ /* 0x001fe40000000005 */
[----:B------:R-:W-:Y:S02]  /*1fa00*/  IADD3 R4, P0, PT, R51, R12, RZ ;  /* 0x0000000c33047210 */ /* 0x000fe40007f1e0ff */
[----:B------:R-:W-:Y:S01]  /*1fa10*/  F2FP.F16.F32.PACK_AB R52, R53, R52 ;  /* 0x000000343534723e */ /* 0x000fe200000000ff */
[----:B------:R-:W-:Y:S01]  /*1fa20*/  IMAD R53, R67, 0x6c, RZ ;  /* 0x0000006c43357824 */ /* 0x000fe200078e02ff */
[----:B------:R-:W-:Y:S01]  /*1fa30*/  IADD3 R2, P1, PT, R49, R12, RZ ;  /* 0x0000000c31027210 */ /* 0x000fe20007f3e0ff */
[----:B------:R0:W-:Y:S01]  /*1fa40*/  STG.E.U16 desc[UR10][R18.64], R5 ;  /* 0x0000000512007986 */ /* 0x0001e2000c10150a */
[----:B------:R-:W-:-:S02]  /*1fa50*/  F2FP.F16.F32.PACK_AB R137, R242, R252 ;  /* 0x000000fcf289723e */ /* 0x000fc400000000ff */
[----:B------:R-:W-:Y:S01]  /*1fa60*/  F2FP.F16.F32.PACK_AB R56, R57, R56 ;  /* 0x000000383938723e */ /* 0x000fe200000000ff */
[----:B------:R-:W-:Y:S01]  /*1fa70*/  IMAD R57, R67, 0x70, RZ ;  /* 0x0000007043397824 */ /* 0x000fe200078e02ff */
[-C--:B------:R-:W-:Y:S02]  /*1fa80*/  LEA.HI.X.SX32 R3, R109, R13.reuse, 0x1, P1 ;  /* 0x0000000d6d037211 */ /* 0x080fe400008f0eff */
[----:B--2---:R-:W-:Y:S02]  /*1fa90*/  IADD3 R6, P1, PT, R53, R12, RZ ;  /* 0x0000000c35067210 */ /* 0x004fe40007f3e0ff */
[----:B0-----:R-:W-:Y:S01]  /*1faa0*/  LEA.HI.X.SX32 R5, R55, R13, 0x1, P0 ;  /* 0x0000000d37057211 */ /* 0x001fe200000f0eff */
[----:B------:R-:W-:Y:S01]  /*1fab0*/  IMAD R55, R67, 0x6e, RZ ;  /* 0x0000006e43377824 */ /* 0x000fe200078e02ff */
[----:B------:R-:W-:Y:S01]  /*1fac0*/  PRMT R14, R137, 0x7632, R14 ;  /* 0x00007632890e7816 */ /* 0x000fe2000000000e */
[----:B------:R-:W-:Y:S01]  /*1fad0*/  IMAD R19, R67, 0x37, RZ ;  /* 0x0000003743137824 */ /* 0x000fe200078e02ff */
[----:B------:R-:W-:-:S02]  /*1fae0*/  F2FP.F16.F32.PACK_AB R210, R210, R241 ;  /* 0x000000f1d2d2723e */ /* 0x000fc400000000ff */
[----:B------:R-:W-:Y:S01]  /*1faf0*/  F2FP.F16.F32.PACK_AB R58, R59, R58 ;  /* 0x0000003a3b3a723e */ /* 0x000fe200000000ff */
[----:B------:R-:W-:Y:S01]  /*1fb00*/  IMAD R59, R67, 0x72, RZ ;  /* 0x00000072433b7824 */ /* 0x000fe200078e02ff */
[----:B------:R-:W-:Y:S01]  /*1fb10*/  IADD3 R18, P0, PT, R55, R12, RZ ;  /* 0x0000000c37127210 */ /* 0x000fe20007f1e0ff */
[----:B------:R0:W-:Y:S01]  /*1fb20*/  STG.E.U16 desc[UR10][R2.64], R137 ;  /* 0x0000008902007986 */ /* 0x0001e2000c10150a */
[----:B------:R-:W-:Y:S01]  /*1fb30*/  F2FP.F16.F32.PACK_AB R60, R61, R60 ;  /* 0x0000003c3d3c723e */ /* 0x000fe200000000ff */
[----:B------:R-:W-:Y:S01]  /*1fb40*/  IMAD R61, R67, 0x74, RZ ;  /* 0x00000074433d7824 */ /* 0x000fe200078e02ff */
[-C--:B------:R-:W-:Y:S01]  /*1fb50*/  LEA.HI.X.SX32 R7, R87, R13.reuse, 0x1, P1 ;  /* 0x0000000d57077211 */ /* 0x080fe200008f0eff */
[----:B------:R2:W-:Y:S01]  /*1fb60*/  STG.E.U16 desc[UR10][R4.64], R14 ;  /* 0x0000000e04007986 */ /* 0x0005e2000c10150a */
[----:B------:R-:W-:Y:S01]  /*1fb70*/  F2FP.F16.F32.PACK_AB R62, R63, R62 ;  /* 0x0000003e3f3e723e */ /* 0x000fe200000000ff */
[----:B------:R-:W-:Y:S01]  /*1fb80*/  IMAD R63, R67, 0x39, RZ ;  /* 0x00000039433f7824 */ /* 0x000fe200078e02ff */
[----:B------:R-:W-:Y:S01]  /*1fb90*/  LEA.HI.X.SX32 R19, R19, R13, 0x1, P0 ;  /* 0x0000000d13137211 */ /* 0x000fe200000f0eff */
[----:B------:R3:W-:Y:S01]  /*1fba0*/  STG.E.U16 desc[UR10][R6.64], R210 ;  /* 0x000000d206007986 */ /* 0x0007e2000c10150a */
[----:B0-----:R-:W-:-:S02]  /*1fbb0*/  IADD3 R2, P1, PT, R57, R12, RZ ;  /* 0x0000000c39027210 */ /* 0x001fc40007f3e0ff */
[----:B--2---:R-:W-:Y:S02]  /*1fbc0*/  PRMT R5, R210, 0x7632, R5 ;  /* 0x00007632d2057816 */ /* 0x004fe40000000005 */
[----:B------:R-:W-:Y:S02]  /*1fbd0*/  IADD3 R4, P0, PT, R59, R12, RZ ;  /* 0x0000000c3b047210 */ /* 0x000fe40007f1e0ff */
[----:B------:R-:W-:Y:S01]  /*1fbe0*/  F2FP.F16.F32.PACK_AB R64, R65, R64 ;  /* 0x000000404140723e */ /* 0x000fe200000000ff */
[----:B------:R-:W-:Y:S01]  /*1fbf0*/  IMAD R65, R67, 0x78, RZ ;  /* 0x0000007843417824 */ /* 0x000fe200078e02ff */
[-C--:B------:R-:W-:Y:S01]  /*1fc00*/  LEA.HI.X.SX32 R3, R111, R13.reuse, 0x1, P1 ;  /* 0x0000000d6f037211 */ /* 0x080fe200008f0eff */
[----:B------:R0:W-:Y:S01]  /*1fc10*/  STG.E.U16 desc[UR10][R18.64], R5 ;  /* 0x0000000512007986 */ /* 0x0001e2000c10150a */
[-C--:B---3--:R-:W-:Y:S02]  /*1fc20*/  IADD3 R6, P1, PT, R61, R12.reuse, RZ ;  /* 0x0000000c3d067210 */ /* 0x088fe40007f3e0ff */
[----:B------:R-:W-:Y:S01]  /*1fc30*/  PRMT R14, R211, 0x7632, R14 ;  /* 0x00007632d30e7816 */ /* 0x000fe2000000000e */
[----:B------:R2:W-:Y:S01]  /*1fc40*/  STG.E.U16 desc[UR10][R2.64], R211 ;  /* 0x000000d302007986 */ /* 0x0005e2000c10150a */
[-C--:B------:R-:W-:Y:S01]  /*1fc50*/  LEA.HI.X.SX32 R7, R113, R13.reuse, 0x1, P1 ;  /* 0x0000000d71077211 */ /* 0x080fe200008f0eff */
[----:B------:R-:W-:Y:S01]  /*1fc60*/  IMAD R91, R67, 0x7c, RZ ;  /* 0x0000007c435b7824 */ /* 0x000fe200078e02ff */
[----:B0-----:R-:W-:Y:S01]  /*1fc70*/  LEA.HI.X.SX32 R5, R63, R13, 0x1, P0 ;  /* 0x0000000d3f057211 */ /* 0x001fe200000f0eff */
[----:B------:R-:W-:Y:S01]  /*1fc80*/  IMAD R63, R67, 0x76, RZ ;  /* 0x00000076433f7824 */ /* 0x000fe200078e02ff */
[----:B--2---:R-:W-:Y:S01]  /*1fc90*/  IADD3 R2, P1, PT, R65, R12, RZ ;  /* 0x0000000c41027210 */ /* 0x004fe20007f3e0ff */
[----:B------:R-:W-:-:S02]  /*1fca0*/  IMAD R19, R67, 0x3b, RZ ;  /* 0x0000003b43137824 */ /* 0x000fc400078e02ff */
[----:B------:R0:W-:Y:S01]  /*1fcb0*/  STG.E.U16 desc[UR10][R4.64], R14 ;  /* 0x0000000e04007986 */ /* 0x0001e2000c10150a */
[----:B------:R-:W-:Y:S01]  /*1fcc0*/  IADD3 R18, P0, PT, R63, R12, RZ ;  /* 0x0000000c3f127210 */ /* 0x000fe20007f1e0ff */
[----:B------:R-:W-:Y:S01]  /*1fcd0*/  IMAD R87, R67, 0x7a, RZ ;  /* 0x0000007a43577824 */ /* 0x000fe200078e02ff */
[-C--:B------:R-:W-:Y:S01]  /*1fce0*/  LEA.HI.X.SX32 R3, R89, R13.reuse, 0x1, P1 ;  /* 0x0000000d59037211 */ /* 0x080fe200008f0eff */
[----:B------:R2:W-:Y:S01]  /*1fcf0*/  STG.E.U16 desc[UR10][R6.64], R212 ;  /* 0x000000d406007986 */ /* 0x0005e2000c10150a */
[----:B------:R-:W-:Y:S01]  /*1fd00*/  LEA.HI.X.SX32 R19, R19, R13, 0x1, P0 ;  /* 0x0000000d13137211 */ /* 0x000fe200000f0eff */
[C---:B------:R-:W-:Y:S01]  /*1fd10*/  IMAD R95, R67.reuse, 0x3d, RZ ;  /* 0x0000003d435f7824 */ /* 0x040fe200078e02ff */
[C---:B------:R-:W-:Y:S01]  /*1fd20*/  SHF.L.U32 R97, R67.reuse, 0x6, RZ ;  /* 0x0000000643617819 */ /* 0x040fe200000006ff */
[C---:B------:R-:W-:Y:S01]  /*1fd30*/  IMAD R103, R67.reuse, 0x88, RZ ;  /* 0x0000008843677824 */ /* 0x040fe200078e02ff */
[----:B------:R-:W-:Y:S02]  /*1fd40*/  LEA R99, R67, R67, 0x6 ;  /* 0x0000004343637211 */ /* 0x000fe400078e30ff */
[----:B------:R-:W-:Y:S01]  /*1fd50*/  F2FP.F16.F32.PACK_AB R221, R233, R240 ;  /* 0x000000f0e9dd723e */ /* 0x000fe200000000ff */
[----:B------:R-:W-:Y:S01]  /*1fd60*/  IMAD R105, R67, 0x45, RZ ;  /* 0x0000004543697824 */ /* 0x000fe200078e02ff */
[----:B0-----:R-:W-:-:S02]  /*1fd70*/  PRMT R5, R212, 0x7632, R5 ;  /* 0x00007632d4057816 */ /* 0x001fc40000000005 */
[----:B------:R-:W-:Y:S01]  /*1fd80*/  F2FP.F16.F32.PACK_AB R219, R230, R232 ;  /* 0x000000e8e6db723e */ /* 0x000fe200000000ff */
[----:B------:R-:W-:Y:S01]  /*1fd90*/  IMAD R107, R67, 0x94, RZ ;  /* 0x00000094436b7824 */ /* 0x000fe200078e02ff */
[-C--:B--2---:R-:W-:Y:S02]  /*1fda0*/  IADD3 R6, P1, PT, R91, R12.reuse, RZ ;  /* 0x0000000c5b067210 */ /* 0x084fe40007f3e0ff */
[----:B------:R-:W-:Y:S01]  /*1fdb0*/  F2FP.F16.F32.PACK_AB R220, R220, R229 ;  /* 0x000000e5dcdc723e */ /* 0x000fe200000000ff */
[----:B------:R-:W-:Y:S01]  /*1fdc0*/  IMAD R109, R67, 0x49, RZ ;  /* 0x00000049436d7824 */ /* 0x000fe200078e02ff */
[----:B------:R-:W-:Y:S01]  /*1fdd0*/  IADD3 R4, P0, PT, R87, R12, RZ ;  /* 0x0000000c57047210 */ /* 0x000fe20007f1e0ff */
[----:B------:R-:W-:Y:S01]  /*1fde0*/  IMAD R111, R67, 0x98, RZ ;  /* 0x00000098436f7824 */ /* 0x000fe200078e02ff */
[----:B------:R-:W-:Y:S01]  /*1fdf0*/  LEA.HI.X.SX32 R7, R83, R13, 0x1, P1 ;  /* 0x0000000d53077211 */ /* 0x000fe200008f0eff */
[----:B------:R-:W-:Y:S01]  /*1fe00*/  IMAD R83, R67, 0x7e, RZ ;  /* 0x0000007e43537824 */ /* 0x000fe200078e02ff */
[----:B------:R0:W-:Y:S01]  /*1fe10*/  STG.E.U16 desc[UR10][R18.64], R5 ;  /* 0x0000000512007986 */ /* 0x0001e2000c10150a */
[----:B------:R-:W-:Y:S01]  /*1fe20*/  PRMT R14, R213, 0x7632, R14 ;  /* 0x00007632d50e7816 */ /* 0x000fe2000000000e */
[C---:B------:R-:W-:Y:S01]  /*1fe30*/  IMAD R89, R67.reuse, 0x82, RZ ;  /* 0x0000008243597824 */ /* 0x040fe200078e02ff */
[----:B------:R-:W-:Y:S01]  /*1fe40*/  F2FP.F16.F32.PACK_AB R224, R224, R228 ;  /* 0x000000e4e0e0723e */ /* 0x000fe200000000ff */
[----:B------:R1:W-:Y:S01]  /*1fe50*/  STG.E.U16 desc[UR10][R2.64], R213 ;  /* 0x000000d502007986 */ /* 0x0003e2000c10150a */
[----:B------:R-:W-:Y:S01]  /*1fe60*/  IMAD R119, R67, 0x55, RZ ;  /* 0x0000005543777824 */ /* 0x000fe200078e02ff */
[----:B------:R-:W-:Y:S01]  /*1fe70*/  F2FP.F16.F32.PACK_AB R122, R123, R122 ;  /* 0x0000007a7b7a723e */ /* 0x000fe200000000ff */
[----:B------:R-:W-:Y:S01]  /*1fe80*/  IMAD R117, R67, 0xac, RZ ;  /* 0x000000ac43757824 */ /* 0x000fe200078e02ff */
[----:B------:R-:W-:Y:S01]  /*1fe90*/  F2FP.F16.F32.PACK_AB R124, R125, R124 ;  /* 0x0000007c7d7c723e */ /* 0x000fe200000000ff */
[----:B------:R-:W-:Y:S01]  /*1fea0*/  IMAD R121, R67, 0xb4, RZ ;  /* 0x000000b443797824 */ /* 0x000fe200078e02ff */
[----:B------:R-:W-:-:S02]  /*1feb0*/  F2FP.F16.F32.PACK_AB R126, R127, R126 ;  /* 0x0000007e7f7e723e */ /* 0x000fc400000000ff */
[----:B------:R-:W-:Y:S02]  /*1fec0*/  F2FP.F16.F32.PACK_AB R130, R131, R130 ;  /* 0x000000828382723e */ /* 0x000fe400000000ff */
[----:B------:R-:W-:Y:S01]  /*1fed0*/  F2FP.F16.F32.PACK_AB R128, R129, R128 ;  /* 0x000000808180723e */ /* 0x000fe200000000ff */
[----:B------:R-:W-:Y:S01]  /*1fee0*/  IMAD R137, R67, 0xcc, RZ ;  /* 0x000000cc43897824 */ /* 0x000fe200078e02ff */
[----:B0-----:R-:W-:Y:S01]  /*1fef0*/  LEA.HI.X.SX32 R5, R95, R13, 0x1, P0 ;  /* 0x0000000d5f057211 */ /* 0x001fe200000f0eff */
[C---:B------:R-:W-:Y:S01]  /*1ff00*/  IMAD R189, R67.reuse, 0xd4, RZ ;  /* 0x000000d443bd7824 */ /* 0x040fe200078e02ff */
[----:B------:R-:W-:Y:S02]  /*1ff10*/  LEA R19, R67, -R67, 0x6 ;  /* 0x8000004343137211 */ /* 0x000fe400078e30ff */
[----:B------:R-:W-:Y:S01]  /*1ff20*/  F2FP.F16.F32.PACK_AB R190, R191, R190 ;  /* 0x000000bebfbe723e */ /* 0x000fe200000000ff */
[----:B------:R-:W-:Y:S01]  /*1ff30*/  IMAD R195, R67, 0x6d, RZ ;  /* 0x0000006d43c37824 */ /* 0x000fe200078e02ff */
[-C--:B------:R-:W-:Y:S01]  /*1ff40*/  IADD3 R18, P0, PT, R83, R12.reuse, RZ ;  /* 0x0000000c53127210 */ /* 0x080fe20007f1e0ff */
[----:B------:R-:W-:Y:S01]  /*1ff50*/  IMAD R95, R67, 0x84, RZ ;  /* 0x00000084435f7824 */ /* 0x000fe200078e02ff */
[----:B-1----:R-:W-:Y:S01]  /*1ff60*/  LEA R2, P1, R101, R12, 0x7 ;  /* 0x0000000c65027211 */ /* 0x002fe200078238ff */
[----:B------:R0:W-:Y:S01]  /*1ff70*/  STG.E.U16 desc[UR10][R4.64], R14 ;  /* 0x0000000e04007986 */ /* 0x0001e2000c10150a */
[-C--:B------:R-:W-:Y:S01]  /*1ff80*/  LEA.HI.X.SX32 R19, R19, R13.reuse, 0x1, P0 ;  /* 0x0000000d13137211 */ /* 0x080fe200000f0eff */
[----:B------:R-:W-:Y:S01]  /*1ff90*/  IMAD R193, R67, 0xdc, RZ ;  /* 0x000000dc43c17824 */ /* 0x000fe200078e02ff */
[----:B------:R-:W-:Y:S01]  /*1ffa0*/  LEA.HI.X.SX32 R3, R97, R13, 0x1, P1 ;  /* 0x0000000d61037211 */ /* 0x000fe200008f0eff */
[----:B------:R1:W-:Y:S01]  /*1ffb0*/  STG.E.U16 desc[UR10][R6.64], R214 ;  /* 0x000000d606007986 */ /* 0x0003e2000c10150a */
[----:B------:R-:W-:Y:S01]  /*1ffc0*/  IMAD R97, R67, 0x86, RZ ;  /* 0x0000008643617824 */ /* 0x000fe200078e02ff */
[----:B------:R-:W2:Y:S01]  /*1ffd0*/  LDC R211, c[0x0][0x3e8] ;  /* 0x0000fa00ffd37b82 */ /* 0x000ea20000000800 */
[----:B0-----:R-:W-:-:S02]  /*1ffe0*/  PRMT R5, R214, 0x7632, R5 ;  /* 0x00007632d6057816 */ /* 0x001fc40000000005 */
[-C--:B------:R-:W-:Y:S02]  /*1fff0*/  IADD3 R4, P0, PT, R89, R12.reuse, RZ ;  /* 0x0000000c59047210 */ /* 0x080fe40007f1e0ff */
[-C--:B-1----:R-:W-:Y:S01]  /*20000*/  IADD3 R6, P1, PT, R95, R12.reuse, RZ ;  /* 0x0000000c5f067210 */ /* 0x082fe20007f3e0ff */
[----:B------:R0:W-:Y:S01]  /*20010*/  STG.E.U16 desc[UR10][R18.64], R5 ;  /* 0x0000000512007986 */ /* 0x0001e2000c10150a */
[----:B------:R-:W-:Y:S01]  /*20020*/  PRMT R14, R215, 0x7632, R14 ;  /* 0x00007632d70e7816 */ /* 0x000fe2000000000e */
[----:B------:R-:W-:Y:S01]  /*20030*/  IMAD R101, R67, 0x8c, RZ ;  /* 0x0000008c43657824 */ /* 0x000fe200078e02ff */
[-C--:B------:R-:W-:Y:S01]  /*20040*/  LEA.HI.X.SX32 R7, R115, R13.reuse, 0x1, P1 ;  /* 0x0000000d73077211 */ /* 0x080fe200008f0eff */
[----:B------:R1:W-:Y:S01]  /*20050*/  STG.E.U16 desc[UR10][R2.64], R215 ;  /* 0x000000d702007986 */ /* 0x0003e2000c10150a */
[----:B0-----:R-:W-:Y:S01]  /*20060*/  LEA.HI.X.SX32 R5, R99, R13, 0x1, P0 ;  /* 0x0000000d63057211 */ /* 0x001fe200000f0eff */
[----:B------:R-:W-:Y:S01]  /*20070*/  IMAD R19, R67, 0x43, RZ ;  /* 0x0000004343137824 */ /* 0x000fe200078e02ff */
[----:B------:R-:W-:-:S02]  /*20080*/  IADD3 R18, P0, PT, R97, R12, RZ ;  /* 0x0000000c61127210 */ /* 0x000fc40007f1e0ff */
[-C--:B-1----:R-:W-:Y:S01]  /*20090*/  IADD3 R2, P1, PT, R103, R12.reuse, RZ ;  /* 0x0000000c67027210 */ /* 0x082fe20007f3e0ff */
[----:B------:R0:W-:Y:S01]  /*200a0*/  STG.E.U16 desc[UR10][R4.64], R14 ;  /* 0x0000000e04007986 */ /* 0x0001e2000c10150a */
[----:B------:R-:W-:Y:S02]  /*200b0*/  IMAD R99, R67, 0x8a, RZ ;  /* 0x0000008a43637824 */ /* 0x000fe400078e02ff */
[-C--:B------:R-:W-:Y:S01]  /*200c0*/  LEA.HI.X.SX32 R3, R85, R13.reuse, 0x1, P1 ;  /* 0x0000000d55037211 */ /* 0x080fe200008f0eff */
[----:B------:R1:W-:Y:S01]  /*200d0*/  STG.E.U16 desc[UR10][R6.64], R221 ;  /* 0x000000dd06007986 */ /* 0x0003e2000c10150a */
[----:B------:R-:W-:Y:S01]  /*200e0*/  LEA.HI.X.SX32 R19, R19, R13, 0x1, P0 ;  /* 0x0000000d13137211 */ /* 0x000fe200000f0eff */
[----:B------:R-:W-:Y:S01]  /*200f0*/  IMAD R85, R67, 0x8e, RZ ;  /* 0x0000008e43557824 */ /* 0x000fe200078e02ff */
[----:B0-----:R-:W-:Y:S02]  /*20100*/  PRMT R5, R221, 0x7632, R5 ;  /* 0x00007632dd057816 */ /* 0x001fe40000000005 */
[----:B-1----:R-:W-:-:S02]  /*20110*/  IADD3 R6, P1, PT, R101, R12, RZ ;  /* 0x0000000c65067210 */ /* 0x002fc40007f3e0ff */
[----:B------:R-:W-:Y:S02]  /*20120*/  IADD3 R4, P0, PT, R99, R12, RZ ;  /* 0x0000000c63047210 */ /* 0x000fe40007f1e0ff */
[----:B------:R-:W-:Y:S01]  /*20130*/  LEA.HI.X.SX32 R7, R93, R13, 0x1, P1 ;  /* 0x0000000d5d077211 */ /* 0x000fe200008f0eff */
[----:B------:R-:W-:Y:S01]  /*20140*/  IMAD R93, R67, 0x90, RZ ;  /* 0x00000090435d7824 */ /* 0x000fe200078e02ff */
[----:B------:R0:W-:Y:S01]  /*20150*/  STG.E.U16 desc[UR10][R18.64], R5 ;  /* 0x0000000512007986 */ /* 0x0001e2000c10150a */
[----:B------:R-:W-:-:S03]  /*20160*/  PRMT R14, R219, 0x7632, R14 ;  /* 0x00007632db0e7816 */ /* 0x000fc6000000000e */
[----:B------:R1:W-:Y:S01]  /*20170*/  STG.E.U16 desc[UR10][R2.64], R219 ;  /* 0x000000db02007986 */ /* 0x0003e2000c10150a */
[-C--:B0-----:R-:W-:Y:S01]  /*20180*/  LEA.HI.X.SX32 R5, R105, R13.reuse, 0x1, P0 ;  /* 0x0000000d69057211 */ /* 0x081fe200000f0eff */
[----:B------:R-:W-:Y:S01]  /*20190*/  IMAD R19, R67, 0x47, RZ ;  /* 0x0000004743137824 */ /* 0x000fe200078e02ff */
[-C--:B------:R-:W-:Y:S01]  /*201a0*/  IADD3 R18, P0, PT, R85, R12.reuse, RZ ;  /* 0x0000000c55127210 */ /* 0x080fe20007f1e0ff */
[----:B------:R-:W-:Y:S01]  /*201b0*/  IMAD R105, R67, 0x92, RZ ;  /* 0x0000009243697824 */ /* 0x000fe200078e02ff */
[----:B-1----:R-:W-:Y:S01]  /*201c0*/  IADD3 R2, P1, PT, R93, R12, RZ ;  /* 0x0000000c5d027210 */ /* 0x002fe20007f3e0ff */
[----:B------:R0:W-:Y:S01]  /*201d0*/  STG.E.U16 desc[UR10][R4.64], R14 ;  /* 0x0000000e04007986 */ /* 0x0001e2000c10150a */
[-C--:B------:R-:W-:Y:S02]  /*201e0*/  LEA.HI.X.SX32 R19, R19, R13.reuse, 0x1, P0 ;  /* 0x0000000d13137211 */ /* 0x080fe400000f0eff */
[----:B------:R-:W-:Y:S01]  /*201f0*/  LEA.HI.X.SX32 R3, R9, R13, 0x1, P1 ;  /* 0x0000000d09037211 */ /* 0x000fe200008f0eff */
[----:B------:R1:W-:Y:S01]  /*20200*/  STG.E.U16 desc[UR10][R6.64], R220 ;  /* 0x000000dc06007986 */ /* 0x0003e2000c10150a */
[----:B------:R-:W-:Y:S01]  /*20210*/  IMAD R9, R67, 0x96, RZ ;  /* 0x0000009643097824 */ /* 0x000fe200078e02ff */
[----:B0-----:R-:W-:-:S02]  /*20220*/  PRMT R5, R220, 0x7632, R5 ;  /* 0x00007632dc057816 */ /* 0x001fc40000000005 */
[-C--:B------:R-:W-:Y:S02]  /*20230*/  IADD3 R4, P0, PT, R105, R12.reuse, RZ ;  /* 0x0000000c69047210 */ /* 0x080fe40007f1e0ff */
[-C--:B-1----:R-:W-:Y:S01]  /*20240*/  IADD3 R6, P1, PT, R107, R12.reuse, RZ ;  /* 0x0000000c6b067210 */ /* 0x082fe20007f3e0ff */
[----:B------:R0:W-:Y:S01]  /*20250*/  STG.E.U16 desc[UR10][R18.64], R5 ;  /* 0x0000000512007986 */ /* 0x0001e2000c10150a */
[----:B------:R-:W-:Y:S02]  /*20260*/  PRMT R14, R139, 0x7632, R14 ;  /* 0x000076328b0e7816 */ /* 0x000fe4000000000e */
[-C--:B------:R-:W-:Y:S01]  /*20270*/  LEA.HI.X.SX32 R7, R17, R13.reuse, 0x1, P1 ;  /* 0x0000000d11077211 */ /* 0x080fe200008f0eff */
[----:B------:R-:W-:Y:S01]  /*20280*/  IMAD R17, R67, 0x4b, RZ ;  /* 0x0000004b43117824 */ /* 0x000fe200078e02ff */
[----:B------:R1:W-:Y:S01]  /*20290*/  STG.E.U16 desc[UR10][R2.64], R139 ;  /* 0x0000008b02007986 */ /* 0x0003e2000c10150a */
[----:B0-----:R-:W-:Y:S01]  /*202a0*/  LEA.HI.X.SX32 R5, R109, R13, 0x1, P0 ;  /* 0x0000000d6d057211 */ /* 0x001fe200000f0eff */
[----:B------:R-:W-:Y:S01]  /*202b0*/  IMAD R19, R67, 0x9a, RZ ;  /* 0x0000009a43137824 */ /* 0x000fe200078e02ff */
[-C--:B------:R-:W-:Y:S01]  /*202c0*/  IADD3 R16, P0, PT, R9, R12.reuse, RZ ;  /* 0x0000000c09107210 */ /* 0x080fe20007f1e0ff */
[----:B------:R-:W-:Y:S01]  /*202d0*/  IMAD R109, R67, 0x9c, RZ ;  /* 0x0000009c436d7824 */ /* 0x000fe200078e02ff */
[----:B------:R-:W-:Y:S01]  /*202e0*/  F2FP.F16.F32.PACK_AB R69, R70, R69 ;  /* 0x000000454645723e */ /* 0x000fe200000000ff */
[----:B------:R0:W-:Y:S01]  /*202f0*/  STG.E.U16 desc[UR10][R4.64], R14 ;  /* 0x0000000e04007986 */ /* 0x0001e2000c10150a */
[----:B-1----:R-:W-:Y:S01]  /*20300*/  IADD3 R2, P1, PT, R111, R12, RZ ;  /* 0x0000000c6f027210 */ /* 0x002fe20007f3e0ff */
[----:B------:R-:W-:Y:S01]  /*20310*/  IMAD R113, R67, 0x4d, RZ ;  /* 0x0000004d43717824 */ /* 0x000fe200078e02ff */
[-C--:B------:R-:W-:Y:S01]  /*20320*/  LEA.HI.X.SX32 R17, R17, R13.reuse, 0x1, P0 ;  /* 0x0000000d11117211 */ /* 0x080fe200000f0eff */
[----:B------:R1:W-:Y:S01]  /*20330*/  STG.E.U16 desc[UR10][R6.64], R217 ;  /* 0x000000d906007986 */ /* 0x0003e2000c10150a */
[----:B------:R-:W-:Y:S01]  /*20340*/  LEA.HI.X.SX32 R3, R21, R13, 0x1, P1 ;  /* 0x0000000d15037211 */ /* 0x000fe200008f0eff */
[C---:B------:R-:W-:Y:S01]  /*20350*/  IMAD R21, R67.reuse, 0x9e, RZ ;  /* 0x0000009e43157824 */ /* 0x040fe200078e02ff */
[----:B------:R-:W-:Y:S01]  /*20360*/  F2FP.F16.F32.PACK_AB R71, R72, R71 ;  /* 0x000000474847723e */ /* 0x000fe200000000ff */
[----:B------:R-:W-:Y:S01]  /*20370*/  IMAD R115, R67, 0x51, RZ ;  /* 0x0000005143737824 */ /* 0x000fe200078e02ff */
[----:B------:R-:W3:Y:S01]  /*20380*/  LDC R70, c[0x0][0x3e8] ;  /* 0x0000fa00ff467b82 */ /* 0x000ee20000000800 */
[----:B0-----:R-:W-:-:S02]  /*20390*/  PRMT R5, R217, 0x7632, R5 ;  /* 0x00007632d9057816 */ /* 0x001fc40000000005 */
[-C--:B------:R-:W-:Y:S02]  /*203a0*/  IADD3 R4, P0, PT, R19, R12.reuse, RZ ;  /* 0x0000000c13047210 */ /* 0x080fe40007f1e0ff */
[C---:B-1----:R-:W-:Y:S01]  /*203b0*/  PRMT R7, R81.reuse, 0x7610, R7 ;  /* 0x0000761051077816 */ /* 0x042fe20000000007 */
[----:B------:R0:W-:Y:S01]  /*203c0*/  STG.E.U16 desc[UR10][R16.64], R5 ;  /* 0x0000000510007986 */ /* 0x0001e2000c10150a */
[----:B------:R-:W-:Y:S01]  /*203d0*/  PRMT R14, R81, 0x7632, R14 ;  /* 0x00007632510e7816 */ /* 0x000fe2000000000e */
[----:B------:R-:W-:Y:S01]  /*203e0*/  IMAD R81, R67, 0xa0, RZ ;  /* 0x000000a043517824 */ /* 0x000fe200078e02ff */
[-C--:B------:R-:W-:Y:S01]  /*203f0*/  IADD3 R6, P1, PT, R109, R12.reuse, RZ ;  /* 0x0000000c6d067210 */ /* 0x080fe20007f3e0ff */
[----:B------:R1:W-:Y:S01]  /*20400*/  STG.E.U16 desc[UR10][R2.64], R7 ;  /* 0x0000000702007986 */ /* 0x0003e2000c10150a */
[----:B------:R-:W-:Y:S01]  /*20410*/  IMAD R123, R67, 0x59, RZ ;  /* 0x00000059437b7824 */ /* 0x000fe200078e02ff */
[----:B------:R-:W4:Y:S01]  /*20420*/  LDC R72, c[0x0][0x3e8] ;  /* 0x0000fa00ff487b82 */ /* 0x000f220000000800 */
[-C--:B0-----:R-:W-:Y:S01]  /*20430*/  LEA.HI.X.SX32 R5, R113, R13.reuse, 0x1, P0 ;  /* 0x0000000d71057211 */ /* 0x081fe200000f0eff */
[----:B------:R-:W-:Y:S01]  /*20440*/  IMAD R17, R67, 0x4f, RZ ;  /* 0x0000004f43117824 */ /* 0x000fe200078e02ff */
[-C--:B------:R-:W-:Y:S01]  /*20450*/  IADD3 R16, P0, PT, R21, R12.reuse, RZ ;  /* 0x0000000c15107210 */ /* 0x080fe20007f1e0ff */
[----:B------:R-:W-:Y:S01]  /*20460*/  IMAD R113, R67, 0xa2, RZ ;  /* 0x000000a243717824 */ /* 0x000fe200078e02ff */
[-C--:B-1----:R-:W-:Y:S01]  /*20470*/  LEA.HI.X.SX32 R7, R23, R13.reuse, 0x1, P1 ;  /* 0x0000000d17077211 */ /* 0x082fe200008f0eff */
[----:B------:R0:W-:Y:S01]  /*20480*/  STG.E.U16 desc[UR10][R4.64], R14 ;  /* 0x0000000e04007986 */ /* 0x0001e2000c10150a */
[----:B------:R-:W-:Y:S01]  /*20490*/  IADD3 R2, P1, PT, R81, R12, RZ ;  /* 0x0000000c51027210 */ /* 0x000fe20007f3e0ff */
[----:B------:R-:W-:Y:S01]  /*204a0*/  IMAD R23, R67, 0xa4, RZ ;  /* 0x000000a443177824 */ /* 0x000fe200078e02ff */
[-C--:B------:R-:W-:Y:S01]  /*204b0*/  LEA.HI.X.SX32 R17, R17, R13.reuse, 0x1, P0 ;  /* 0x0000000d11117211 */ /* 0x080fe200000f0eff */
[----:B------:R1:W-:Y:S01]  /*204c0*/  STG.E.U16 desc[UR10][R6.64], R82 ;  /* 0x0000005206007986 */ /* 0x0003e2000c10150a */
[----:B------:R-:W-:Y:S01]  /*204d0*/  LEA.HI.X.SX32 R3, R25, R13, 0x1, P1 ;  /* 0x0000000d19037211 */ /* 0x000fe200008f0eff */
[----:B------:R-:W-:Y:S01]  /*204e0*/  IMAD R25, R67, 0xa6, RZ ;  /* 0x000000a643197824 */ /* 0x000fe200078e02ff */
[----:B------:R-:W2:Y:S01]  /*204f0*/  LDC R18, c[0x0][0x3e8] ;  /* 0x0000fa00ff127b82 */ /* 0x000ea20000000800 */
        /* <DEDUP_REMOVED lines=10> */
[----:B------:R-:W-:Y:S01]  /*205a0*/  IADD3 R16, P0, PT, R25, R12, RZ ;  /* 0x0000000c19107210 */ /* 0x000fe20007f1e0ff */
[----:B------:R-:W-:-:S02]  /*205b0*/  IMAD R115, R67, 0xa8, RZ ;  /* 0x000000a843737824 */ /* 0x000fc400078e02ff */
[----:B------:R0:W-:Y:S01]  /*205c0*/  STG.E.U16 desc[UR10][R4.64], R14 ;  /* 0x0000000e04007986 */ /* 0x0001e2000c10150a */
[-C--:B------:R-:W-:Y:S02]  /*205d0*/  LEA.HI.X.SX32 R17, R17, R13.reuse, 0x1, P0 ;  /* 0x0000000d11117211 */ /* 0x080fe400000f0eff */
[-C--:B-1----:R-:W-:Y:S01]  /*205e0*/  IADD3 R2, P1, PT, R115, R12.reuse, RZ ;  /* 0x0000000c73027210 */ /* 0x082fe20007f3e0ff */
[----:B------:R1:W-:Y:S01]  /*205f0*/  STG.E.U16 desc[UR10][R6.64], R224 ;  /* 0x000000e006007986 */ /* 0x0003e2000c10150a */
[----:B0-----:R-:W-:Y:S02]  /*20600*/  PRMT R5, R224, 0x7632, R5 ;  /* 0x00007632e0057816 */ /* 0x001fe40000000005 */
[-C--:B------:R-:W-:Y:S02]  /*20610*/  IADD3 R4, P0, PT, R29, R12.reuse, RZ ;  /* 0x0000000c1d047210 */ /* 0x080fe40007f1e0ff */
[-C--:B------:R-:W-:Y:S01]  /*20620*/  LEA.HI.X.SX32 R3, R27, R13.reuse, 0x1, P1 ;  /* 0x0000000d1b037211 */ /* 0x080fe200008f0eff */
[----:B------:R0:W-:Y:S01]  /*20630*/  STG.E.U16 desc[UR10][R16.64], R5 ;  /* 0x0000000510007986 */ /* 0x0001e2000c10150a */
[----:B-1----:R-:W-:Y:S01]  /*20640*/  IADD3 R6, P1, PT, R117, R12, RZ ;  /* 0x0000000c75067210 */ /* 0x002fe20007f3e0ff */
[----:B------:R-:W-:Y:S01]  /*20650*/  IMAD R27, R67, 0xae, RZ ;  /* 0x000000ae431b7824 */ /* 0x000fe200078e02ff */
[----:B------:R-:W-:Y:S01]  /*20660*/  PRMT R14, R88, 0x7632, R14 ;  /* 0x00007632580e7816 */ /* 0x000fe2000000000e */
[----:B------:R1:W-:Y:S01]  /*20670*/  STG.E.U16 desc[UR10][R2.64], R88 ;  /* 0x0000005802007986 */ /* 0x0003e2000c10150a */
[----:B------:R-:W-:-:S02]  /*20680*/  LEA.HI.X.SX32 R7, R31, R13, 0x1, P1 ;  /* 0x0000000d1f077211 */ /* 0x000fc400008f0eff */
[----:B0-----:R-:W-:Y:S01]  /*20690*/  LEA.HI.X.SX32 R5, R119, R13, 0x1, P0 ;  /* 0x0000000d77057211 */ /* 0x001fe200000f0eff */
[----:B------:R-:W-:Y:S01]  /*206a0*/  IMAD R119, R67, 0xb0, RZ ;  /* 0x000000b043777824 */ /* 0x000fe200078e02ff */
[----:B------:R-:W-:Y:S01]  /*206b0*/  IADD3 R16, P0, PT, R27, R12, RZ ;  /* 0x0000000c1b107210 */ /* 0x000fe20007f1e0ff */
[----:B------:R-:W-:-:S03]  /*206c0*/  IMAD R17, R67, 0x57, RZ ;  /* 0x0000005743117824 */ /* 0x000fc600078e02ff */
[-C--:B-1----:R-:W-:Y:S01]  /*206d0*/  IADD3 R2, P1, PT, R119, R12.reuse, RZ ;  /* 0x0000000c77027210 */ /* 0x082fe20007f3e0ff */
[----:B------:R-:W-:Y:S01]  /*206e0*/  IMAD R31, R67, 0xb2, RZ ;  /* 0x000000b2431f7824 */ /* 0x000fe200078e02ff */
[----:B------:R0:W-:Y:S01]  /*206f0*/  STG.E.U16 desc[UR10][R4.64], R14 ;  /* 0x0000000e04007986 */ /* 0x0001e2000c10150a */
[-C--:B------:R-:W-:Y:S02]  /*20700*/  LEA.HI.X.SX32 R17, R17, R13.reuse, 0x1, P0 ;  /* 0x0000000d11117211 */ /* 0x080fe400000f0eff */
[----:B------:R-:W-:Y:S01]  /*20710*/  LEA.HI.X.SX32 R3, R33, R13, 0x1, P1 ;  /* 0x0000000d21037211 */ /* 0x000fe200008f0eff */
[----:B------:R1:W-:Y:S01]  /*20720*/  STG.E.U16 desc[UR10][R6.64], R90 ;  /* 0x0000005a06007986 */ /* 0x0003e2000c10150a */
[----:B------:R-:W-:Y:S01]  /*20730*/  IMAD R33, R67, 0xb6, RZ ;  /* 0x000000b643217824 */ /* 0x000fe200078e02ff */
[----:B0-----:R-:W-:Y:S02]  /*20740*/  PRMT R5, R90, 0x7632, R5 ;  /* 0x000076325a057816 */ /* 0x001fe40000000005 */
[----:B------:R-:W-:-:S02]  /*20750*/  IADD3 R4, P0, PT, R31, R12, RZ ;  /* 0x0000000c1f047210 */ /* 0x000fc40007f1e0ff */
[-C--:B-1----:R-:W-:Y:S01]  /*20760*/  IADD3 R6, P1, PT, R121, R12.reuse, RZ ;  /* 0x0000000c79067210 */ /* 0x082fe20007f3e0ff */
[----:B------:R0:W-:Y:S01]  /*20770*/  STG.E.U16 desc[UR10][R16.64], R5 ;  /* 0x0000000510007986 */ /* 0x0001e2000c10150a */
[----:B------:R-:W-:Y:S02]  /*20780*/  PRMT R14, R92, 0x7632, R14 ;  /* 0x000076325c0e7816 */ /* 0x000fe4000000000e */
[-C--:B------:R-:W-:Y:S01]  /*20790*/  LEA.HI.X.SX32 R7, R35, R13.reuse, 0x1, P1 ;  /* 0x0000000d23077211 */ /* 0x080fe200008f0eff */
[C---:B------:R-:W-:Y:S01]  /*207a0*/  IMAD R35, R67.reuse, 0xb8, RZ ;  /* 0x000000b843237824 */ /* 0x040fe200078e02ff */
[----:B------:R1:W-:Y:S01]  /*207b0*/  STG.E.U16 desc[UR10][R2.64], R92 ;  /* 0x0000005c02007986 */ /* 0x0003e2000c10150a */
[----:B------:R-:W-:Y:S01]  /*207c0*/  IMAD R125, R67, 0xbc, RZ ;  /* 0x000000bc437d7824 */ /* 0x000fe200078e02ff */
[-C--:B0-----:R-:W-:Y:S01]  /*207d0*/  LEA.HI.X.SX32 R5, R123, R13.reuse, 0x1, P0 ;  /* 0x0000000d7b057211 */ /* 0x081fe200000f0eff */
[----:B------:R-:W-:Y:S01]  /*207e0*/  IMAD R17, R67, 0x5b, RZ ;  /* 0x0000005b43117824 */ /* 0x000fe200078e02ff */
[-C--:B------:R-:W-:Y:S01]  /*207f0*/  IADD3 R16, P0, PT, R33, R12.reuse, RZ ;  /* 0x0000000c21107210 */ /* 0x080fe20007f1e0ff */
[----:B------:R-:W-:Y:S01]  /*20800*/  IMAD R123, R67, 0xba, RZ ;  /* 0x000000ba437b7824 */ /* 0x000fe200078e02ff */
[----:B-1----:R-:W-:Y:S01]  /*20810*/  IADD3 R2, P1, PT, R35, R12, RZ ;  /* 0x0000000c23027210 */ /* 0x002fe20007f3e0ff */
[----:B------:R0:W-:Y:S01]  /*20820*/  STG.E.U16 desc[UR10][R4.64], R14 ;  /* 0x0000000e04007986 */ /* 0x0001e2000c10150a */
[-C--:B------:R-:W-:Y:S01]  /*20830*/  LEA.HI.X.SX32 R17, R17, R13.reuse, 0x1, P0 ;  /* 0x0000000d11117211 */ /* 0x080fe200000f0eff */
[----:B------:R-:W-:Y:S01]  /*20840*/  IMAD R127, R67, 0x5d, RZ ;  /* 0x0000005d437f7824 */ /* 0x000fe200078e02ff */
        /* <DEDUP_REMOVED lines=16> */
[-C--:B------:R-:W-:Y:S01]  /*20950*/  LEA.HI.X.SX32 R17, R17, R13.reuse, 0x1, P0 ;  /* 0x0000000d11117211 */ /* 0x080fe200000f0eff */
[----:B------:R-:W-:Y:S01]  /*20960*/  IMAD R131, R67, 0x61, RZ ;  /* 0x0000006143837824 */ /* 0x000fe200078e02ff */
[-C--:B-1----:R-:W-:Y:S01]  /*20970*/  IADD3 R2, P1, PT, R45, R12.reuse, RZ ;  /* 0x0000000c2d027210 */ /* 0x082fe20007f3e0ff */
[----:B------:R-:W-:Y:S01]  /*20980*/  IMAD R129, R67, 0xc4, RZ ;  /* 0x000000c443817824 */ /* 0x000fe200078e02ff */
        /* <DEDUP_REMOVED lines=14> */
[----:B-1----:R-:W-:Y:S01]  /*20a70*/  IADD3 R2, P1, PT, R131, R12, RZ ;  /* 0x0000000c83027210 */ /* 0x002fe20007f3e0ff */
[----:B------:R-:W-:Y:S01]  /*20a80*/  IMAD R41, R67, 0xca, RZ ;  /* 0x000000ca43297824 */ /* 0x000fe200078e02ff */
[----:B------:R0:W-:Y:S01]  /*20a90*/  STG.E.U16 desc[UR10][R4.64], R14 ;  /* 0x0000000e04007986 */ /* 0x0001e2000c10150a */
[-C--:B------:R-:W-:Y:S02]  /*20aa0*/  LEA.HI.X.SX32 R17, R17, R13.reuse, 0x1, P0 ;  /* 0x0000000d11117211 */ /* 0x080fe400000f0eff */
[----:B------:R-:W-:Y:S01]  /*20ab0*/  LEA.HI.X.SX32 R3, R43, R13, 0x1, P1 ;  /* 0x0000000d2b037211 */ /* 0x000fe200008f0eff */
[----:B------:R1:W-:Y:S01]  /*20ac0*/  STG.E.U16 desc[UR10][R6.64], R102 ;  /* 0x0000006606007986 */ /* 0x0003e2000c10150a */
[C---:B------:R-:W-:Y:S02]  /*20ad0*/  IMAD R139, R67.reuse, 0x65, RZ ;  /* 0x00000065438b7824 */ /* 0x040fe400078e02ff */
        /* <DEDUP_REMOVED lines=40> */
[-C--:B-1----:R-:W-:Y:S01]  /*20d60*/  IADD3 R6, P1, PT, R193, R12.reuse, RZ ;  /* 0x0000000cc1067210 */ /* 0x082fe20007f3e0ff */
[----:B------:R-:W-:Y:S01]  /*20d70*/  IMAD R53, R67, 0xde, RZ ;  /* 0x000000de43357824 */ /* 0x000fe200078e02ff */
[----:B------:R-:W-:Y:S01]  /*20d80*/  PRMT R14, R112, 0x7632, R14 ;  /* 0x00007632700e7816 */ /* 0x000fe2000000000e */
[----:B------:R1:W-:Y:S01]  /*20d90*/  STG.E.U16 desc[UR10][R2.64], R112 ;  /* 0x0000007002007986 */ /* 0x0003e2000c10150a */
[-C--:B------:R-:W-:Y:S01]  /*20da0*/  LEA.HI.X.SX32 R7, R55, R13.reuse, 0x1, P1 ;  /* 0x0000000d37077211 */ /* 0x080fe200008f0eff */
[----:B------:R-:W-:Y:S01]  /*20db0*/  IMAD R197, R67, 0xe4, RZ ;  /* 0x000000e443c57824 */ /* 0x000fe200078e02ff */
        /* <DEDUP_REMOVED lines=48> */
[----:B------:R1:W-:Y:S01]  /*210c0*/  STG.E.U16 desc[UR10][R6.64], R122 ;  /* 0x0000007a06007986 */ /* 0x0003e2000c10150a */
[----:B------:R-:W-:Y:S02]  /*210d0*/  IMAD R205, R67, 0xf4, RZ ;  /* 0x000000f443cd7824 */ /* 0x000fe400078e02ff */
[----:B------:R-:W-:Y:S02]  /*210e0*/  LEA.HI.X.SX32 R3, R65, R13, 0x1, P1 ;  /* 0x0000000d41037211 */ /* 0x000fe400008f0eff */
[----:B0-----:R-:W-:Y:S02]  /*210f0*/  PRMT R5, R122, 0x7632, R5 ;  /* 0x000076327a057816 */ /* 0x001fe40000000005 */
[----:B------:R-:W-:-:S02]  /*21100*/  IADD3 R4, P0, PT, R203, R12, RZ ;  /* 0x0000000ccb047210 */ /* 0x000fc40007f1e0ff */
[----:B------:R-:W-:Y:S01]  /*21110*/  PRMT R14, R124, 0x7632, R14 ;  /* 0x000076327c0e7816 */ /* 0x000fe2000000000e */
[----:B------:R0:W-:Y:S01]  /*21120*/  STG.E.U16 desc[UR10][R16.64], R5 ;  /* 0x0000000510007986 */ /* 0x0001e2000c10150a */
[----:B------:R-:W-:Y:S01]  /*21130*/  IMAD R65, R67, 0xf6, RZ ;  /* 0x000000f643417824 */ /* 0x000fe200078e02ff */
[----:B-1----:R-:W-:Y:S02]  /*21140*/  IADD3 R6, P1, PT, R205, R12, RZ ;  /* 0x0000000ccd067210 */ /* 0x002fe40007f3e0ff */
[----:B------:R-:W-:Y:S01]  /*21150*/  STG.E.U16 desc[UR10][R2.64], R124 ;  /* 0x0000007c02007986 */ /* 0x000fe2000c10150a */
[----:B0-----:R-:W-:Y:S01]  /*21160*/  LEA.HI.X.SX32 R5, R207, R13, 0x1, P0 ;  /* 0x0000000dcf057211 */ /* 0x001fe200000f0eff */
[----:B------:R-:W-:-:S04]  /*21170*/  IMAD R17, R67, 0x7b, RZ ;  /* 0x0000007b43117824 */ /* 0x000fc800078e02ff */
[----:B------:R0:W-:Y:S01]  /*21180*/  STG.E.U16 desc[UR10][R4.64], R14 ;  /* 0x0000000e04007986 */ /* 0x0001e2000c10150a */
[-C--:B------:R-:W-:Y:S01]  /*21190*/  LEA.HI.X.SX32 R7, R87, R13.reuse, 0x1, P1 ;  /* 0x0000000d57077211 */ /* 0x080fe200008f0eff */
[----:B------:R-:W-:Y:S01]  /*211a0*/  IMAD R87, R67, 0xfa, RZ ;  /* 0x000000fa43577824 */ /* 0x000fe200078e02ff */
[-C--:B------:R-:W-:Y:S01]  /*211b0*/  IADD3 R16, P0, PT, R65, R12.reuse, RZ ;  /* 0x0000000c41107210 */ /* 0x080fe20007f1e0ff */
[----:B------:R-:W-:Y:S01]  /*211c0*/  IMAD R207, R67, 0xf8, RZ ;  /* 0x000000f843cf7824 */ /* 0x000fe200078e02ff */
[----:B0-----:R-:W0:Y:S02]  /*211d0*/  LDC R14, c[0x0][0x3e8] ;  /* 0x0000fa00ff0e7b82 */ /* 0x001e240000000800 */
[----:B------:R-:W-:Y:S01]  /*211e0*/  LEA.HI.X.SX32 R17, R17, R13, 0x1, P0 ;  /* 0x0000000d11117211 */ /* 0x000fe200000f0eff */
[----:B------:R-:W-:Y:S01]  /*211f0*/  IMAD R209, R67, 0x7d, RZ ;  /* 0x0000007d43d17824 */ /* 0x000fe200078e02ff */
[----:B------:R-:W-:Y:S02]  /*21200*/  PRMT R5, R126, 0x7632, R5 ;  /* 0x000076327e057816 */ /* 0x000fe40000000005 */
[-C--:B------:R-:W-:Y:S01]  /*21210*/  IADD3 R4, P0, PT, R87, R12.reuse, RZ ;  /* 0x0000000c57047210 */ /* 0x080fe20007f1e0ff */
[----:B------:R1:W-:Y:S01]  /*21220*/  STG.E.U16 desc[UR10][R6.64], R126 ;  /* 0x0000007e06007986 */ /* 0x0003e2000c10150a */
[----:B------:R-:W-:-:S03]  /*21230*/  IADD3 R2, P1, PT, R207, R12, RZ ;  /* 0x0000000ccf027210 */ /* 0x000fc60007f3e0ff */
[----:B------:R2:W-:Y:S01]  /*21240*/  STG.E.U16 desc[UR10][R16.64], R5 ;  /* 0x0000000510007986 */ /* 0x0005e2000c10150a */
[-C--:B------:R-:W-:Y:S02]  /*21250*/  LEA.HI.X.SX32 R3, R91, R13.reuse, 0x1, P1 ;  /* 0x0000000d5b037211 */ /* 0x080fe400008f0eff */
[----:B-1----:R-:W-:Y:S02]  /*21260*/  PRMT R7, R128, 0x7632, R7 ;  /* 0x0000763280077816 */ /* 0x002fe40000000007 */
[----:B--2---:R-:W-:Y:S01]  /*21270*/  LEA.HI.X.SX32 R5, R209, R13, 0x1, P0 ;  /* 0x0000000dd1057211 */ /* 0x004fe200000f0eff */
[----:B------:R-:W-:Y:S01]  /*21280*/  IMAD R209, R67, 0xfc, RZ ;  /* 0x000000fc43d17824 */ /* 0x000fe200078e02ff */
[----:B------:R-:W-:Y:S04]  /*21290*/  STG.E.U16 desc[UR10][R2.64], R128 ;  /* 0x0000008002007986 */ /* 0x000fe8000c10150a */
[----:B------:R-:W-:Y:S01]  /*212a0*/  IADD3 R6, P0, PT, R209, R12, RZ ;  /* 0x0000000cd1067210 */ /* 0x000fe20007f1e0ff */
[----:B------:R1:W-:Y:S01]  /*212b0*/  STG.E.U16 desc[UR10][R4.64], R7 ;  /* 0x0000000704007986 */ /* 0x0003e2000c10150a */
[----:B------:R-:W-:-:S02]  /*212c0*/  IMAD R91, R67, 0xfe, RZ ;  /* 0x000000fe435b7824 */ /* 0x000fc400078e02ff */
[----:B-1----:R-:W-:Y:S01]  /*212d0*/  LEA.HI.X.SX32 R7, R83, R13, 0x1, P0 ;  /* 0x0000000d53077211 */ /* 0x002fe200000f0eff */
[----:B0-----:R-:W-:Y:S02]  /*212e0*/  IMAD R83, R14, 0x102, RZ ;  /* 0x000001020e537824 */ /* 0x001fe400078e02ff */
[----:B------:R-:W0:Y:S01]  /*212f0*/  LDC R14, c[0x0][0x3e8] ;  /* 0x0000fa00ff0e7b82 */ /* 0x000e220000000800 */
[----:B------:R-:W-:Y:S02]  /*21300*/  LEA R17, R67, -R67, 0x7 ;  /* 0x8000004343117211 */ /* 0x000fe400078e38ff */
[----:B------:R-:W-:Y:S02]  /*21310*/  IADD3 R16, P1, PT, R91, R12, RZ ;  /* 0x0000000c5b107210 */ /* 0x000fe40007f3e0ff */
[----:B------:R-:W-:Y:S02]  /*21320*/  F2FP.F16.F32.PACK_AB R77, R78, R77 ;  /* 0x0000004d4e4d723e */ /* 0x000fe400000000ff */
[----:B------:R-:W-:-:S02]  /*21330*/  LEA.HI.X.SX32 R17, R17, R13, 0x1, P1 ;  /* 0x0000000d11117211 */ /* 0x000fc400008f0eff */
[----:B------:R-:W-:Y:S02]  /*21340*/  PRMT R78, R130, 0x7632, R78 ;  /* 0x00007632824e7816 */ /* 0x000fe4000000004e */
[----:B------:R-:W-:Y:S01]  /*21350*/  F2FP.F16.F32.PACK_AB R73, R74, R73 ;  /* 0x000000494a49723e */ /* 0x000fe200000000ff */
[----:B------:R3:W-:Y:S01]  /*21360*/  STG.E.U16 desc[UR10][R6.64], R130 ;  /* 0x0000008206007986 */ /* 0x0007e2000c10150a */
[----:B------:R-:W1:Y:S01]  /*21370*/  LDC R74, c[0x0][0x3e8] ;  /* 0x0000fa00ff4a7b82 */ /* 0x000e620000000800 */
[----:B------:R-:W-:Y:S02]  /*21380*/  SHF.L.U32 R3, R67, 0x7, RZ ;  /* 0x0000000743037819 */ /* 0x000fe400000006ff */
[----:B------:R-:W-:Y:S01]  /*21390*/  LEA R2, P2, R211, R12, 0x8 ;  /* 0x0000000cd3027211 */ /* 0x000fe200078440ff */
[----:B------:R4:W-:Y:S01]  /*213a0*/  STG.E.U16 desc[UR10][R16.64], R78 ;  /* 0x0000004e10007986 */ /* 0x0009e2000c10150a */
[----:B------:R-:W-:Y:S02]  /*213b0*/  IMAD R211, R18, 0x104, RZ ;  /* 0x0000010412d37824 */ /* 0x000fe400078e02ff */
[----:B------:R-:W-:Y:S01]  /*213c0*/  LEA.HI.X.SX32 R3, R3, R13, 0x1, P2 ;  /* 0x0000000d03037211 */ /* 0x000fe200010f0eff */
[----:B------:R-:W2:Y:S01]  /*213d0*/  LDC R18, c[0x0][0x3e8] ;  /* 0x0000fa00ff127b82 */ /* 0x000ea20000000800 */
[----:B---3--:R-:W-:Y:S01]  /*213e0*/  IMAD R7, R70, 0x106, RZ ;  /* 0x0000010646077824 */ /* 0x008fe200078e02ff */
[C---:B------:R-:W-:Y:S01]  /*213f0*/  PRMT R70, R69.reuse, 0x7610, R70 ;  /* 0x0000761045467816 */ /* 0x040fe20000000046 */
[----:B----4-:R-:W-:Y:S01]  /*21400*/  IMAD R17, R72, 0x108, RZ ;  /* 0x0000010848117824 */ /* 0x010fe200078e02ff */
[----:B------:R-:W-:Y:S01]  /*21410*/  PRMT R72, R69, 0x7632, R72 ;  /* 0x0000763245487816 */ /* 0x000fe20000000048 */
[----:B0-----:R-:W-:Y:S01]  /*21420*/  IMAD R69, R14, 0x10a, RZ ;  /* 0x0000010a0e457824 */ /* 0x001fe200078e02ff */
[----:B------:R-:W-:-:S02]  /*21430*/  LEA R5, R67, R67, 0x7 ;  /* 0x0000004343057211 */ /* 0x000fc400078e38ff */
[----:B------:R-:W0:Y:S01]  /*21440*/  LDC R14, c[0x0][0x3e8] ;  /* 0x0000fa00ff0e7b82 */ /* 0x000e220000000800 */
[----:B------:R-:W-:Y:S01]  /*21450*/  IADD3 R4, P0, PT, R83, R12, RZ ;  /* 0x0000000c53047210 */ /* 0x000fe20007f1e0ff */
[----:B------:R3:W-:Y:S01]  /*21460*/  STG.E.U16 desc[UR10][R2.64], R68 ;  /* 0x0000004402007986 */ /* 0x0007e2000c10150a */
[----:B------:R-:W-:Y:S02]  /*21470*/  F2FP.F16.F32.PACK_AB R75, R76, R75 ;  /* 0x0000004b4c4b723e */ /* 0x000fe400000000ff */
[----:B------:R-:W-:-:S03]  /*21480*/  LEA.HI.X.SX32 R5, R5, R13, 0x1, P0 ;  /* 0x0000000d05057211 */ /* 0x000fc600000f0eff */
[----:B------:R-:W4:Y:S01]  /*21490*/  LDC R76, c[0x0][0x3e8] ;  /* 0x0000fa00ff4c7b82 */ /* 0x000f220000000800 */
[----:B---3--:R-:W-:Y:S02]  /*214a0*/  PRMT R3, R68, 0x7632, R3 ;  /* 0x0000763244037816 */ /* 0x008fe40000000003 */
[----:B------:R-:W-:-:S05]  /*214b0*/  IADD3 R2, P0, PT, R211, R12, RZ ;  /* 0x0000000cd3027210 */ /* 0x000fca0007f1e0ff */
[----:B------:R-:W3:Y:S01]  /*214c0*/  LDC R68, c[0x0][0x3e8] ;  /* 0x0000fa00ff447b82 */ /* 0x000ee20000000800 */
[----:B------:R1:W-:Y:S01]  /*214d0*/  STG.E.U16 desc[UR10][R4.64], R3 ;  /* 0x0000000304007986 */ /* 0x0003e2000c10150a */
[----:B------:R-:W-:Y:S01]  /*214e0*/  IMAD R83, R67, 0x83, RZ ;  /* 0x0000008343537824 */ /* 0x000fe200078e02ff */
[-C--:B------:R-:W-:Y:S02]  /*214f0*/  IADD3 R6, P1, PT, R7, R12.reuse, RZ ;  /* 0x0000000c07067210 */ /* 0x080fe40007f3e0ff */
[----:B------:R-:W-:Y:S02]  /*21500*/  IADD3 R16, P2, PT, R17, R12, RZ ;  /* 0x0000000c11107210 */ /* 0x000fe40007f5e0ff */
[-C--:B------:R-:W-:Y:S02]  /*21510*/  LEA.HI.X.SX32 R7, R83, R13.reuse, 0x1, P1 ;  /* 0x0000000d53077211 */ /* 0x080fe400008f0eff */
[-C--:B-1----:R-:W-:Y:S01]  /*21520*/  LEA.HI.X.SX32 R3, R89, R13.reuse, 0x1, P0 ;  /* 0x0000000d59037211 */ /* 0x082fe200000f0eff */
[----:B------:R-:W-:Y:S01]  /*21530*/  IMAD R83, R74, 0x10c, RZ ;  /* 0x0000010c4a537824 */ /* 0x000fe200078e02ff */
[----:B------:R-:W-:-:S03]  /*21540*/  LEA.HI.X.SX32 R17, R95, R13, 0x1, P2 ;  /* 0x0000000d5f117211 */ /* 0x000fc600010f0eff */
[----:B------:R1:W-:Y:S01]  /*21550*/  STG.E.U16 desc[UR10][R2.64], R70 ;  /* 0x0000004602007986 */ /* 0x0003e2000c10150a */
[----:B------:R-:W-:-:S03]  /*21560*/  IMAD R5, R67, 0x85, RZ ;  /* 0x0000008543057824 */ /* 0x000fc600078e02ff */
[----:B------:R0:W-:Y:S01]  /*21570*/  STG.E.U16 desc[UR10][R6.64], R72 ;  /* 0x0000004806007986 */ /* 0x0001e2000c10150a */
[----:B-1----:R-:W1:Y:S03]  /*21580*/  LDC R70, c[0x0][0x3e8] ;  /* 0x0000fa00ff467b82 */ /* 0x002e660000000800 */
[----:B------:R2:W-:Y:S01]  /*21590*/  STG.E.U16 desc[UR10][R16.64], R71 ;  /* 0x0000004710007986 */ /* 0x0005e2000c10150a */
[-C--:B------:R-:W-:Y:S01]  /*215a0*/  IADD3 R2, P1, PT, R83, R12.reuse, RZ ;  /* 0x0000000c53027210 */ /* 0x080fe20007f3e0ff */
[----:B0-----:R-:W-:Y:S01]  /*215b0*/  IMAD R83, R14, 0x114, RZ ;  /* 0x000001140e537824 */ /* 0x001fe200078e02ff */
[----:B------:R-:W-:Y:S02]  /*215c0*/  IADD3 R4, P0, PT, R69, R12, RZ ;  /* 0x0000000c45047210 */ /* 0x000fe40007f1e0ff */
[----:B------:R-:W-:Y:S01]  /*215d0*/  PRMT R72, R71, 0x7632, R72 ;  /* 0x0000763247487816 */ /* 0x000fe20000000048 */
[----:B------:R-:W0:Y:S01]  /*215e0*/  LDC R14, c[0x0][0x3e8] ;  /* 0x0000fa00ff0e7b82 */ /* 0x000e220000000800 */
[----:B--2---:R-:W-:-:S07]  /*215f0*/  IMAD R17, R18, 0x110, RZ ;  /* 0x0000011012117824 */ /* 0x004fce00078e02ff */
[----:B------:R-:W2:Y:S01]  /*21600*/  LDC R18, c[0x0][0x3e8] ;  /* 0x0000fa00ff127b82 */ /* 0x000ea20000000800 */
[----:B----4-:R-:W-:Y:S01]  /*21610*/  IMAD R89, R76, 0x10e, RZ ;  /* 0x0000010e4c597824 */ /* 0x010fe200078e02ff */
[----:B------:R-:W-:Y:S02]  /*21620*/  LEA.HI.X.SX32 R5, R5, R13, 0x1, P0 ;  /* 0x0000000d05057211 */ /* 0x000fe400000f0eff */
[----:B------:R-:W-:-:S04]  /*21630*/  PRMT R74, R73, 0x7610, R74 ;  /* 0x00007610494a7816 */ /* 0x000fc8000000004a */
[----:B------:R-:W4:Y:S01]  /*21640*/  LDC R71, c[0x0][0x3e8] ;  /* 0x0000fa00ff477b82 */ /* 0x000f220000000800 */
[----:B------:R-:W-:Y:S01]  /*21650*/  PRMT R76, R73, 0x7632, R76 ;  /* 0x00007632494c7816 */ /* 0x000fe2000000004c */
[----:B---3--:R-:W-:Y:S01]  /*21660*/  IMAD R73, R68, 0x112, RZ ;  /* 0x0000011244497824 */ /* 0x008fe200078e02ff */
[-C--:B------:R-:W-:Y:S01]  /*21670*/  LEA.HI.X.SX32 R3, R97, R13.reuse, 0x1, P1 ;  /* 0x0000000d61037211 */ /* 0x080fe200008f0eff */
[----:B------:R-:W-:Y:S01]  /*21680*/  IMAD R7, R67, 0x87, RZ ;  /* 0x0000008743077824 */ /* 0x000fe200078e02ff */
[-C--:B------:R-:W-:Y:S01]  /*21690*/  IADD3 R6, P2, PT, R89, R12.reuse, RZ ;  /* 0x0000000c59067210 */ /* 0x080fe20007f5e0ff */
[----:B------:R3:W-:Y:S01]  /*216a0*/  STG.E.U16 desc[UR10][R4.64], R72 ;  /* 0x0000004804007986 */ /* 0x0007e2000c10150a */
[----:B------:R-:W-:Y:S01]  /*216b0*/  IMAD R69, R67, 0x89, RZ ;  /* 0x0000008943457824 */ /* 0x000fe200078e02ff */
[----:B------:R-:W-:Y:S01]  /*216c0*/  IADD3 R16, P0, PT, R17, R12, RZ ;  /* 0x0000000c11107210 */ /* 0x000fe20007f1e0ff */
[----:B------:R-:W5:Y:S01]  /*216d0*/  LDC R68, c[0x0][0x3e8] ;  /* 0x0000fa00ff447b82 */ /* 0x000f620000000800 */
[-C--:B------:R-:W-:Y:S01]  /*216e0*/  LEA.HI.X.SX32 R7, R7, R13.reuse, 0x1, P2 ;  /* 0x0000000d07077211 */ /* 0x080fe200010f0eff */
[----:B------:R1:W-:Y:S01]  /*216f0*/  STG.E.U16 desc[UR10][R2.64], R74 ;  /* 0x0000004a02007986 */ /* 0x0003e2000c10150a */
[----:B------:R-:W-:-:S02]  /*21700*/  LEA.HI.X.SX32 R17, R103, R13, 0x1, P0 ;  /* 0x0000000d67117211 */ /* 0x000fc400000f0eff */
[----:B---3--:R-:W-:-:S03]  /*21710*/  IADD3 R4, P1, PT, R73, R12, RZ ;  /* 0x0000000c49047210 */ /* 0x008fc60007f3e0ff */
[----:B------:R-:W3:Y:S01]  /*21720*/  LDC R72, c[0x0][0x3e8] ;  /* 0x0000fa00ff487b82 */ /* 0x000ee20000000800 */
[----:B------:R-:W-:Y:S02]  /*21730*/  PRMT R73, R75, 0x7632, R73 ;  /* 0x000076324b497816 */ /* 0x000fe40000000049 */
[-C--:B------:R-:W-:Y:S02]  /*21740*/  LEA.HI.X.SX32 R5, R69, R13.reuse, 0x1, P1 ;  /* 0x0000000d45057211 */ /* 0x080fe400008f0eff */
[-C--:B-1----:R-:W-:Y:S01]  /*21750*/  IADD3 R2, P2, PT, R83, R12.reuse, RZ ;  /* 0x0000000c53027210 */ /* 0x082fe20007f5e0ff */
[----:B------:R-:W-:Y:S01]  /*21760*/  IMAD R69, R70, 0x116, RZ ;  /* 0x0000011646457824 */ /* 0x000fe200078e02ff */
[----:B------:R1:W-:Y:S01]  /*21770*/  STG.E.U16 desc[UR10][R6.64], R76 ;  /* 0x0000004c06007986 */ /* 0x0003e2000c10150a */
[----:B------:R-:W3:Y:S01]  /*21780*/  LDC R70, c[0x0][0x3e8] ;  /* 0x0000fa00ff467b82 */ /* 0x000ee20000000800 */
[----:B------:R-:W-:Y:S02]  /*21790*/  LEA.HI.X.SX32 R3, R99, R13, 0x1, P2 ;  /* 0x0000000d63037211 */ /* 0x000fe400010f0eff */
[----:B------:R2:W-:Y:S04]  /*217a0*/  STG.E.U16 desc[UR10][R16.64], R75 ;  /* 0x0000004b10007986 */ /* 0x0005e8000c10150a */
[----:B------:R-:W-:Y:S01]  /*217b0*/  STG.E.U16 desc[UR10][R4.64], R73 ;  /* 0x0000004904007986 */ /* 0x000fe2000c10150a */
[----:B-1----:R-:W-:Y:S01]  /*217c0*/  IMAD R7, R67, 0x8b, RZ ;  /* 0x0000008b43077824 */ /* 0x002fe200078e02ff */
[----:B------:R-:W-:-:S02]  /*217d0*/  IADD3 R6, P0, PT, R69, R12, RZ ;  /* 0x0000000c45067210 */ /* 0x000fc40007f1e0ff */
[----:B------:R0:W-:Y:S01]  /*217e0*/  STG.E.U16 desc[UR10][R2.64], R77 ;  /* 0x0000004d02007986 */ /* 0x0001e2000c10150a */
[----:B--2---:R-:W-:Y:S01]  /*217f0*/  IMAD R17, R18, 0x11a, RZ ;  /* 0x0000011a12117824 */ /* 0x004fe200078e02ff */
[----:B------:R-:W-:Y:S01]  /*21800*/  LEA.HI.X.SX32 R7, R7, R13, 0x1, P0 ;  /* 0x0000000d07077211 */ /* 0x000fe200000f0eff */
[----:B----4-:R-:W-:Y:S01]  /*21810*/  IMAD R71, R71, 0x118, RZ ;  /* 0x0000011847477824 */ /* 0x010fe200078e02ff */
[----:B------:R-:W-:Y:S01]  /*21820*/  PRMT R18, R77, 0x7632, R18 ;  /* 0x000076324d127816 */ /* 0x000fe20000000012 */
[----:B0-----:R-:W-:Y:S02]  /*21830*/  IMAD R3, R14, 0x11c, RZ ;  /* 0x0000011c0e037824 */ /* 0x001fe400078e02ff */
[----:B------:R-:W0:Y:S02]  /*21840*/  LDC R14, c[0x0][0x3e8] ;  /* 0x0000fa00ff0e7b82 */ /* 0x000e240000000800 */
[----:B------:R1:W-:Y:S01]  /*21850*/  STG.E.U16 desc[UR10][R6.64], R18 ;  /* 0x0000001206007986 */ /* 0x0003e2000c10150a */
[-C--:B------:R-:W-:Y:S01]  /*21860*/  IADD3 R4, P1, PT, R71, R12.reuse, RZ ;  /* 0x0000000c47047210 */ /* 0x080fe20007f3e0ff */
[----:B------:R-:W-:Y:S01]  /*21870*/  IMAD R69, R67, 0x8d, RZ ;  /* 0x0000008d43457824 */ /* 0x000fe200078e02ff */
[----:B------:R-:W-:-:S02]  /*21880*/  IADD3 R2, P0, PT, R17, R12, RZ ;  /* 0x0000000c11027210 */ /* 0x000fc40007f1e0ff */
[----:B------:R-:W-:Y:S02]  /*21890*/  LEA.HI.X.SX32 R5, R101, R13, 0x1, P1 ;  /* 0x0000000d65057211 */ /* 0x000fe400008f0eff */
[-C--:B------:R-:W-:Y:S01]  /*218a0*/  IADD3 R16, P1, PT, R3, R12.reuse, RZ ;  /* 0x0000000c03107210 */ /* 0x080fe20007f3e0ff */
[----:B-1----:R-:W1:Y:S01]  /*218b0*/  LDC R18, c[0x0][0x3e8] ;  /* 0x0000fa00ff127b82 */ /* 0x002e620000000800 */
[----:B------:R-:W-:Y:S02]  /*218c0*/  F2FP.F16.F32.PACK_AB R79, R80, R79 ;  /* 0x0000004f504f723e */ /* 0x000fe400000000ff */
[-C--:B------:R-:W-:Y:S01]  /*218d0*/  LEA.HI.X.SX32 R3, R69, R13.reuse, 0x1, P0 ;  /* 0x0000000d45037211 */ /* 0x080fe200000f0eff */
[----:B-----5:R-:W-:Y:S01]  /*218e0*/  IMAD R69, R68, 0x11e, RZ ;  /* 0x0000011e44457824 */ /* 0x020fe200078e02ff */
[----:B------:R-:W-:Y:S01]  /*218f0*/  PRMT R74, R79, 0x7632, R74 ;  /* 0x000076324f4a7816 */ /* 0x000fe2000000004a */
[----:B------:R2:W-:Y:S01]  /*21900*/  STG.E.U16 desc[UR10][R4.64], R79 ;  /* 0x0000004f04007986 */ /* 0x0005e2000c10150a */
[----:B------:R-:W-:Y:S01]  /*21910*/  LEA.HI.X.SX32 R17, R85, R13, 0x1, P1 ;  /* 0x0000000d55117211 */ /* 0x000fe200008f0eff */
[----:B------:R-:W4:Y:S02]  /*21920*/  LDC R68, c[0x0][0x3e8] ;  /* 0x0000fa00ff447b82 */ /* 0x000f240000000800 */
[----:B------:R5:W-:Y:S01]  /*21930*/  STG.E.U16 desc[UR10][R2.64], R74 ;  /* 0x0000004a02007986 */ /* 0x000be2000c10150a */
[----:B---3--:R-:W-:Y:S01]  /*21940*/  IMAD R71, R70, 0x120, RZ ;  /* 0x0000012046477824 */ /* 0x008fe200078e02ff */
[----:B--2---:R-:W-:-:S02]  /*21950*/  IADD3 R4, P0, PT, R69, R12, RZ ;  /* 0x0000000c45047210 */ /* 0x004fc40007f1e0ff */
[----:B------:R0:W-:Y:S02]  /*21960*/  STG.E.U16 desc[UR10][R16.64], R86 ;  /* 0x0000005610007986 */ /* 0x0001e4000c10150a */
[----:B------:R-:W2:Y:S01]  /*21970*/  LDC R69, c[0x0][0x3e8] ;  /* 0x0000fa00ff457b82 */ /* 0x000ea20000000800 */
[----:B------:R-:W-:Y:S01]  /*21980*/  IMAD R7, R67, 0x8f, RZ ;  /* 0x0000008f43077824 */ /* 0x000fe200078e02ff */
[----:B-----5:R-:W-:Y:S01]  /*21990*/  IADD3 R2, P1, PT, R71, R12, RZ ;  /* 0x0000000c47027210 */ /* 0x020fe20007f3e0ff */
[----:B------:R-:W-:Y:S02]  /*219a0*/  IMAD R73, R72, 0x122, RZ ;  /* 0x0000012248497824 */ /* 0x000fe400078e02ff */
[----:B-1----:R-:W-:Y:S01]  /*219b0*/  IMAD R71, R18, 0x126, RZ ;  /* 0x0000012612477824 */ /* 0x002fe200078e02ff */
[----:B------:R-:W-:Y:S02]  /*219c0*/  F2FP.F16.F32.PACK_AB R141, R142, R141 ;  /* 0x0000008d8e8d723e */ /* 0x000fe400000000ff */
[----:B------:R-:W1:Y:S01]  /*219d0*/  LDC R18, c[0x0][0x3e8] ;  /* 0x0000fa00ff127b82 */ /* 0x000e620000000800 */
[----:B0-----:R-:W-:-:S07]  /*219e0*/  IMAD R17, R14, 0x124, RZ ;  /* 0x000001240e117824 */ /* 0x001fce00078e02ff */
[----:B------:R-:W0:Y:S01]  /*219f0*/  LDC R14, c[0x0][0x3e8] ;  /* 0x0000fa00ff0e7b82 */ /* 0x000e220000000800 */
[-C--:B------:R-:W-:Y:S01]  /*21a00*/  LEA.HI.X.SX32 R5, R7, R13.reuse, 0x1, P0 ;  /* 0x0000000d07057211 */ /* 0x080fe200000f0eff */
[----:B------:R-:W-:Y:S01]  /*21a10*/  IMAD R7, R67, 0x91, RZ ;  /* 0x0000009143077824 */ /* 0x000fe200078e02ff */
[-C--:B------:R-:W-:Y:S02]  /*21a20*/  IADD3 R6, P0, PT, R73, R12.reuse, RZ ;  /* 0x0000000c49067210 */ /* 0x080fe40007f1e0ff */
[----:B------:R-:W-:Y:S02]  /*21a30*/  PRMT R72, R86, 0x7632, R72 ;  /* 0x0000763256487816 */ /* 0x000fe40000000048 */
[-C--:B------:R-:W-:Y:S01]  /*21a40*/  LEA.HI.X.SX32 R3, R93, R13.reuse, 0x1, P1 ;  /* 0x0000000d5d037211 */ /* 0x080fe200008f0eff */
[----:B------:R-:W3:Y:S01]  /*21a50*/  LDC R70, c[0x0][0x3e8] ;  /* 0x0000fa00ff467b82 */ /* 0x000ee20000000800 */
[----:B------:R-:W-:Y:S01]  /*21a60*/  LEA.HI.X.SX32 R7, R7, R13, 0x1, P0 ;  /* 0x0000000d07077211 */ /* 0x000fe200000f0eff */
[----:B------:R5:W-:Y:S01]  /*21a70*/  STG.E.U16 desc[UR10][R4.64], R72 ;  /* 0x0000004804007986 */ /* 0x000be2000c10150a */
[----:B------:R-:W-:-:S02]  /*21a80*/  IADD3 R16, P0, PT, R17, R12, RZ ;  /* 0x0000000c11107210 */ /* 0x000fc40007f1e0ff */
[----:B------:R-:W-:Y:S01]  /*21a90*/  PRMT R73, R141, 0x7632, R73 ;  /* 0x000076328d497816 */ /* 0x000fe20000000049 */
[----:B------:R4:W-:Y:S01]  /*21aa0*/  STG.E.U16 desc[UR10][R2.64], R141 ;  /* 0x0000008d02007986 */ /* 0x0009e2000c10150a */
[----:B------:R-:W-:Y:S01]  /*21ab0*/  F2FP.F16.F32.PACK_AB R143, R144, R143 ;  /* 0x0000008f908f723e */ /* 0x000fe200000000ff */
[----:B--2---:R-:W-:Y:S01]  /*21ac0*/  IMAD R69, R69, 0x12a, RZ ;  /* 0x0000012a45457824 */ /* 0x004fe200078e02ff */
[-C--:B------:R-:W-:Y:S01]  /*21ad0*/  LEA.HI.X.SX32 R17, R105, R13.reuse, 0x1, P0 ;  /* 0x0000000d69117211 */ /* 0x080fe200000f0eff */
[----:B-----5:R-:W-:Y:S01]  /*21ae0*/  IMAD R5, R67, 0x93, RZ ;  /* 0x0000009343057824 */ /* 0x020fe200078e02ff */
[-C--:B------:R-:W-:Y:S01]  /*21af0*/  IADD3 R4, P1, PT, R71, R12.reuse, RZ ;  /* 0x0000000c47047210 */ /* 0x080fe20007f3e0ff */
[----:B----4-:R-:W-:Y:S01]  /*21b00*/  IMAD R3, R68, 0x128, RZ ;  /* 0x0000012844037824 */ /* 0x010fe200078e02ff */
[----:B------:R2:W-:Y:S02]  /*21b10*/  STG.E.U16 desc[UR10][R6.64], R73 ;  /* 0x0000004906007986 */ /* 0x0005e4000c10150a */
[----:B------:R-:W-:Y:S01]  /*21b20*/  LEA.HI.X.SX32 R5, R5, R13, 0x1, P1 ;  /* 0x0000000d05057211 */ /* 0x000fe200008f0eff */
[----:B------:R-:W4:Y:S01]  /*21b30*/  LDC R68, c[0x0][0x3e8] ;  /* 0x0000fa00ff447b82 */ /* 0x000f220000000800 */
[----:B------:R-:W-:Y:S01]  /*21b40*/  PRMT R71, R143, 0x7632, R71 ;  /* 0x000076328f477816 */ /* 0x000fe20000000047 */
[----:B------:R0:W-:Y:S01]  /*21b50*/  STG.E.U16 desc[UR10][R16.64], R143 ;  /* 0x0000008f10007986 */ /* 0x0001e2000c10150a */
[----:B------:R-:W-:-:S02]  /*21b60*/  IADD3 R2, P0, PT, R3, R12, RZ ;  /* 0x0000000c03027210 */ /* 0x000fc40007f1e0ff */
[----:B------:R-:W-:Y:S01]  /*21b70*/  F2FP.F16.F32.PACK_AB R145, R146, R145 ;  /* 0x000000919291723e */ /* 0x000fe200000000ff */
[----:B------:R5:W-:Y:S01]  /*21b80*/  STG.E.U16 desc[UR10][R4.64], R71 ;  /* 0x0000004704007986 */ /* 0x000be2000c10150a */
[----:B--2---:R-:W-:Y:S01]  /*21b90*/  IMAD R7, R67, 0x95, RZ ;  /* 0x0000009543077824 */ /* 0x004fe200078e02ff */
[-C--:B------:R-:W-:Y:S01]  /*21ba0*/  IADD3 R6, P1, PT, R69, R12.reuse, RZ ;  /* 0x0000000c45067210 */ /* 0x080fe20007f3e0ff */
[----:B0-----:R-:W-:Y:S01]  /*21bb0*/  IMAD R17, R14, 0x12c, RZ ;  /* 0x0000012c0e117824 */ /* 0x001fe200078e02ff */
[-C--:B------:R-:W-:Y:S01]  /*21bc0*/  LEA.HI.X.SX32 R3, R107, R13.reuse, 0x1, P0 ;  /* 0x0000000d6b037211 */ /* 0x080fe200000f0eff */
[----:B------:R-:W0:Y:S01]  /*21bd0*/  LDC R14, c[0x0][0x3e8] ;  /* 0x0000fa00ff0e7b82 */ /* 0x000e220000000800 */
[----:B------:R-:W-:Y:S02]  /*21be0*/  LEA.HI.X.SX32 R7, R7, R13, 0x1, P1 ;  /* 0x0000000d07077211 */ /* 0x000fe400008f0eff */
[----:B-----5:R-:W-:Y:S02]  /*21bf0*/  PRMT R5, R145, 0x7632, R5 ;  /* 0x0000763291057816 */ /* 0x020fe40000000005 */
[----:B------:R-:W-:Y:S01]  /*21c00*/  IADD3 R4, P0, PT, R17, R12, RZ ;  /* 0x0000000c11047210 */ /* 0x000fe20007f1e0ff */
[----:B-1----:R-:W-:Y:S01]  /*21c10*/  IMAD R17, R18, 0x12e, RZ ;  /* 0x0000012e12117824 */ /* 0x002fe200078e02ff */
[----:B------:R-:W-:Y:S01]  /*21c20*/  STG.E.U16 desc[UR10][R2.64], R145 ;  /* 0x0000009102007986 */ /* 0x000fe2000c10150a */
[----:B------:R-:W1:Y:S03]  /*21c30*/  LDC R69, c[0x0][0x3e8] ;  /* 0x0000fa00ff457b82 */ /* 0x000e660000000800 */
[----:B------:R2:W-:Y:S01]  /*21c40*/  STG.E.U16 desc[UR10][R6.64], R5 ;  /* 0x0000000506007986 */ /* 0x0005e2000c10150a */
[----:B---3--:R-:W-:Y:S01]  /*21c50*/  IMAD R71, R70, 0x130, RZ ;  /* 0x0000013046477824 */ /* 0x008fe200078e02ff */
[----:B------:R-:W-:-:S03]  /*21c60*/  F2FP.F16.F32.PACK_AB R147, R148, R147 ;  /* 0x000000939493723e */ /* 0x000fc600000000ff */
[----:B------:R-:W3:Y:S01]  /*21c70*/  LDC R18, c[0x0][0x3e8] ;  /* 0x0000fa00ff127b82 */ /* 0x000ee20000000800 */
[----:B--2---:R-:W-:Y:S01]  /*21c80*/  LEA.HI.X.SX32 R5, R9, R13, 0x1, P0 ;  /* 0x0000000d09057211 */ /* 0x004fe200000f0eff */
[----:B------:R-:W-:Y:S01]  /*21c90*/  IMAD R9, R67, 0x97, RZ ;  /* 0x0000009743097824 */ /* 0x000fe200078e02ff */
[-C--:B------:R-:W-:Y:S01]  /*21ca0*/  IADD3 R16, P0, PT, R17, R12.reuse, RZ ;  /* 0x0000000c11107210 */ /* 0x080fe20007f1e0ff */
[----:B----4-:R-:W-:Y:S01]  /*21cb0*/  IMAD R7, R68, 0x132, RZ ;  /* 0x0000013244077824 */ /* 0x010fe200078e02ff */
[----:B------:R-:W-:-:S03]  /*21cc0*/  IADD3 R2, P1, PT, R71, R12, RZ ;  /* 0x0000000c47027210 */ /* 0x000fc60007f3e0ff */
[----:B------:R-:W2:Y:S01]  /*21cd0*/  LDC R70, c[0x0][0x3e8] ;  /* 0x0000fa00ff467b82 */ /* 0x000ea20000000800 */
[----:B------:R-:W-:-:S07]  /*21ce0*/  LEA.HI.X.SX32 R17, R9, R13, 0x1, P0 ;  /* 0x0000000d09117211 */ /* 0x000fce00000f0eff */
[----:B------:R-:W4:Y:S01]  /*21cf0*/  LDC R9, c[0x0][0x3e8] ;  /* 0x0000fa00ff097b82 */ /* 0x000f220000000800 */
[----:B------:R-:W-:Y:S01]  /*21d00*/  PRMT R6, R147, 0x7632, R6 ;  /* 0x0000763293067816 */ /* 0x000fe20000000006 */
[----:B------:R5:W-:Y:S01]  /*21d10*/  STG.E.U16 desc[UR10][R4.64], R147 ;  /* 0x0000009304007986 */ /* 0x000be2000c10150a */
[----:B------:R-:W-:Y:S02]  /*21d20*/  F2FP.F16.F32.PACK_AB R149, R150, R149 ;  /* 0x000000959695723e */ /* 0x000fe400000000ff */
[-C--:B------:R-:W-:Y:S01]  /*21d30*/  LEA.HI.X.SX32 R3, R111, R13.reuse, 0x1, P1 ;  /* 0x0000000d6f037211 */ /* 0x080fe200008f0eff */
[----:B0-----:R-:W-:Y:S01]  /*21d40*/  IMAD R71, R14, 0x134, RZ ;  /* 0x000001340e477824 */ /* 0x001fe200078e02ff */
[----:B------:R-:W-:Y:S01]  /*21d50*/  STG.E.U16 desc[UR10][R16.64], R6 ;  /* 0x0000000610007986 */ /* 0x000fe2000c10150a */
[----:B------:R-:W0:Y:S01]  /*21d60*/  LDC R68, c[0x0][0x3e8] ;  /* 0x0000fa00ff447b82 */ /* 0x000e220000000800 */
[----:B-----5:R-:W-:Y:S01]  /*21d70*/  IMAD R5, R67, 0x99, RZ ;  /* 0x0000009943057824 */ /* 0x020fe200078e02ff */
[----:B------:R-:W-:Y:S01]  /*21d80*/  IADD3 R4, P0, PT, R7, R12, RZ ;  /* 0x0000000c07047210 */ /* 0x000fe20007f1e0ff */
[----:B------:R5:W-:Y:S05]  /*21d90*/  STG.E.U16 desc[UR10][R2.64], R149 ;  /* 0x0000009502007986 */ /* 0x000bea000c10150a */
[----:B------:R-:W0:Y:S01]  /*21da0*/  LDC R14, c[0x0][0x3e8] ;  /* 0x0000fa00ff0e7b82 */ /* 0x000e220000000800 */
[----:B------:R-:W-:Y:S01]  /*21db0*/  LEA.HI.X.SX32 R5, R5, R13, 0x1, P0 ;  /* 0x0000000d05057211 */ /* 0x000fe200000f0eff */
[----:B-1----:R-:W-:Y:S01]  /*21dc0*/  IMAD R69, R69, 0x136, RZ ;  /* 0x0000013645457824 */ /* 0x002fe200078e02ff */
[----:B-----5:R-:W-:-:S02]  /*21dd0*/  PRMT R3, R149, 0x7632, R3 ;  /* 0x0000763295037816 */ /* 0x020fc40000000003 */
[-C--:B------:R-:W-:Y:S01]  /*21de0*/  IADD3 R2, P0, PT, R71, R12.reuse, RZ ;  /* 0x0000000c47027210 */ /* 0x080fe20007f1e0ff */
[----:B----4-:R-:W-:Y:S02]  /*21df0*/  IMAD R17, R9, 0x138, RZ ;  /* 0x0000013809117824 */ /* 0x010fe400078e02ff */
[----:B------:R1:W-:Y:S01]  /*21e00*/  STG.E.U16 desc[UR10][R4.64], R3 ;  /* 0x0000000304007986 */ /* 0x0003e2000c10150a */
[----:B------:R-:W4:Y:S01]  /*21e10*/  LDC R9, c[0x0][0x3e8] ;  /* 0x0000fa00ff097b82 */ /* 0x000f220000000800 */
[----:B------:R-:W-:Y:S01]  /*21e20*/  IADD3 R6, P1, PT, R69, R12, RZ ;  /* 0x0000000c45067210 */ /* 0x000fe20007f3e0ff */
[----:B---3--:R-:W-:Y:S01]  /*21e30*/  IMAD R69, R18, 0x13a, RZ ;  /* 0x0000013a12457824 */ /* 0x008fe200078e02ff */
[----:B------:R-:W-:Y:S01]  /*21e40*/  F2FP.F16.F32.PACK_AB R151, R152, R151 ;  /* 0x000000979897723e */ /* 0x000fe200000000ff */
[----:B------:R-:W-:-:S04]  /*21e50*/  IMAD R7, R67, 0x9b, RZ ;  /* 0x0000009b43077824 */ /* 0x000fc800078e02ff */
[----:B------:R-:W3:Y:S01]  /*21e60*/  LDC R18, c[0x0][0x3e8] ;  /* 0x0000fa00ff127b82 */ /* 0x000ee20000000800 */
[----:B-1----:R-:W-:-:S07]  /*21e70*/  LEA.HI.X.SX32 R3, R19, R13, 0x1, P0 ;  /* 0x0000000d13037211 */ /* 0x002fce00000f0eff */
[----:B------:R-:W1:Y:S01]  /*21e80*/  LDC R19, c[0x0][0x3e8] ;  /* 0x0000fa00ff137b82 */ /* 0x000e620000000800 */
[-C--:B------:R-:W-:Y:S01]  /*21e90*/  IADD3 R16, P0, PT, R17, R12.reuse, RZ ;  /* 0x0000000c11107210 */ /* 0x080fe20007f1e0ff */
[----:B------:R5:W-:Y:S01]  /*21ea0*/  STG.E.U16 desc[UR10][R2.64], R151 ;  /* 0x0000009702007986 */ /* 0x000be2000c10150a */
[-C--:B------:R-:W-:Y:S01]  /*21eb0*/  LEA.HI.X.SX32 R7, R7, R13.reuse, 0x1, P1 ;  /* 0x0000000d07077211 */ /* 0x080fe200008f0eff */
[----:B------:R-:W-:Y:S01]  /*21ec0*/  IMAD R5, R67, 0x9d, RZ ;  /* 0x0000009d43057824 */ /* 0x000fe200078e02ff */
[----:B------:R-:W-:Y:S02]  /*21ed0*/  LEA.HI.X.SX32 R17, R109, R13, 0x1, P0 ;  /* 0x0000000d6d117211 */ /* 0x000fe400000f0eff */
[----:B------:R-:W-:Y:S01]  /*21ee0*/  PRMT R72, R151, 0x7632, R72 ;  /* 0x0000763297487816 */ /* 0x000fe20000000048 */
[----:B0-----:R-:W-:Y:S01]  /*21ef0*/  IMAD R71, R68, 0x13c, RZ ;  /* 0x0000013c44477824 */ /* 0x001fe200078e02ff */
[----:B------:R-:W-:Y:S02]  /*21f00*/  F2FP.F16.F32.PACK_AB R153, R154, R153 ;  /* 0x000000999a99723e */ /* 0x000fe400000000ff */
[----:B-----5:R-:W-:Y:S01]  /*21f10*/  IADD3 R2, P0, PT, R69, R12, RZ ;  /* 0x0000000c45027210 */ /* 0x020fe20007f1e0ff */
[----:B--2---:R-:W-:Y:S01]  /*21f20*/  IMAD R69, R70, 0x13e, RZ ;  /* 0x0000013e46457824 */ /* 0x004fe200078e02ff */
[----:B------:R0:W-:Y:S02]  /*21f30*/  STG.E.U16 desc[UR10][R6.64], R72 ;  /* 0x0000004806007986 */ /* 0x0001e4000c10150a */
[----:B------:R-:W-:-:S02]  /*21f40*/  LEA.HI.X.SX32 R3, R5, R13, 0x1, P0 ;  /* 0x0000000d05037211 */ /* 0x000fc400000f0eff */
[-C--:B------:R-:W-:Y:S01]  /*21f50*/  IADD3 R4, P1, PT, R71, R12.reuse, RZ ;  /* 0x0000000c47047210 */ /* 0x080fe20007f3e0ff */
[----:B------:R4:W-:Y:S01]  /*21f60*/  STG.E.U16 desc[UR10][R16.64], R153 ;  /* 0x0000009910007986 */ /* 0x0009e2000c10150a */
[----:B------:R-:W-:Y:S02]  /*21f70*/  PRMT R68, R153, 0x7632, R68 ;  /* 0x0000763299447816 */ /* 0x000fe40000000044 */
[-C--:B0-----:R-:W-:Y:S01]  /*21f80*/  IADD3 R6, P0, PT, R69, R12.reuse, RZ ;  /* 0x0000000c45067210 */ /* 0x081fe20007f1e0ff */
[----:B------:R-:W-:Y:S02]  /*21f90*/  IMAD R69, R14, 0x142, RZ ;  /* 0x000001420e457824 */ /* 0x000fe400078e02ff */
[----:B------:R-:W-:Y:S01]  /*21fa0*/  IMAD R7, R67, 0x9f, RZ ;  /* 0x0000009f43077824 */ /* 0x000fe200078e02ff */
[-C--:B------:R-:W-:Y:S01]  /*21fb0*/  LEA.HI.X.SX32 R5, R21, R13.reuse, 0x1, P1 ;  /* 0x0000000d15057211 */ /* 0x080fe200008f0eff */
[----:B----4-:R-:W-:Y:S01]  /*21fc0*/  IMAD R17, R9, 0x140, RZ ;  /* 0x0000014009117824 */ /* 0x010fe200078e02ff */
[----:B------:R-:W-:Y:S01]  /*21fd0*/  IADD3 R16, P1, PT, R69, R12, RZ ;  /* 0x0000000c45107210 */ /* 0x000fe20007f3e0ff */
[----:B-1----:R-:W-:Y:S01]  /*21fe0*/  IMAD R71, R19, 0x144, RZ ;  /* 0x0000014413477824 */ /* 0x002fe200078e02ff */
[----:B------:R0:W-:Y:S01]  /*21ff0*/  STG.E.U16 desc[UR10][R2.64], R68 ;  /* 0x0000004402007986 */ /* 0x0001e2000c10150a */
[----:B------:R-:W-:Y:S01]  /*22000*/  IMAD R9, R67, 0xa1, RZ ;  /* 0x000000a143097824 */ /* 0x000fe200078e02ff */
[----:B------:R-:W1:Y:S01]  /*22010*/  LDC R19, c[0x0][0x3e8] ;  /* 0x0000fa00ff137b82 */ /* 0x000e620000000800 */
[----:B------:R-:W-:-:S07]  /*22020*/  LEA.HI.X.SX32 R7, R7, R13, 0x1, P0 ;  /* 0x0000000d07077211 */ /* 0x000fce00000f0eff */
[----:B------:R-:W2:Y:S01]  /*22030*/  LDC R14, c[0x0][0x3e8] ;  /* 0x0000fa00ff0e7b82 */ /* 0x000ea20000000800 */
[----:B0-----:R-:W-:Y:S02]  /*22040*/  IADD3 R2, P0, PT, R17, R12, RZ ;  /* 0x0000000c11027210 */ /* 0x001fe40007f1e0ff */
[----:B------:R-:W-:Y:S01]  /*22050*/  LEA.HI.X.SX32 R17, R9, R13, 0x1, P1 ;  /* 0x0000000d09117211 */ /* 0x000fe200008f0eff */
[----:B---3--:R-:W-:-:S04]  /*22060*/  IMAD R9, R18, 0x146, RZ ;  /* 0x0000014612097824 */ /* 0x008fc800078e02ff */
[----:B------:R-:W0:Y:S01]  /*22070*/  LDC R18, c[0x0][0x3e8] ;  /* 0x0000fa00ff127b82 */ /* 0x000e220000000800 */
[----:B------:R-:W-:-:S07]  /*22080*/  F2FP.F16.F32.PACK_AB R155, R156, R155 ;  /* 0x0000009b9c9b723e */ /* 0x000fce00000000ff */
[----:B------:R-:W3:Y:S01]  /*22090*/  LDC R21, c[0x0][0x3e8] ;  /* 0x0000fa00ff157b82 */ /* 0x000ee20000000800 */
[----:B------:R-:W-:Y:S01]  /*220a0*/  PRMT R3, R155, 0x7632, R3 ;  /* 0x000076329b037816 */ /* 0x000fe20000000003 */
[----:B------:R4:W-:Y:S01]  /*220b0*/  STG.E.U16 desc[UR10][R4.64], R155 ;  /* 0x0000009b04007986 */ /* 0x0009e2000c10150a */
[----:B------:R-:W-:-:S03]  /*220c0*/  F2FP.F16.F32.PACK_AB R157, R158, R157 ;  /* 0x0000009d9e9d723e */ /* 0x000fc600000000ff */
[----:B------:R5:W-:Y:S02]  /*220d0*/  STG.E.U16 desc[UR10][R6.64], R3 ;  /* 0x0000000306007986 */ /* 0x000be4000c10150a */
[----:B------:R-:W3:Y:S01]  /*220e0*/  LDC R68, c[0x0][0x3e8] ;  /* 0x0000fa00ff447b82 */ /* 0x000ee20000000800 */
[----:B------:R-:W-:Y:S01]  /*220f0*/  PRMT R70, R157, 0x7632, R70 ;  /* 0x000076329d467816 */ /* 0x000fe20000000046 */
[----:B-1----:R-:W-:Y:S01]  /*22100*/  IMAD R19, R19, 0x14c, RZ ;  /* 0x0000014c13137824 */ /* 0x002fe200078e02ff */
[----:B----4-:R-:W-:Y:S02]  /*22110*/  IADD3 R4, P2, PT, R71, R12, RZ ;  /* 0x0000000c47047210 */ /* 0x010fe40007f5e0ff */
[----:B------:R-:W-:-:S03]  /*22120*/  F2FP.F16.F32.PACK_AB R159, R160, R159 ;  /* 0x0000009fa09f723e */ /* 0x000fc600000000ff */
[----:B------:R-:W1:Y:S01]  /*22130*/  LDC R69, c[0x0][0x3e8] ;  /* 0x0000fa00ff457b82 */ /* 0x000e620000000800 */
[-C--:B-----5:R-:W-:Y:S01]  /*22140*/  LEA.HI.X.SX32 R3, R81, R13.reuse, 0x1, P0 ;  /* 0x0000000d51037211 */ /* 0x0a0fe200000f0eff */
[----:B------:R-:W-:Y:S01]  /*22150*/  IMAD R7, R67, 0xa3, RZ ;  /* 0x000000a343077824 */ /* 0x000fe200078e02ff */
[-C--:B------:R-:W-:Y:S02]  /*22160*/  LEA.HI.X.SX32 R5, R113, R13.reuse, 0x1, P2 ;  /* 0x0000000d71057211 */ /* 0x080fe400010f0eff */
[----:B------:R-:W-:Y:S01]  /*22170*/  IADD3 R6, P0, PT, R9, R12, RZ ;  /* 0x0000000c09067210 */ /* 0x000fe20007f1e0ff */
[----:B------:R2:W-:Y:S04]  /*22180*/  STG.E.U16 desc[UR10][R2.64], R157 ;  /* 0x0000009d02007986 */ /* 0x0005e8000c10150a */
[----:B------:R4:W-:Y:S01]  /*22190*/  STG.E.U16 desc[UR10][R16.64], R70 ;  /* 0x0000004610007986 */ /* 0x0009e2000c10150a */
[----:B------:R-:W-:Y:S01]  /*221a0*/  LEA.HI.X.SX32 R7, R7, R13, 0x1, P0 ;  /* 0x0000000d07077211 */ /* 0x000fe200000f0eff */
[----:B------:R-:W-:-:S02]  /*221b0*/  IMAD R9, R67, 0xa5, RZ ;  /* 0x000000a543097824 */ /* 0x000fc400078e02ff */
[----:B------:R5:W-:Y:S01]  /*221c0*/  STG.E.U16 desc[UR10][R4.64], R159 ;  /* 0x0000009f04007986 */ /* 0x000be2000c10150a */
[----:B--2---:R-:W-:Y:S02]  /*221d0*/  IMAD R3, R14, 0x14a, RZ ;  /* 0x0000014a0e037824 */ /* 0x004fe400078e02ff */
[----:B------:R-:W2:Y:S01]  /*221e0*/  LDC R14, c[0x0][0x3e8] ;  /* 0x0000fa00ff0e7b82 */ /* 0x000ea20000000800 */
[----:B----4-:R-:W-:Y:S01]  /*221f0*/  IADD3 R16, P2, PT, R19, R12, RZ ;  /* 0x0000000c13107210 */ /* 0x010fe20007f5e0ff */
[----:B0-----:R-:W-:Y:S01]  /*22200*/  IMAD R19, R18, 0x14e, RZ ;  /* 0x0000014e12137824 */ /* 0x001fe200078e02ff */
[----:B-----5:R-:W-:-:S05]  /*22210*/  PRMT R5, R159, 0x7632, R5 ;  /* 0x000076329f057816 */ /* 0x020fca0000000005 */
[----:B------:R-:W0:Y:S01]  /*22220*/  LDC R18, c[0x0][0x3e8] ;  /* 0x0000fa00ff127b82 */ /* 0x000e220000000800 */
[----:B------:R-:W-:Y:S01]  /*22230*/  IADD3 R4, P1, PT, R3, R12, RZ ;  /* 0x0000000c03047210 */ /* 0x000fe20007f3e0ff */
[----:B---3--:R-:W-:Y:S01]  /*22240*/  IMAD R21, R21, 0x148, RZ ;  /* 0x0000014815157824 */ /* 0x008fe200078e02ff */
[----:B------:R3:W-:Y:S01]  /*22250*/  STG.E.U16 desc[UR10][R6.64], R5 ;  /* 0x0000000506007986 */ /* 0x0007e2000c10150a */
[----:B------:R-:W-:-:S03]  /*22260*/  F2FP.F16.F32.PACK_AB R161, R162, R161 ;  /* 0x000000a1a2a1723e */ /* 0x000fc600000000ff */
[-C--:B------:R-:W-:Y:S02]  /*22270*/  IADD3 R2, P0, PT, R21, R12.reuse, RZ ;  /* 0x0000000c15027210 */ /* 0x080fe40007f1e0ff */
[-C--:B---3--:R-:W-:Y:S02]  /*22280*/  LEA.HI.X.SX32 R5, R9, R13.reuse, 0x1, P1 ;  /* 0x0000000d09057211 */ /* 0x088fe400008f0eff */
[----:B------:R-:W3:Y:S01]  /*22290*/  LDC R9, c[0x0][0x3e8] ;  /* 0x0000fa00ff097b82 */ /* 0x000ee20000000800 */
[-C--:B------:R-:W-:Y:S01]  /*222a0*/  LEA.HI.X.SX32 R3, R23, R13.reuse, 0x1, P0 ;  /* 0x0000000d17037211 */ /* 0x080fe200000f0eff */
[----:B------:R-:W-:Y:S01]  /*222b0*/  IMAD R21, R68, 0x150, RZ ;  /* 0x0000015044157824 */ /* 0x000fe200078e02ff */
[----:B------:R-:W-:Y:S02]  /*222c0*/  PRMT R23, R161, 0x7632, R23 ;  /* 0x00007632a1177816 */ /* 0x000fe40000000017 */
[----:B------:R-:W-:Y:S01]  /*222d0*/  IADD3 R6, P0, PT, R19, R12, RZ ;  /* 0x0000000c13067210 */ /* 0x000fe20007f1e0ff */
[----:B------:R4:W-:Y:S02]  /*222e0*/  STG.E.U16 desc[UR10][R2.64], R161 ;  /* 0x000000a102007986 */ /* 0x0009e4000c10150a */
[----:B------:R-:W5:Y:S02]  /*222f0*/  LDC R19, c[0x0][0x3e8] ;  /* 0x0000fa00ff137b82 */ /* 0x000f640000000800 */
[----:B------:R2:W-:Y:S01]  /*22300*/  STG.E.U16 desc[UR10][R4.64], R23 ;  /* 0x0000001704007986 */ /* 0x0005e2000c10150a */
[----:B------:R-:W-:Y:S01]  /*22310*/  LEA.HI.X.SX32 R17, R25, R13, 0x1, P2 ;  /* 0x0000000d19117211 */ /* 0x000fe200010f0eff */
[----:B0-----:R-:W-:Y:S01]  /*22320*/  IMAD R25, R18, 0x158, RZ ;  /* 0x0000015812197824 */ /* 0x001fe200078e02ff */
[----:B------:R-:W-:Y:S01]  /*22330*/  F2FP.F16.F32.PACK_AB R163, R164, R163 ;  /* 0x000000a3a4a3723e */ /* 0x000fe200000000ff */
[----:B------:R-:W-:-:S02]  /*22340*/  IMAD R7, R67, 0xa7, RZ ;  /* 0x000000a743077824 */ /* 0x000fc400078e02ff */
[----:B------:R-:W0:Y:S01]  /*22350*/  LDC R18, c[0x0][0x3e8] ;  /* 0x0000fa00ff127b82 */ /* 0x000e220000000800 */
[----:B----4-:R-:W-:Y:S01]  /*22360*/  IADD3 R2, P1, PT, R21, R12, RZ ;  /* 0x0000000c15027210 */ /* 0x010fe20007f3e0ff */
[----:B--2---:R-:W-:-:S06]  /*22370*/  IMAD R23, R14, 0x156, RZ ;  /* 0x000001560e177824 */ /* 0x004fcc00078e02ff */
[----:B------:R-:W2:Y:S01]  /*22380*/  LDC R21, c[0x0][0x3e8] ;  /* 0x0000fa00ff157b82 */ /* 0x000ea20000000800 */
[----:B-1----:R-:W-:-:S07]  /*22390*/  IMAD R69, R69, 0x152, RZ ;  /* 0x0000015245457824 */ /* 0x002fce00078e02ff */
[----:B------:R-:W1:Y:S01]  /*223a0*/  LDC R14, c[0x0][0x3e8] ;  /* 0x0000fa00ff0e7b82 */ /* 0x000e620000000800 */
[----:B------:R3:W-:Y:S01]  /*223b0*/  STG.E.U16 desc[UR10][R16.64], R163 ;  /* 0x000000a310007986 */ /* 0x0007e2000c10150a */
[----:B------:R-:W-:Y:S02]  /*223c0*/  LEA.HI.X.SX32 R7, R7, R13, 0x1, P0 ;  /* 0x0000000d07077211 */ /* 0x000fe400000f0eff */
[----:B------:R-:W-:Y:S01]  /*223d0*/  PRMT R68, R163, 0x7632, R68 ;  /* 0x00007632a3447816 */ /* 0x000fe20000000044 */
[----:B------:R-:W-:Y:S01]  /*223e0*/  IMAD R5, R67, 0xa9, RZ ;  /* 0x000000a943057824 */ /* 0x000fe200078e02ff */
[----:B------:R-:W-:Y:S02]  /*223f0*/  F2FP.F16.F32.PACK_AB R165, R166, R165 ;  /* 0x000000a5a6a5723e */ /* 0x000fe400000000ff */
[----:B------:R-:W-:Y:S01]  /*22400*/  LEA.HI.X.SX32 R3, R115, R13, 0x1, P1 ;  /* 0x0000000d73037211 */ /* 0x000fe200008f0eff */
[----:B------:R4:W-:Y:S01]  /*22410*/  STG.E.U16 desc[UR10][R6.64], R68 ;  /* 0x0000004406007986 */ /* 0x0009e2000c10150a */
[----:B------:R-:W-:Y:S01]  /*22420*/  IADD3 R4, P2, PT, R69, R12, RZ ;  /* 0x0000000c45047210 */ /* 0x000fe20007f5e0ff */
[----:B---3--:R-:W-:-:S02]  /*22430*/  IMAD R17, R9, 0x154, RZ ;  /* 0x0000015409117824 */ /* 0x008fc400078e02ff */
[----:B------:R-:W-:Y:S01]  /*22440*/  IMAD R9, R67, 0xab, RZ ;  /* 0x000000ab43097824 */ /* 0x000fe200078e02ff */
[----:B------:R-:W-:Y:S02]  /*22450*/  F2FP.F16.F32.PACK_AB R167, R168, R167 ;  /* 0x000000a7a8a7723e */ /* 0x000fe400000000ff */
[-C--:B------:R-:W-:Y:S01]  /*22460*/  IADD3 R16, P0, PT, R17, R12.reuse, RZ ;  /* 0x0000000c11107210 */ /* 0x080fe20007f1e0ff */
[----:B------:R3:W-:Y:S01]  /*22470*/  STG.E.U16 desc[UR10][R2.64], R165 ;  /* 0x000000a502007986 */ /* 0x0007e2000c10150a */
[----:B----4-:R-:W-:Y:S02]  /*22480*/  IADD3 R6, P1, PT, R23, R12, RZ ;  /* 0x0000000c17067210 */ /* 0x010fe40007f3e0ff */
[-C--:B------:R-:W-:Y:S01]  /*22490*/  LEA.HI.X.SX32 R5, R5, R13.reuse, 0x1, P2 ;  /* 0x0000000d05057211 */ /* 0x080fe200010f0eff */
[----:B--2---:R-:W-:Y:S01]  /*224a0*/  IMAD R21, R21, 0x15c, RZ ;  /* 0x0000015c15157824 */ /* 0x004fe200078e02ff */
[----:B------:R-:W-:Y:S01]  /*224b0*/  PRMT R69, R165, 0x7632, R69 ;  /* 0x00007632a5457816 */ /* 0x000fe20000000045 */
[----:B------:R-:W2:Y:S01]  /*224c0*/  LDC R23, c[0x0][0x3e8] ;  /* 0x0000fa00ff177b82 */ /* 0x000ea20000000800 */
[----:B------:R-:W-:-:S02]  /*224d0*/  LEA.HI.X.SX32 R17, R29, R13, 0x1, P0 ;  /* 0x0000000d1d117211 */ /* 0x000fc400000f0eff */
[----:B------:R-:W-:Y:S02]  /*224e0*/  LEA.HI.X.SX32 R7, R9, R13, 0x1, P1 ;  /* 0x0000000d09077211 */ /* 0x000fe400008f0eff */
[-C--:B---3--:R-:W-:Y:S01]  /*224f0*/  IADD3 R2, P2, PT, R25, R12.reuse, RZ ;  /* 0x0000000c19027210 */ /* 0x088fe20007f5e0ff */
[----:B-----5:R-:W-:Y:S01]  /*22500*/  IMAD R9, R19, 0x15a, RZ ;  /* 0x0000015a13097824 */ /* 0x020fe200078e02ff */
[----:B------:R-:W-:Y:S01]  /*22510*/  PRMT R29, R167, 0x7632, R29 ;  /* 0x00007632a71d7816 */ /* 0x000fe2000000001d */
[----:B------:R3:W-:Y:S01]  /*22520*/  STG.E.U16 desc[UR10][R4.64], R69 ;  /* 0x0000004504007986 */ /* 0x0007e2000c10150a */
[----:B------:R-:W-:Y:S01]  /*22530*/  F2FP.F16.F32.PACK_AB R169, R170, R169 ;  /* 0x000000a9aaa9723e */ /* 0x000fe200000000ff */
[----:B------:R-:W4:Y:S01]  /*22540*/  LDC R19, c[0x0][0x3e8] ;  /* 0x0000fa00ff137b82 */ /* 0x000f220000000800 */
[----:B------:R-:W-:Y:S01]  /*22550*/  LEA.HI.X.SX32 R3, R117, R13, 0x1, P2 ;  /* 0x0000000d75037211 */ /* 0x000fe200010f0eff */
[----:B------:R1:W-:Y:S04]  /*22560*/  STG.E.U16 desc[UR10][R16.64], R167 ;  /* 0x000000a710007986 */ /* 0x0003e8000c10150a */
[----:B------:R5:W-:Y:S02]  /*22570*/  STG.E.U16 desc[UR10][R6.64], R29 ;  /* 0x0000001d06007986 */ /* 0x000be4000c10150a */
[----:B------:R-:W2:Y:S01]  /*22580*/  LDC R25, c[0x0][0x3e8] ;  /* 0x0000fa00ff197b82 */ /* 0x000ea20000000800 */
[----:B---3--:R-:W-:Y:S01]  /*22590*/  IMAD R5, R67, 0xad, RZ ;  /* 0x000000ad43057824 */ /* 0x008fe200078e02ff */
[----:B------:R-:W-:Y:S01]  /*225a0*/  IADD3 R4, P0, PT, R9, R12, RZ ;  /* 0x0000000c09047210 */ /* 0x000fe20007f1e0ff */
[----:B------:R0:W-:Y:S01]  /*225b0*/  STG.E.U16 desc[UR10][R2.64], R169 ;  /* 0x000000a902007986 */ /* 0x0001e2000c10150a */
[----:B-1----:R-:W-:-:S02]  /*225c0*/  IMAD R17, R14, 0x15e, RZ ;  /* 0x0000015e0e117824 */ /* 0x002fc400078e02ff */
[-C--:B------:R-:W-:Y:S01]  /*225d0*/  LEA.HI.X.SX32 R5, R5, R13.reuse, 0x1, P0 ;  /* 0x0000000d05057211 */ /* 0x080fe200000f0eff */
[----:B------:R-:W-:Y:S01]  /*225e0*/  IMAD R9, R67, 0xaf, RZ ;  /* 0x000000af43097824 */ /* 0x000fe200078e02ff */
[-C--:B-----5:R-:W-:Y:S01]  /*225f0*/  IADD3 R6, P1, PT, R21, R12.reuse, RZ ;  /* 0x0000000c15067210 */ /* 0x0a0fe20007f3e0ff */
[----:B0-----:R-:W-:Y:S01]  /*22600*/  IMAD R3, R18, 0x160, RZ ;  /* 0x0000016012037824 */ /* 0x001fe200078e02ff */
[-C--:B------:R-:W-:Y:S01]  /*22610*/  IADD3 R2, P0, PT, R17, R12.reuse, RZ ;  /* 0x0000000c11027210 */ /* 0x080fe20007f1e0ff */
[----:B------:R-:W0:Y:S01]  /*22620*/  LDC R18, c[0x0][0x3e8] ;  /* 0x0000fa00ff127b82 */ /* 0x000e220000000800 */
[----:B------:R-:W-:Y:S02]  /*22630*/  LEA.HI.X.SX32 R7, R27, R13, 0x1, P1 ;  /* 0x0000000d1b077211 */ /* 0x000fe400008f0eff */
[----:B------:R-:W-:Y:S02]  /*22640*/  IADD3 R16, P1, PT, R3, R12, RZ ;  /* 0x0000000c03107210 */ /* 0x000fe40007f3e0ff */
[----:B------:R-:W-:-:S02]  /*22650*/  PRMT R14, R169, 0x7632, R14 ;  /* 0x00007632a90e7816 */ /* 0x000fc4000000000e */
[----:B------:R-:W-:Y:S02]  /*22660*/  LEA.HI.X.SX32 R3, R9, R13, 0x1, P0 ;  /* 0x0000000d09037211 */ /* 0x000fe400000f0eff */
[----:B------:R-:W1:Y:S01]  /*22670*/  LDC R9, c[0x0][0x3e8] ;  /* 0x0000fa00ff097b82 */ /* 0x000e620000000800 */
[----:B------:R3:W-:Y:S01]  /*22680*/  STG.E.U16 desc[UR10][R4.64], R14 ;  /* 0x0000000e04007986 */ /* 0x0007e2000c10150a */
[----:B------:R-:W-:-:S06]  /*22690*/  F2FP.F16.F32.PACK_AB R171, R172, R171 ;  /* 0x000000abacab723e */ /* 0x000fcc00000000ff */
[----:B---3--:R-:W3:Y:S01]  /*226a0*/  LDC R14, c[0x0][0x3e8] ;  /* 0x0000fa00ff0e7b82 */ /* 0x008ee20000000800 */
[----:B------:R-:W-:Y:S01]  /*226b0*/  PRMT R27, R171, 0x7632, R27 ;  /* 0x00007632ab1b7816 */ /* 0x000fe2000000001b */
[----:B----4-:R-:W-:Y:S01]  /*226c0*/  IMAD R21, R19, 0x164, RZ ;  /* 0x0000016413157824 */ /* 0x010fe200078e02ff */
[----:B------:R-:W-:Y:S02]  /*226d0*/  F2FP.F16.F32.PACK_AB R173, R174, R173 ;  /* 0x000000adaead723e */ /* 0x000fe400000000ff */
[----:B------:R-:W-:Y:S01]  /*226e0*/  LEA.HI.X.SX32 R17, R119, R13, 0x1, P1 ;  /* 0x0000000d77117211 */ /* 0x000fe200008f0eff */
[----:B------:R-:W-:Y:S02]  /*226f0*/  STG.E.U16 desc[UR10][R6.64], R171 ;  /* 0x000000ab06007986 */ /* 0x000fe4000c10150a */
[----:B------:R-:W4:Y:S01]  /*22700*/  LDC R19, c[0x0][0x3e8] ;  /* 0x0000fa00ff137b82 */ /* 0x000f220000000800 */
[----:B--2---:R-:W-:Y:S01]  /*22710*/  IMAD R23, R23, 0x162, RZ ;  /* 0x0000016217177824 */ /* 0x004fe200078e02ff */
[----:B------:R-:W-:Y:S04]  /*22720*/  STG.E.U16 desc[UR10][R2.64], R27 ;  /* 0x0000001b02007986 */ /* 0x000fe8000c10150a */
[----:B------:R1:W-:Y:S01]  /*22730*/  STG.E.U16 desc[UR10][R16.64], R173 ;  /* 0x000000ad10007986 */ /* 0x0003e2000c10150a */
[----:B------:R-:W-:Y:S01]  /*22740*/  IADD3 R4, P0, PT, R23, R12, RZ ;  /* 0x0000000c17047210 */ /* 0x000fe20007f1e0ff */
[----:B------:R-:W-:-:S02]  /*22750*/  IMAD R5, R67, 0xb1, RZ ;  /* 0x000000b143057824 */ /* 0x000fc400078e02ff */
[----:B------:R-:W-:Y:S02]  /*22760*/  IMAD R25, R25, 0x166, RZ ;  /* 0x0000016619197824 */ /* 0x000fe400078e02ff */
[----:B-1----:R-:W-:Y:S02]  /*22770*/  IMAD R17, R9, 0x168, RZ ;  /* 0x0000016809117824 */ /* 0x002fe400078e02ff */
[----:B------:R-:W1:Y:S01]  /*22780*/  LDC R9, c[0x0][0x3e8] ;  /* 0x0000fa00ff097b82 */ /* 0x000e620000000800 */
[----:B---3--:R-:W-:Y:S01]  /*22790*/  IMAD R23, R14, 0x16a, RZ ;  /* 0x0000016a0e177824 */ /* 0x008fe200078e02ff */
[----:B------:R-:W-:Y:S01]  /*227a0*/  IADD3 R2, P1, PT, R21, R12, RZ ;  /* 0x0000000c15027210 */ /* 0x000fe20007f3e0ff */
[----:B------:R-:W-:-:S05]  /*227b0*/  IMAD R7, R67, 0xb3, RZ ;  /* 0x000000b343077824 */ /* 0x000fca00078e02ff */
[----:B------:R-:W2:Y:S01]  /*227c0*/  LDC R14, c[0x0][0x3e8] ;  /* 0x0000fa00ff0e7b82 */ /* 0x000ea20000000800 */
[----:B------:R-:W-:Y:S02]  /*227d0*/  LEA.HI.X.SX32 R5, R5, R13, 0x1, P0 ;  /* 0x0000000d05057211 */ /* 0x000fe400000f0eff */
[----:B------:R-:W-:Y:S02]  /*227e0*/  PRMT R27, R173, 0x7632, R27 ;  /* 0x00007632ad1b7816 */ /* 0x000fe4000000001b */
[----:B------:R-:W-:Y:S02]  /*227f0*/  F2FP.F16.F32.PACK_AB R175, R176, R175 ;  /* 0x000000afb0af723e */ /* 0x000fe400000000ff */
[-C--:B------:R-:W-:Y:S01]  /*22800*/  IADD3 R6, P0, PT, R25, R12.reuse, RZ ;  /* 0x0000000c19067210 */ /* 0x080fe20007f1e0ff */
[----:B----4-:R-:W-:Y:S01]  /*22810*/  IMAD R19, R19, 0x16e, RZ ;  /* 0x0000016e13137824 */ /* 0x010fe200078e02ff */
[-C--:B------:R-:W-:Y:S01]  /*22820*/  LEA.HI.X.SX32 R3, R31, R13.reuse, 0x1, P1 ;  /* 0x0000000d1f037211 */ /* 0x080fe200008f0eff */
[----:B------:R3:W-:Y:S01]  /*22830*/  STG.E.U16 desc[UR10][R4.64], R27 ;  /* 0x0000001b04007986 */ /* 0x0007e2000c10150a */
[----:B------:R-:W-:Y:S01]  /*22840*/  LEA.HI.X.SX32 R7, R7, R13, 0x1, P0 ;  /* 0x0000000d07077211 */ /* 0x000fe200000f0eff */
[----:B------:R-:W4:Y:S01]  /*22850*/  LDC R21, c[0x0][0x3e8] ;  /* 0x0000fa00ff157b82 */ /* 0x000f220000000800 */
[----:B------:R-:W-:Y:S01]  /*22860*/  PRMT R25, R175, 0x7632, R25 ;  /* 0x00007632af197816 */ /* 0x000fe20000000019 */
[----:B------:R0:W-:Y:S01]  /*22870*/  STG.E.U16 desc[UR10][R2.64], R175 ;  /* 0x000000af02007986 */ /* 0x0001e2000c10150a */
[----:B------:R-:W-:-:S02]  /*22880*/  IADD3 R16, P0, PT, R17, R12, RZ ;  /* 0x0000000c11107210 */ /* 0x000fc40007f1e0ff */
[----:B------:R-:W-:Y:S01]  /*22890*/  F2FP.F16.F32.PACK_AB R177, R178, R177 ;  /* 0x000000b1b2b1723e */ /* 0x000fe200000000ff */
[----:B---3--:R-:W-:Y:S01]  /*228a0*/  IMAD R5, R67, 0xb5, RZ ;  /* 0x000000b543057824 */ /* 0x008fe200078e02ff */
[-C--:B------:R-:W-:Y:S01]  /*228b0*/  IADD3 R4, P1, PT, R23, R12.reuse, RZ ;  /* 0x0000000c17047210 */ /* 0x080fe20007f3e0ff */
[----:B0-----:R-:W-:Y:S01]  /*228c0*/  IMAD R3, R18, 0x16c, RZ ;  /* 0x0000016c12037824 */ /* 0x001fe200078e02ff */
[-C--:B------:R-:W-:Y:S01]  /*228d0*/  LEA.HI.X.SX32 R17, R121, R13.reuse, 0x1, P0 ;  /* 0x0000000d79117211 */ /* 0x080fe200000f0eff */
[----:B------:R0:W-:Y:S01]  /*228e0*/  STG.E.U16 desc[UR10][R6.64], R25 ;  /* 0x0000001906007986 */ /* 0x0001e2000c10150a */
[----:B------:R-:W-:Y:S01]  /*228f0*/  LEA.HI.X.SX32 R5, R5, R13, 0x1, P1 ;  /* 0x0000000d05057211 */ /* 0x000fe200008f0eff */
[----:B-1----:R-:W-:Y:S01]  /*22900*/  IMAD R9, R9, 0x170, RZ ;  /* 0x0000017009097824 */ /* 0x002fe200078e02ff */
[----:B------:R-:W-:Y:S01]  /*22910*/  PRMT R23, R177, 0x7632, R23 ;  /* 0x00007632b1177816 */ /* 0x000fe20000000017 */
[----:B------:R-:W1:Y:S01]  /*22920*/  LDC R18, c[0x0][0x3e8] ;  /* 0x0000fa00ff127b82 */ /* 0x000e620000000800 */
[----:B------:R-:W-:-:S02]  /*22930*/  IADD3 R2, P0, PT, R3, R12, RZ ;  /* 0x0000000c03027210 */ /* 0x000fc40007f1e0ff */
[----:B------:R-:W-:Y:S01]  /*22940*/  F2FP.F16.F32.PACK_AB R179, R180, R179 ;  /* 0x000000b3b4b3723e */ /* 0x000fe200000000ff */
[----:B------:R2:W-:Y:S01]  /*22950*/  STG.E.U16 desc[UR10][R16.64], R177 ;  /* 0x000000b110007986 */ /* 0x0005e2000c10150a */
[----:B0-----:R-:W-:Y:S01]  /*22960*/  IMAD R7, R67, 0xb7, RZ ;  /* 0x000000b743077824 */ /* 0x001fe200078e02ff */
[----:B------:R-:W-:Y:S02]  /*22970*/  IADD3 R6, P1, PT, R19, R12, RZ ;  /* 0x0000000c13067210 */ /* 0x000fe40007f3e0ff */
[----:B------:R0:W-:Y:S01]  /*22980*/  STG.E.U16 desc[UR10][R4.64], R23 ;  /* 0x0000001704007986 */ /* 0x0001e2000c10150a */
[-C--:B------:R-:W-:Y:S01]  /*22990*/  LEA.HI.X.SX32 R3, R33, R13.reuse, 0x1, P0 ;  /* 0x0000000d21037211 */ /* 0x080fe200000f0eff */
[----:B------:R-:W3:Y:S01]  /*229a0*/  LDC R19, c[0x0][0x3e8] ;  /* 0x0000fa00ff137b82 */ /* 0x000ee20000000800 */
[----:B------:R-:W-:Y:S01]  /*229b0*/  LEA.HI.X.SX32 R7, R7, R13, 0x1, P1 ;  /* 0x0000000d07077211 */ /* 0x000fe200008f0eff */
[----:B--2---:R-:W-:Y:S02]  /*229c0*/  IMAD R17, R14, 0x172, RZ ;  /* 0x000001720e117824 */ /* 0x004fe400078e02ff */
[----:B------:R-:W-:Y:S01]  /*229d0*/  STG.E.U16 desc[UR10][R2.64], R179 ;  /* 0x000000b302007986 */ /* 0x000fe2000c10150a */
[----:B----4-:R-:W-:-:S03]  /*229e0*/  IMAD R21, R21, 0x174, RZ ;  /* 0x0000017415157824 */ /* 0x010fc600078e02ff */
[----:B------:R-:W2:Y:S01]  /*229f0*/  LDC R14, c[0x0][0x3e8] ;  /* 0x0000fa00ff0e7b82 */ /* 0x000ea20000000800 */
[----:B0-----:R-:W-:Y:S02]  /*22a00*/  PRMT R5, R179, 0x7632, R5 ;  /* 0x00007632b3057816 */ /* 0x001fe40000000005 */
[-C--:B------:R-:W-:Y:S01]  /*22a10*/  IADD3 R4, P0, PT, R9, R12.reuse, RZ ;  /* 0x0000000c09047210 */ /* 0x080fe20007f1e0ff */
[----:B------:R-:W-:Y:S02]  /*22a20*/  IMAD R9, R67, 0xb9, RZ ;  /* 0x000000b943097824 */ /* 0x000fe400078e02ff */
[----:B------:R0:W-:Y:S02]  /*22a30*/  STG.E.U16 desc[UR10][R6.64], R5 ;  /* 0x0000000506007986 */ /* 0x0001e4000c10150a */
[----:B------:R-:W4:Y:S01]  /*22a40*/  LDC R23, c[0x0][0x3e8] ;  /* 0x0000fa00ff177b82 */ /* 0x000f220000000800 */
[----:B0-----:R-:W-:Y:S02]  /*22a50*/  LEA.HI.X.SX32 R5, R35, R13, 0x1, P0 ;  /* 0x0000000d23057211 */ /* 0x001fe400000f0eff */
[----:B------:R-:W-:-:S04]  /*22a60*/  IADD3 R16, P0, PT, R17, R12, RZ ;  /* 0x0000000c11107210 */ /* 0x000fc80007f1e0ff */
[----:B------:R-:W-:Y:S02]  /*22a70*/  LEA.HI.X.SX32 R17, R9, R13, 0x1, P0 ;  /* 0x0000000d09117211 */ /* 0x000fe400000f0eff */
[----:B------:R-:W0:Y:S01]  /*22a80*/  LDC R9, c[0x0][0x3e8] ;  /* 0x0000fa00ff097b82 */ /* 0x000e220000000800 */
[----:B------:R-:W-:Y:S01]  /*22a90*/  F2FP.F16.F32.PACK_AB R181, R182, R181 ;  /* 0x000000b5b6b5723e */ /* 0x000fe200000000ff */
[----:B-1----:R-:W-:Y:S01]  /*22aa0*/  IMAD R7, R18, 0x176, RZ ;  /* 0x0000017612077824 */ /* 0x002fe200078e02ff */
[----:B------:R-:W-:Y:S02]  /*22ab0*/  IADD3 R2, P1, PT, R21, R12, RZ ;  /* 0x0000000c15027210 */ /* 0x000fe40007f3e0ff */
[----:B------:R-:W-:Y:S01]  /*22ac0*/  PRMT R6, R181, 0x7632, R6 ;  /* 0x00007632b5067816 */ /* 0x000fe20000000006 */
[----:B------:R1:W-:Y:S02]  /*22ad0*/  STG.E.U16 desc[UR10][R4.64], R181 ;  /* 0x000000b504007986 */ /* 0x0003e4000c10150a */
[----:B------:R-:W5:Y:S01]  /*22ae0*/  LDC R21, c[0x0][0x3e8] ;  /* 0x0000fa00ff157b82 */ /* 0x000f620000000800 */
[----:B------:R-:W-:-:S02]  /*22af0*/  F2FP.F16.F32.PACK_AB R183, R184, R183 ;  /* 0x000000b7b8b7723e */ /* 0x000fc400000000ff */
[----:B------:R-:W-:Y:S01]  /*22b00*/  LEA.HI.X.SX32 R3, R123, R13, 0x1, P1 ;  /* 0x0000000d7b037211 */ /* 0x000fe200008f0eff */
[----:B---3--:R-:W-:Y:S01]  /*22b10*/  IMAD R19, R19, 0x178, RZ ;  /* 0x0000017813137824 */ /* 0x008fe200078e02ff */
[----:B------:R0:W-:Y:S01]  /*22b20*/  STG.E.U16 desc[UR10][R16.64], R6 ;  /* 0x0000000610007986 */ /* 0x0001e2000c10150a */
[----:B----4-:R-:W-:Y:S01]  /*22b30*/  IMAD R23, R23, 0x17a, RZ ;  /* 0x0000017a17177824 */ /* 0x010fe200078e02ff */
[----:B------:R-:W-:Y:S01]  /*22b40*/  F2FP.F16.F32.PACK_AB R185, R186, R185 ;  /* 0x000000b9bab9723e */ /* 0x000fe200000000ff */
[----:B--2---:R-:W-:Y:S01]  /*22b50*/  IMAD R25, R14, 0x17e, RZ ;  /* 0x0000017e0e197824 */ /* 0x004fe200078e02ff */
[----:B------:R-:W2:Y:S01]  /*22b60*/  LDC R18, c[0x0][0x3e8] ;  /* 0x0000fa00ff127b82 */ /* 0x000ea20000000800 */
[----:B-1----:R-:W-:Y:S01]  /*22b70*/  IMAD R5, R67, 0xbb, RZ ;  /* 0x000000bb43057824 */ /* 0x002fe200078e02ff */
[-C--:B------:R-:W-:Y:S01]  /*22b80*/  IADD3 R4, P0, PT, R7, R12.reuse, RZ ;  /* 0x0000000c07047210 */ /* 0x080fe20007f1e0ff */
[----:B------:R1:W-:Y:S03]  /*22b90*/  STG.E.U16 desc[UR10][R2.64], R183 ;  /* 0x000000b702007986 */ /* 0x0003e6000c10150a */
[----:B------:R-:W-:Y:S01]  /*22ba0*/  LEA.HI.X.SX32 R5, R5, R13, 0x1, P0 ;  /* 0x0000000d05057211 */ /* 0x000fe200000f0eff */
[----:B0-----:R-:W-:Y:S01]  /*22bb0*/  IMAD R17, R9, 0x17c, RZ ;  /* 0x0000017c09117824 */ /* 0x001fe200078e02ff */
[----:B------:R-:W-:Y:S01]  /*22bc0*/  IADD3 R6, P1, PT, R23, R12, RZ ;  /* 0x0000000c17067210 */ /* 0x000fe20007f3e0ff */
[----:B------:R-:W-:Y:S01]  /*22bd0*/  IMAD R7, R67, 0xbd, RZ ;  /* 0x000000bd43077824 */ /* 0x000fe200078e02ff */
[----:B------:R-:W-:Y:S01]  /*22be0*/  F2FP.F16.F32.PACK_AB R187, R188, R187 ;  /* 0x000000bbbcbb723e */ /* 0x000fe200000000ff */
[----:B------:R-:W0:Y:S01]  /*22bf0*/  LDC R9, c[0x0][0x3e8] ;  /* 0x0000fa00ff097b82 */ /* 0x000e220000000800 */
[----:B-1----:R-:W-:-:S02]  /*22c00*/  PRMT R3, R183, 0x7632, R3 ;  /* 0x00007632b7037816 */ /* 0x002fc40000000003 */
[----:B------:R-:W-:-:S03]  /*22c10*/  IADD3 R2, P0, PT, R19, R12, RZ ;  /* 0x0000000c13027210 */ /* 0x000fc60007f1e0ff */
[----:B------:R1:W-:Y:S02]  /*22c20*/  STG.E.U16 desc[UR10][R4.64], R3 ;  /* 0x0000000304007986 */ /* 0x0003e4000c10150a */
[----:B------:R-:W3:Y:S01]  /*22c30*/  LDC R19, c[0x0][0x3e8] ;  /* 0x0000fa00ff137b82 */ /* 0x000ee20000000800 */
[-C--:B------:R-:W-:Y:S02]  /*22c40*/  LEA.HI.X.SX32 R7, R7, R13.reuse, 0x1, P1 ;  /* 0x0000000d07077211 */ /* 0x080fe400008f0eff */
[----:B------:R-:W-:Y:S01]  /*22c50*/  PRMT R29, R185, 0x7632, R29 ;  /* 0x00007632b91d7816 */ /* 0x000fe2000000001d */
[----:B-----5:R-:W-:Y:S02]  /*22c60*/  IMAD R21, R21, 0x182, RZ ;  /* 0x0000018215157824 */ /* 0x020fe400078e02ff */
[----:B--2---:R-:W-:Y:S02]  /*22c70*/  IMAD R27, R18, 0x180, RZ ;  /* 0x00000180121b7824 */ /* 0x004fe400078e02ff */
[----:B------:R-:W2:Y:S01]  /*22c80*/  LDC R23, c[0x0][0x3e8] ;  /* 0x0000fa00ff177b82 */ /* 0x000ea20000000800 */
[----:B-1----:R-:W-:-:S02]  /*22c90*/  LEA.HI.X.SX32 R3, R125, R13, 0x1, P0 ;  /* 0x0000000d7d037211 */ /* 0x002fc400000f0eff */
[----:B------:R-:W-:Y:S01]  /*22ca0*/  IADD3 R16, P0, PT, R17, R12, RZ ;  /* 0x0000000c11107210 */ /* 0x000fe20007f1e0ff */
[----:B------:R-:W-:Y:S02]  /*22cb0*/  IMAD R5, R67, 0xbf, RZ ;  /* 0x000000bf43057824 */ /* 0x000fe400078e02ff */
[----:B------:R1:W-:Y:S01]  /*22cc0*/  STG.E.U16 desc[UR10][R2.64], R185 ;  /* 0x000000b902007986 */ /* 0x0003e2000c10150a */
[----:B------:R-:W-:Y:S01]  /*22cd0*/  LEA.HI.X.SX32 R17, R37, R13, 0x1, P0 ;  /* 0x0000000d25117211 */ /* 0x000fe200000f0eff */
[----:B------:R-:W4:Y:S02]  /*22ce0*/  LDC R14, c[0x0][0x3e8] ;  /* 0x0000fa00ff0e7b82 */ /* 0x000f240000000800 */
[----:B------:R5:W-:Y:S01]  /*22cf0*/  STG.E.U16 desc[UR10][R6.64], R29 ;  /* 0x0000001d06007986 */ /* 0x000be2000c10150a */
[----:B---3--:R-:W-:-:S05]  /*22d00*/  IMAD R19, R19, 0x186, RZ ;  /* 0x0000018613137824 */ /* 0x008fca00078e02ff */
[----:B------:R-:W3:Y:S01]  /*22d10*/  LDC R18, c[0x0][0x3e8] ;  /* 0x0000fa00ff127b82 */ /* 0x000ee20000000800 */
[-C--:B-1----:R-:W-:Y:S02]  /*22d20*/  IADD3 R2, P0, PT, R25, R12.reuse, RZ ;  /* 0x0000000c19027210 */ /* 0x082fe40007f1e0ff */
[----:B------:R-:W-:Y:S02]  /*22d30*/  PRMT R25, R187, 0x7632, R25 ;  /* 0x00007632bb197816 */ /* 0x000fe40000000019 */
[----:B------:R-:W-:Y:S01]  /*22d40*/  LEA.HI.X.SX32 R3, R5, R13, 0x1, P0 ;  /* 0x0000000d05037211 */ /* 0x000fe200000f0eff */
[----:B------:R-:W-:Y:S01]  /*22d50*/  STG.E.U16 desc[UR10][R16.64], R187 ;  /* 0x000000bb10007986 */ /* 0x000fe2000c10150a */
[----:B-----5:R-:W-:Y:S02]  /*22d60*/  IADD3 R6, P0, PT, R21, R12, RZ ;  /* 0x0000000c15067210 */ /* 0x020fe40007f1e0ff */
[C---:B------:R-:W-:Y:S01]  /*22d70*/  PRMT R21, R0.reuse, 0x7610, R21 ;  /* 0x0000761000157816 */ /* 0x040fe20000000015 */
[----:B------:R1:W-:Y:S02]  /*22d80*/  STG.E.U16 desc[UR10][R2.64], R25 ;  /* 0x0000001902007986 */ /* 0x0003e4000c10150a */
[----:B-1----:R-:W-:-:S02]  /*22d90*/  PRMT R3, R0, 0x7632, R3 ;  /* 0x0000763200037816 */ /* 0x002fc40000000003 */
[----:B------:R-:W1:Y:S01]  /*22da0*/  LDC R0, c[0x0][0x3e8] ;  /* 0x0000fa00ff007b82 */ /* 0x000e620000000800 */
[-C--:B------:R-:W-:Y:S01]  /*22db0*/  IADD3 R4, P1, PT, R27, R12.reuse, RZ ;  /* 0x0000000c1b047210 */ /* 0x080fe20007f3e0ff */
[----:B------:R-:W-:Y:S02]  /*22dc0*/  IMAD R7, R67, 0xc1, RZ ;  /* 0x000000c143077824 */ /* 0x000fe400078e02ff */
[----:B0-----:R-:W-:Y:S01]  /*22dd0*/  IMAD R17, R9, 0x184, RZ ;  /* 0x0000018409117824 */ /* 0x001fe200078e02ff */
[-C--:B------:R-:W-:Y:S01]  /*22de0*/  LEA.HI.X.SX32 R5, R45, R13.reuse, 0x1, P1 ;  /* 0x0000000d2d057211 */ /* 0x080fe200008f0eff */
[----:B------:R-:W-:Y:S01]  /*22df0*/  IMAD R9, R67, 0xc3, RZ ;  /* 0x000000c343097824 */ /* 0x000fe200078e02ff */
[-C--:B------:R-:W-:Y:S02]  /*22e00*/  IADD3 R16, P1, PT, R19, R12.reuse, RZ ;  /* 0x0000000c13107210 */ /* 0x080fe40007f3e0ff */
[----:B------:R-:W-:Y:S01]  /*22e10*/  LEA.HI.X.SX32 R7, R7, R13, 0x1, P0 ;  /* 0x0000000d07077211 */ /* 0x000fe200000f0eff */
[----:B------:R-:W0:Y:S01]  /*22e20*/  LDC R19, c[0x0][0x3e8] ;  /* 0x0000fa00ff137b82 */ /* 0x000e220000000800 */
[----:B------:R-:W-:-:S02]  /*22e30*/  IADD3 R2, P0, PT, R17, R12, RZ ;  /* 0x0000000c11027210 */ /* 0x000fc40007f1e0ff */
[----:B------:R-:W-:Y:S01]  /*22e40*/  LEA.HI.X.SX32 R17, R9, R13, 0x1, P1 ;  /* 0x0000000d09117211 */ /* 0x000fe200008f0eff */
[----:B-1----:R-:W-:-:S04]  /*22e50*/  IMAD R9, R0, 0x18a, RZ ;  /* 0x0000018a00097824 */ /* 0x002fc800078e02ff */
[----:B------:R-:W1:Y:S01]  /*22e60*/  LDC R0, c[0x0][0x3e8] ;  /* 0x0000fa00ff007b82 */ /* 0x000e620000000800 */
[----:B------:R5:W-:Y:S01]  /*22e70*/  STG.E.U16 desc[UR10][R4.64], R21 ;  /* 0x0000001504007986 */ /* 0x000be2000c10150a */
[----:B--2---:R-:W-:Y:S01]  /*22e80*/  IMAD R23, R23, 0x188, RZ ;  /* 0x0000018817177824 */ /* 0x004fe200078e02ff */
[C---:B------:R-:W-:Y:S02]  /*22e90*/  PRMT R25, R15.reuse, 0x7610, R25 ;  /* 0x000076100f197816 */ /* 0x040fe40000000019 */
[----:B------:R2:W-:Y:S01]  /*22ea0*/  STG.E.U16 desc[UR10][R6.64], R3 ;  /* 0x0000000306007986 */ /* 0x0005e2000c10150a */
[----:B------:R-:W-:Y:S02]  /*22eb0*/  PRMT R27, R15, 0x7632, R27 ;  /* 0x000076320f1b7816 */ /* 0x000fe4000000001b */
[----:B------:R-:W3:Y:S01]  /*22ec0*/  LDC R15, c[0x0][0x3e8] ;  /* 0x0000fa00ff0f7b82 */ /* 0x000ee20000000800 */
[----:B-----5:R-:W-:-:S07]  /*22ed0*/  IADD3 R4, P2, PT, R23, R12, RZ ;  /* 0x0000000c17047210 */ /* 0x020fce0007f5e0ff */
[----:B------:R-:W5:Y:S01]  /*22ee0*/  LDC R21, c[0x0][0x3e8] ;  /* 0x0000fa00ff157b82 */ /* 0x000f620000000800 */
[----:B--2---:R-:W-:Y:S01]  /*22ef0*/  LEA.HI.X.SX32 R3, R127, R13, 0x1, P0 ;  /* 0x0000000d7f037211 */ /* 0x004fe200000f0eff */
[----:B----4-:R-:W-:-:S04]  /*22f00*/  IMAD R23, R14, 0x18c, RZ ;  /* 0x0000018c0e177824 */ /* 0x010fc800078e02ff */
[----:B------:R-:W-:Y:S02]  /*22f10*/  STG.E.U16 desc[UR10][R2.64], R25 ;  /* 0x0000001902007986 */ /* 0x000fe4000c10150a */
[----:B------:R-:W2:Y:S02]  /*22f20*/  LDC R14, c[0x0][0x3e8] ;  /* 0x0000fa00ff0e7b82 */ /* 0x000ea40000000800 */
[----:B------:R1:W-:Y:S01]  /*22f30*/  STG.E.U16 desc[UR10][R16.64], R27 ;  /* 0x0000001b10007986 */ /* 0x0003e2000c10150a */
[----:B------:R-:W-:Y:S01]  /*22f40*/  LEA.HI.X.SX32 R5, R129, R13, 0x1, P2 ;  /* 0x0000000d81057211 */ /* 0x000fe200010f0eff */
[----:B------:R-:W-:Y:S01]  /*22f50*/  IMAD R7, R67, 0xc5, RZ ;  /* 0x000000c543077824 */ /* 0x000fe200078e02ff */
[----:B------:R-:W-:Y:S01]  /*22f60*/  IADD3 R6, P0, PT, R9, R12, RZ ;  /* 0x0000000c09067210 */ /* 0x000fe20007f1e0ff */
[----:B0-----:R-:W-:Y:S02]  /*22f70*/  IMAD R19, R19, 0x190, RZ ;  /* 0x0000019013137824 */ /* 0x001fe400078e02ff */
[----:B-1----:R-:W-:Y:S01]  /*22f80*/  IMAD R17, R0, 0x192, RZ ;  /* 0x0000019200117824 */ /* 0x002fe200078e02ff */
[----:B------:R-:W0:Y:S01]  /*22f90*/  LDC R16, c[0x0][0x3e8] ;  /* 0x0000fa00ff107b82 */ /* 0x000e220000000800 */
[----:B---3--:R-:W-:-:S07]  /*22fa0*/  IMAD R3, R18, 0x18e, RZ ;  /* 0x0000018e12037824 */ /* 0x008fce00078e02ff */
[----:B------:R-:W1:Y:S01]  /*22fb0*/  LDC R0, c[0x0][0x3e8] ;  /* 0x0000fa00ff007b82 */ /* 0x000e620000000800 */
[----:B------:R3:W-:Y:S01]  /*22fc0*/  STG.E.U16 desc[UR10][R4.64], R8 ;  /* 0x0000000804007986 */ /* 0x0007e2000c10150a */
[----:B------:R-:W-:Y:S01]  /*22fd0*/  LEA.HI.X.SX32 R7, R7, R13, 0x1, P0 ;  /* 0x0000000d07077211 */ /* 0x000fe200000f0eff */
[----:B------:R-:W-:Y:S01]  /*22fe0*/  IMAD R9, R67, 0xc7, RZ ;  /* 0x000000c743097824 */ /* 0x000fe200078e02ff */
[-C--:B------:R-:W-:Y:S02]  /*22ff0*/  IADD3 R2, P0, PT, R23, R12.reuse, RZ ;  /* 0x0000000c17027210 */ /* 0x080fe40007f1e0ff */
[----:B------:R-:W-:Y:S02]  /*23000*/  PRMT R18, R132, 0x7632, R18 ;  /* 0x0000763284127816 */ /* 0x000fe40000000012 */
[----:B---3--:R-:W-:Y:S02]  /*23010*/  PRMT R5, R8, 0x7632, R5 ;  /* 0x0000763208057816 */ /* 0x008fe40000000005 */
[----:B------:R-:W-:-:S02]  /*23020*/  IADD3 R4, P1, PT, R3, R12, RZ ;  /* 0x0000000c03047210 */ /* 0x000fc40007f3e0ff */
[----:B------:R-:W-:Y:S01]  /*23030*/  IADD3 R8, P2, PT, R19, R12, RZ ;  /* 0x0000000c13087210 */ /* 0x000fe20007f5e0ff */
[----:B------:R3:W-:Y:S01]  /*23040*/  STG.E.U16 desc[UR10][R6.64], R5 ;  /* 0x0000000506007986 */ /* 0x0007e2000c10150a */
[----:B------:R-:W-:Y:S02]  /*23050*/  LEA.HI.X.SX32 R3, R39, R13, 0x1, P0 ;  /* 0x0000000d27037211 */ /* 0x000fe400000f0eff */
[----:B------:R-:W-:Y:S01]  /*23060*/  F2FP.F16.F32.PACK_AB R133, R134, R133 ;  /* 0x000000858685723e */ /* 0x000fe200000000ff */
[----:B-----5:R-:W-:Y:S02]  /*23070*/  IMAD R21, R21, 0x196, RZ ;  /* 0x0000019615157824 */ /* 0x020fe400078e02ff */
[----:B------:R-:W-:Y:S01]  /*23080*/  STG.E.U16 desc[UR10][R2.64], R132 ;  /* 0x0000008402007986 */ /* 0x000fe2000c10150a */
[-C--:B---3--:R-:W-:Y:S02]  /*23090*/  LEA.HI.X.SX32 R5, R9, R13.reuse, 0x1, P1 ;  /* 0x0000000d09057211 */ /* 0x088fe400008f0eff */
[----:B------:R-:W-:-:S02]  /*230a0*/  LEA.HI.X.SX32 R9, R131, R13, 0x1, P2 ;  /* 0x0000000d83097211 */ /* 0x000fc400010f0eff */
[-C--:B------:R-:W-:Y:S02]  /*230b0*/  IADD3 R6, P0, PT, R17, R12.reuse, RZ ;  /* 0x0000000c11067210 */ /* 0x080fe40007f1e0ff */
[----:B------:R-:W3:Y:S01]  /*230c0*/  LDC R17, c[0x0][0x3e8] ;  /* 0x0000fa00ff117b82 */ /* 0x000ee20000000800 */
[----:B------:R4:W-:Y:S04]  /*230d0*/  STG.E.U16 desc[UR10][R4.64], R18 ;  /* 0x0000001204007986 */ /* 0x0009e8000c10150a */
[----:B------:R2:W-:Y:S01]  /*230e0*/  STG.E.U16 desc[UR10][R8.64], R133 ;  /* 0x0000008508007986 */ /* 0x0005e2000c10150a */
[----:B------:R-:W-:Y:S02]  /*230f0*/  IMAD R15, R15, 0x194, RZ ;  /* 0x000001940f0f7824 */ /* 0x000fe400078e02ff */
[----:B------:R-:W-:Y:S01]  /*23100*/  IMAD R7, R67, 0xc9, RZ ;  /* 0x000000c943077824 */ /* 0x000fe200078e02ff */
[----:B----4-:R-:W4:Y:S01]  /*23110*/  LDC R18, c[0x0][0x3e8] ;  /* 0x0000fa00ff127b82 */ /* 0x010f220000000800 */
[----:B------:R-:W-:Y:S01]  /*23120*/  IADD3 R4, P2, PT, R21, R12, RZ ;  /* 0x0000000c15047210 */ /* 0x000fe20007f5e0ff */
[----:B--2---:R-:W-:-:S02]  /*23130*/  IMAD R9, R14, 0x198, RZ ;  /* 0x000001980e097824 */ /* 0x004fc400078e02ff */
[----:B-1----:R-:W-:-:S04]  /*23140*/  IMAD R21, R0, 0x19c, RZ ;  /* 0x0000019c00157824 */ /* 0x002fc800078e02ff */
[----:B------:R-:W1:Y:S01]  /*23150*/  LDC R14, c[0x0][0x3e8] ;  /* 0x0000fa00ff0e7b82 */ /* 0x000e620000000800 */
[----:B------:R-:W-:Y:S01]  /*23160*/  IADD3 R2, P1, PT, R15, R12, RZ ;  /* 0x0000000c0f027210 */ /* 0x000fe20007f3e0ff */
[----:B0-----:R-:W-:Y:S01]  /*23170*/  IMAD R19, R16, 0x19a, RZ ;  /* 0x0000019a10137824 */ /* 0x001fe200078e02ff */
[----:B------:R-:W-:-:S05]  /*23180*/  LEA.HI.X.SX32 R7, R7, R13, 0x1, P0 ;  /* 0x0000000d07077211 */ /* 0x000fca00000f0eff */
[----:B------:R-:W0:Y:S01]  /*23190*/  LDC R0, c[0x0][0x3e8] ;  /* 0x0000fa00ff007b82 */ /* 0x000e220000000800 */
[----:B------:R-:W-:Y:S01]  /*231a0*/  PRMT R23, R133, 0x7632, R23 ;  /* 0x0000763285177816 */ /* 0x000fe20000000017 */
[----:B------:R-:W-:Y:S01]  /*231b0*/  IMAD R5, R67, 0xcb, RZ ;  /* 0x000000cb43057824 */ /* 0x000fe200078e02ff */
[----:B------:R-:W-:Y:S02]  /*231c0*/  F2FP.F16.F32.PACK_AB R135, R136, R135 ;  /* 0x000000878887723e */ /* 0x000fe400000000ff */
[-C--:B------:R-:W-:Y:S01]  /*231d0*/  LEA.HI.X.SX32 R3, R41, R13.reuse, 0x1, P1 ;  /* 0x0000000d29037211 */ /* 0x080fe200008f0eff */
[----:B------:R2:W-:Y:S01]  /*231e0*/  STG.E.U16 desc[UR10][R6.64], R23 ;  /* 0x0000001706007986 */ /* 0x0005e2000c10150a */
[----:B------:R-:W-:Y:S01]  /*231f0*/  IMAD R15, R67, 0xcd, RZ ;  /* 0x000000cd430f7824 */ /* 0x000fe200078e02ff */
[----:B------:R-:W-:Y:S01]  /*23200*/  IADD3 R8, P0, PT, R9, R12, RZ ;  /* 0x0000000c09087210 */ /* 0x000fe20007f1e0ff */
[----:B------:R-:W5:Y:S01]  /*23210*/  LDC R16, c[0x0][0x3e8] ;  /* 0x0000fa00ff107b82 */ /* 0x000f620000000800 */
[----:B------:R-:W-:Y:S01]  /*23220*/  F2FP.F16.F32.PACK_AB R138, R140, R138 ;  /* 0x0000008a8c8a723e */ /* 0x000fe200000000ff */
[----:B------:R3:W-:Y:S01]  /*23230*/  STG.E.U16 desc[UR10][R2.64], R135 ;  /* 0x0000008702007986 */ /* 0x0007e2000c10150a */
[----:B------:R-:W-:-:S02]  /*23240*/  LEA.HI.X.SX32 R5, R5, R13, 0x1, P2 ;  /* 0x0000000d05057211 */ /* 0x000fc400010f0eff */
[----:B------:R-:W-:Y:S02]  /*23250*/  PRMT R25, R135, 0x7632, R25 ;  /* 0x0000763287197816 */ /* 0x000fe40000000019 */
[-C--:B--2---:R-:W-:Y:S02]  /*23260*/  IADD3 R6, P1, PT, R19, R12.reuse, RZ ;  /* 0x0000000c13067210 */ /* 0x084fe40007f3e0ff */
[-C--:B------:R-:W-:Y:S02]  /*23270*/  LEA.HI.X.SX32 R9, R137, R13.reuse, 0x1, P0 ;  /* 0x0000000d89097211 */ /* 0x080fe400000f0eff */
[-C--:B---3--:R-:W-:Y:S02]  /*23280*/  IADD3 R2, P2, PT, R21, R12.reuse, RZ ;  /* 0x0000000c15027210 */ /* 0x088fe40007f5e0ff */
[----:B------:R-:W-:Y:S01]  /*23290*/  PRMT R23, R138, 0x7632, R23 ;  /* 0x000076328a177816 */ /* 0x000fe20000000017 */
[----:B------:R2:W-:Y:S01]  /*232a0*/  STG.E.U16 desc[UR10][R4.64], R25 ;  /* 0x0000001904007986 */ /* 0x0005e2000c10150a */
[-C--:B------:R-:W-:Y:S01]  /*232b0*/  LEA.HI.X.SX32 R7, R15, R13.reuse, 0x1, P1 ;  /* 0x0000000d0f077211 */ /* 0x080fe200008f0eff */
[----:B------:R-:W-:Y:S01]  /*232c0*/  IMAD R15, R17, 0x19e, RZ ;  /* 0x0000019e110f7824 */ /* 0x000fe200078e02ff */
[----:B------:R-:W-:Y:S01]  /*232d0*/  LEA.HI.X.SX32 R3, R43, R13, 0x1, P2 ;  /* 0x0000000d2b037211 */ /* 0x000fe200010f0eff */
[----:B----4-:R-:W-:Y:S01]  /*232e0*/  IMAD R21, R18, 0x1a0, RZ ;  /* 0x000001a012157824 */ /* 0x010fe200078e02ff */
[----:B------:R1:W-:Y:S01]  /*232f0*/  STG.E.U16 desc[UR10][R8.64], R138 ;  /* 0x0000008a08007986 */ /* 0x0003e2000c10150a */
[----:B------:R-:W3:Y:S03]  /*23300*/  LDC R17, c[0x0][0x3e8] ;  /* 0x0000fa00ff117b82 */ /* 0x000ee60000000800 */
[----:B------:R4:W-:Y:S01]  /*23310*/  STG.E.U16 desc[UR10][R6.64], R23 ;  /* 0x0000001706007986 */ /* 0x0009e2000c10150a */
[----:B--2---:R-:W-:Y:S01]  /*23320*/  IMAD R5, R67, 0xcf, RZ ;  /* 0x000000cf43057824 */ /* 0x004fe200078e02ff */
[----:B------:R-:W-:-:S03]  /*23330*/  IADD3 R4, P0, PT, R15, R12, RZ ;  /* 0x0000000c0f047210 */ /* 0x000fc60007f1e0ff */
[----:B------:R-:W2:Y:S01]  /*23340*/  LDC R19, c[0x0][0x3e8] ;  /* 0x0000fa00ff137b82 */ /* 0x000ea20000000800 */
[----:B------:R0:W-:Y:S01]  /*23350*/  STG.E.U16 desc[UR10][R2.64], R190 ;  /* 0x000000be02007986 */ /* 0x0001e2000c10150a */
[----:B-1----:R-:W-:Y:S01]  /*23360*/  IMAD R9, R14, 0x1a2, RZ ;  /* 0x000001a20e097824 */ /* 0x002fe200078e02ff */
[-C--:B------:R-:W-:Y:S01]  /*23370*/  LEA.HI.X.SX32 R5, R5, R13.reuse, 0x1, P0 ;  /* 0x0000000d05057211 */ /* 0x080fe200000f0eff */
[----:B------:R-:W-:Y:S01]  /*23380*/  IMAD R15, R67, 0xd1, RZ ;  /* 0x000000d1430f7824 */ /* 0x000fe200078e02ff */
[----:B------:R-:W-:Y:S02]  /*23390*/  PRMT R14, R190, 0x7632, R14 ;  /* 0x00007632be0e7816 */ /* 0x000fe4000000000e */
[-C--:B----4-:R-:W-:Y:S01]  /*233a0*/  IADD3 R6, P1, PT, R21, R12.reuse, RZ ;  /* 0x0000000c15067210 */ /* 0x090fe20007f3e0ff */
[----:B0-----:R-:W-:Y:S01]  /*233b0*/  IMAD R3, R0, 0x1a4, RZ ;  /* 0x000001a400037824 */ /* 0x001fe200078e02ff */
[-C--:B------:R-:W-:Y:S01]  /*233c0*/  IADD3 R2, P0, PT, R9, R12.reuse, RZ ;  /* 0x0000000c09027210 */ /* 0x080fe20007f1e0ff */
[----:B------:R-:W0:Y:S01]  /*233d0*/  LDC R0, c[0x0][0x3e8] ;  /* 0x0000fa00ff007b82 */ /* 0x000e220000000800 */
[----:B------:R-:W-:Y:S01]  /*233e0*/  LEA.HI.X.SX32 R7, R47, R13, 0x1, P1 ;  /* 0x0000000d2f077211 */ /* 0x000fe200008f0eff */
[----:B------:R1:W-:Y:S01]  /*233f0*/  STG.E.U16 desc[UR10][R4.64], R14 ;  /* 0x0000000e04007986 */ /* 0x0003e2000c10150a */
[----:B------:R-:W-:-:S02]  /*23400*/  IADD3 R8, P1, PT, R3, R12, RZ ;  /* 0x0000000c03087210 */ /* 0x000fc40007f3e0ff */
[----:B------:R-:W-:-:S03]  /*23410*/  LEA.HI.X.SX32 R3, R15, R13, 0x1, P0 ;  /* 0x0000000d0f037211 */ /* 0x000fc600000f0eff */
[----:B------:R-:W4:Y:S08]  /*23420*/  LDC R15, c[0x0][0x3e8] ;  /* 0x0000fa00ff0f7b82 */ /* 0x000f300000000800 */
[----:B-1----:R-:W1:Y:S01]  /*23430*/  LDC R14, c[0x0][0x3e8] ;  /* 0x0000fa00ff0e7b82 */ /* 0x002e620000000800 */
[----:B-----5:R-:W-:Y:S01]  /*23440*/  IMAD R21, R16, 0x1a6, RZ ;  /* 0x000001a610157824 */ /* 0x020fe200078e02ff */
[----:B------:R-:W-:Y:S01]  /*23450*/  PRMT R18, R20, 0x7632, R18 ;  /* 0x0000763214127816 */ /* 0x000fe20000000012 */
[----:B------:R-:W-:Y:S01]  /*23460*/  IMAD R5, R67, 0xd3, RZ ;  /* 0x000000d343057824 */ /* 0x000fe200078e02ff */
[-C--:B------:R-:W-:Y:S01]  /*23470*/  LEA.HI.X.SX32 R9, R139, R13.reuse, 0x1, P1 ;  /* 0x0000000d8b097211 */ /* 0x080fe200008f0eff */
[----:B---3--:R-:W-:Y:S01]  /*23480*/  IMAD R17, R17, 0x1a8, RZ ;  /* 0x000001a811117824 */ /* 0x008fe200078e02ff */
[----:B------:R-:W-:Y:S01]  /*23490*/  IADD3 R4, P0, PT, R21, R12, RZ ;  /* 0x0000000c15047210 */ /* 0x000fe20007f1e0ff */
[----:B--2---:R-:W-:Y:S01]  /*234a0*/  IMAD R19, R19, 0x1aa, RZ ;  /* 0x000001aa13137824 */ /* 0x004fe200078e02ff */
[----:B------:R-:W2:Y:S01]  /*234b0*/  LDC R16, c[0x0][0x3e8] ;  /* 0x0000fa00ff107b82 */ /* 0x000ea20000000800 */
[----:B------:R3:W-:Y:S01]  /*234c0*/  STG.E.U16 desc[UR10][R6.64], R20 ;  /* 0x0000001406007986 */ /* 0x0007e2000c10150a */
[----:B------:R-:W-:-:S03]  /*234d0*/  LEA.HI.X.SX32 R5, R5, R13, 0x1, P0 ;  /* 0x0000000d05057211 */ /* 0x000fc600000f0eff */
[----:B------:R5:W-:Y:S04]  /*234e0*/  STG.E.U16 desc[UR10][R2.64], R18 ;  /* 0x0000001202007986 */ /* 0x000be8000c10150a */
[----:B------:R0:W-:Y:S01]  /*234f0*/  STG.E.U16 desc[UR10][R8.64], R22 ;  /* 0x0000001608007986 */ /* 0x0001e2000c10150a */
[----:B---3--:R-:W-:Y:S01]  /*23500*/  IMAD R7, R67, 0xd5, RZ ;  /* 0x000000d543077824 */ /* 0x008fe200078e02ff */
[-C--:B------:R-:W-:Y:S02]  /*23510*/  IADD3 R6, P0, PT, R19, R12.reuse, RZ ;  /* 0x0000000c13067210 */ /* 0x080fe40007f1e0ff */
[-C--:B-----5:R-:W-:Y:S01]  /*23520*/  IADD3 R2, P1, PT, R17, R12.reuse, RZ ;  /* 0x0000000c11027210 */ /* 0x0a0fe20007f3e0ff */
[----:B0-----:R-:W-:Y:S01]  /*23530*/  IMAD R9, R0, 0x1ac, RZ ;  /* 0x000001ac00097824 */ /* 0x001fe200078e02ff */
[----:B------:R-:W-:Y:S01]  /*23540*/  PRMT R18, R22, 0x7632, R18 ;  /* 0x0000763216127816 */ /* 0x000fe20000000012 */
[----:B------:R-:W0:Y:S01]  /*23550*/  LDC R0, c[0x0][0x3e8] ;  /* 0x0000fa00ff007b82 */ /* 0x000e220000000800 */
[-C--:B------:R-:W-:Y:S01]  /*23560*/  LEA.HI.X.SX32 R3, R189, R13.reuse, 0x1, P1 ;  /* 0x0000000dbd037211 */ /* 0x080fe200008f0eff */
[----:B-1----:R-:W-:Y:S01]  /*23570*/  IMAD R19, R14, 0x1ae, RZ ;  /* 0x000001ae0e137824 */ /* 0x002fe200078e02ff */
[-C--:B------:R-:W-:Y:S01]  /*23580*/  LEA.HI.X.SX32 R7, R7, R13.reuse, 0x1, P0 ;  /* 0x0000000d07077211 */ /* 0x080fe200000f0eff */
[----:B----4-:R-:W-:Y:S01]  /*23590*/  IMAD R15, R15, 0x1b0, RZ ;  /* 0x000001b00f0f7824 */ /* 0x010fe200078e02ff */
[----:B------:R-:W-:Y:S01]  /*235a0*/  IADD3 R8, P0, PT, R9, R12, RZ ;  /* 0x0000000c09087210 */ /* 0x000fe20007f1e0ff */
[----:B------:R-:W-:Y:S02]  /*235b0*/  STG.E.U16 desc[UR10][R4.64], R18 ;  /* 0x0000001204007986 */ /* 0x000fe4000c10150a */
[----:B------:R-:W1:Y:S01]  /*235c0*/  LDC R14, c[0x0][0x3e8] ;  /* 0x0000fa00ff0e7b82 */ /* 0x000e620000000800 */
[----:B------:R-:W-:Y:S01]  /*235d0*/  LEA.HI.X.SX32 R9, R49, R13, 0x1, P0 ;  /* 0x0000000d31097211 */ /* 0x000fe200000f0eff */
[----:B------:R3:W-:Y:S01]  /*235e0*/  STG.E.U16 desc[UR10][R2.64], R24 ;  /* 0x0000001802007986 */ /* 0x0007e2000c10150a */
[----:B------:R-:W-:-:S05]  /*235f0*/  PRMT R20, R24, 0x7632, R20 ;  /* 0x0000763218147816 */ /* 0x000fca0000000014 */
[----:B------:R-:W4:Y:S01]  /*23600*/  LDC R17, c[0x0][0x3e8] ;  /* 0x0000fa00ff117b82 */ /* 0x000f220000000800 */
[----:B---3--:R-:W-:-:S07]  /*23610*/  IADD3 R2, P0, PT, R15, R12, RZ ;  /* 0x0000000c0f027210 */ /* 0x008fce0007f1e0ff */
[----:B------:R-:W3:Y:S01]  /*23620*/  LDC R15, c[0x0][0x3e8] ;  /* 0x0000fa00ff0f7b82 */ /* 0x000ee20000000800 */
[----:B------:R-:W-:Y:S01]  /*23630*/  IMAD R5, R67, 0xd7, RZ ;  /* 0x000000d743057824 */ /* 0x000fe200078e02ff */
[-C--:B------:R-:W-:Y:S01]  /*23640*/  IADD3 R4, P1, PT, R19, R12.reuse, RZ ;  /* 0x0000000c13047210 */ /* 0x080fe20007f3e0ff */
[----:B--2---:R-:W-:Y:S01]  /*23650*/  IMAD R3, R16, 0x1b2, RZ ;  /* 0x000001b210037824 */ /* 0x004fe200078e02ff */
[----:B------:R2:W-:Y:S01]  /*23660*/  STG.E.U16 desc[UR10][R6.64], R20 ;  /* 0x0000001406007986 */ /* 0x0005e2000c10150a */
[----:B------:R-:W-:Y:S02]  /*23670*/  PRMT R18, R26, 0x7632, R18 ;  /* 0x000076321a127816 */ /* 0x000fe40000000012 */
[----:B------:R-:W-:Y:S01]  /*23680*/  LEA.HI.X.SX32 R5, R5, R13, 0x1, P1 ;  /* 0x0000000d05057211 */ /* 0x000fe200008f0eff */
[----:B------:R0:W-:Y:S01]  /*23690*/  STG.E.U16 desc[UR10][R8.64], R26 ;  /* 0x0000001a08007986 */ /* 0x0001e2000c10150a */
[----:B-1----:R-:W-:Y:S01]  /*236a0*/  IMAD R19, R14, 0x1b6, RZ ;  /* 0x000001b60e137824 */ /* 0x002fe200078e02ff */
[----:B------:R-:W1:Y:S02]  /*236b0*/  LDC R16, c[0x0][0x3e8] ;  /* 0x0000fa00ff107b82 */ /* 0x000e640000000800 */
[----:B------:R5:W-:Y:S01]  /*236c0*/  STG.E.U16 desc[UR10][R4.64], R18 ;  /* 0x0000001204007986 */ /* 0x000be2000c10150a */
[----:B--2---:R-:W-:Y:S01]  /*236d0*/  IMAD R7, R67, 0xd9, RZ ;  /* 0x000000d943077824 */ /* 0x004fe200078e02ff */
[----:B------:R-:W-:-:S04]  /*236e0*/  IADD3 R6, P1, PT, R3, R12, RZ ;  /* 0x0000000c03067210 */ /* 0x000fc80007f3e0ff */
[----:B------:R-:W2:Y:S01]  /*236f0*/  LDC R14, c[0x0][0x3e8] ;  /* 0x0000fa00ff0e7b82 */ /* 0x000ea20000000800 */
[----:B0-----:R-:W-:Y:S01]  /*23700*/  IMAD R9, R0, 0x1b4, RZ ;  /* 0x000001b400097824 */ /* 0x001fe200078e02ff */
[-C--:B------:R-:W-:Y:S02]  /*23710*/  LEA.HI.X.SX32 R3, R191, R13.reuse, 0x1, P0 ;  /* 0x0000000dbf037211 */ /* 0x080fe400000f0eff */
[----:B------:R-:W-:-:S04]  /*23720*/  LEA.HI.X.SX32 R7, R7, R13, 0x1, P1 ;  /* 0x0000000d07077211 */ /* 0x000fc800008f0eff */
[----:B------:R-:W0:Y:S01]  /*23730*/  LDC R0, c[0x0][0x3e8] ;  /* 0x0000fa00ff007b82 */ /* 0x000e220000000800 */
[----:B-----5:R-:W-:Y:S01]  /*23740*/  PRMT R5, R28, 0x7632, R5 ;  /* 0x000076321c057816 */ /* 0x020fe20000000005 */
[----:B------:R-:W-:Y:S01]  /*23750*/  STG.E.U16 desc[UR10][R2.64], R28 ;  /* 0x0000001c02007986 */ /* 0x000fe2000c10150a */
[----:B------:R-:W-:-:S03]  /*23760*/  IADD3 R4, P0, PT, R9, R12, RZ ;  /* 0x0000000c09047210 */ /* 0x000fc60007f1e0ff */
[----:B------:R3:W-:Y:S01]  /*23770*/  STG.E.U16 desc[UR10][R6.64], R5 ;  /* 0x0000000506007986 */ /* 0x0007e2000c10150a */
[----:B----4-:R-:W-:Y:S01]  /*23780*/  IMAD R17, R17, 0x1b8, RZ ;  /* 0x000001b811117824 */ /* 0x010fe200078e02ff */
[----:B------:R-:W4:Y:S01]  /*23790*/  LDC R18, c[0x0][0x3e8] ;  /* 0x0000fa00ff127b82 */ /* 0x000f220000000800 */
[----:B------:R-:W-:Y:S02]  /*237a0*/  IMAD R9, R67, 0xdb, RZ ;  /* 0x000000db43097824 */ /* 0x000fe400078e02ff */
[----:B---3--:R-:W-:-:S05]  /*237b0*/  IMAD R7, R15, 0x1ba, RZ ;  /* 0x000001ba0f077824 */ /* 0x008fca00078e02ff */
[----:B------:R-:W3:Y:S01]  /*237c0*/  LDC R15, c[0x0][0x3e8] ;  /* 0x0000fa00ff0f7b82 */ /* 0x000ee20000000800 */
[-C--:B------:R-:W-:Y:S02]  /*237d0*/  LEA.HI.X.SX32 R5, R51, R13.reuse, 0x1, P0 ;  /* 0x0000000d33057211 */ /* 0x080fe400000f0eff */
[-C--:B------:R-:W-:Y:S02]  /*237e0*/  IADD3 R8, P0, PT, R19, R12.reuse, RZ ;  /* 0x0000000c13087210 */ /* 0x080fe40007f1e0ff */
[-C--:B------:R-:W-:Y:S01]  /*237f0*/  IADD3 R2, P1, PT, R17, R12.reuse, RZ ;  /* 0x0000000c11027210 */ /* 0x080fe20007f3e0ff */
[----:B------:R5:W-:Y:S01]  /*23800*/  STG.E.U16 desc[UR10][R4.64], R30 ;  /* 0x0000001e04007986 */ /* 0x000be2000c10150a */
[-C--:B------:R-:W-:Y:S02]  /*23810*/  LEA.HI.X.SX32 R9, R9, R13.reuse, 0x1, P0 ;  /* 0x0000000d09097211 */ /* 0x080fe400000f0eff */
[----:B------:R-:W-:Y:S01]  /*23820*/  PRMT R6, R30, 0x7632, R6 ;  /* 0x000076321e067816 */ /* 0x000fe20000000006 */
[----:B0-----:R-:W-:Y:S01]  /*23830*/  IMAD R19, R0, 0x1bc, RZ ;  /* 0x000001bc00137824 */ /* 0x001fe200078e02ff */
[----:B------:R-:W-:Y:S01]  /*23840*/  LEA.HI.X.SX32 R3, R193, R13, 0x1, P1 ;  /* 0x0000000dc1037211 */ /* 0x000fe200008f0eff */
[----:B------:R-:W0:Y:S02]  /*23850*/  LDC R0, c[0x0][0x3e8] ;  /* 0x0000fa00ff007b82 */ /* 0x000e240000000800 */
[----:B------:R2:W-:Y:S01]  /*23860*/  STG.E.U16 desc[UR10][R8.64], R6 ;  /* 0x0000000608007986 */ /* 0x0005e2000c10150a */
[----:B-----5:R-:W-:Y:S01]  /*23870*/  IMAD R5, R67, 0xdd, RZ ;  /* 0x000000dd43057824 */ /* 0x020fe200078e02ff */
[----:B------:R-:W-:-:S02]  /*23880*/  IADD3 R4, P0, PT, R7, R12, RZ ;  /* 0x0000000c07047210 */ /* 0x000fc40007f1e0ff */
[----:B------:R5:W-:Y:S01]  /*23890*/  STG.E.U16 desc[UR10][R2.64], R32 ;  /* 0x0000002002007986 */ /* 0x000be2000c10150a */
[----:B-1----:R-:W-:Y:S01]  /*238a0*/  IMAD R21, R16, 0x1be, RZ ;  /* 0x000001be10157824 */ /* 0x002fe200078e02ff */
[----:B------:R-:W1:Y:S01]  /*238b0*/  LDC R17, c[0x0][0x3e8] ;  /* 0x0000fa00ff117b82 */ /* 0x000e620000000800 */
[-C--:B------:R-:W-:Y:S01]  /*238c0*/  LEA.HI.X.SX32 R5, R5, R13.reuse, 0x1, P0 ;  /* 0x0000000d05057211 */ /* 0x080fe200000f0eff */
[----:B--2---:R-:W-:Y:S01]  /*238d0*/  IMAD R9, R14, 0x1c0, RZ ;  /* 0x000001c00e097824 */ /* 0x004fe200078e02ff */
[----:B-----5:R-:W-:Y:S01]  /*238e0*/  PRMT R3, R32, 0x7632, R3 ;  /* 0x0000763220037816 */ /* 0x020fe20000000003 */
[----:B------:R-:W-:Y:S01]  /*238f0*/  IMAD R7, R67, 0xdf, RZ ;  /* 0x000000df43077824 */ /* 0x000fe200078e02ff */
[-C--:B------:R-:W-:Y:S01]  /*23900*/  IADD3 R2, P0, PT, R19, R12.reuse, RZ ;  /* 0x0000000c13027210 */ /* 0x080fe20007f1e0ff */
[----:B---3--:R-:W-:Y:S01]  /*23910*/  IMAD R15, R15, 0x1c2, RZ ;  /* 0x000001c20f0f7824 */ /* 0x008fe200078e02ff */
[----:B------:R-:W-:Y:S01]  /*23920*/  IADD3 R6, P1, PT, R21, R12, RZ ;  /* 0x0000000c15067210 */ /* 0x000fe20007f3e0ff */
[----:B------:R2:W-:Y:S01]  /*23930*/  STG.E.U16 desc[UR10][R4.64], R3 ;  /* 0x0000000304007986 */ /* 0x0005e2000c10150a */
[----:B------:R-:W-:Y:S01]  /*23940*/  PRMT R19, R34, 0x7632, R19 ;  /* 0x0000763222137816 */ /* 0x000fe20000000013 */
[----:B------:R-:W3:Y:S01]  /*23950*/  LDC R14, c[0x0][0x3e8] ;  /* 0x0000fa00ff0e7b82 */ /* 0x000ee20000000800 */
[----:B------:R-:W-:-:S07]  /*23960*/  LEA.HI.X.SX32 R7, R7, R13, 0x1, P1 ;  /* 0x0000000d07077211 */ /* 0x000fce00008f0eff */
[----:B------:R-:W5:Y:S01]  /*23970*/  LDC R16, c[0x0][0x3e8] ;  /* 0x0000fa00ff107b82 */ /* 0x000f620000000800 */
[-C--:B--2---:R-:W-:Y:S02]  /*23980*/  LEA.HI.X.SX32 R3, R53, R13.reuse, 0x1, P0 ;  /* 0x0000000d35037211 */ /* 0x084fe400000f0eff */
[----:B------:R-:W-:Y:S01]  /*23990*/  IADD3 R8, P0, PT, R9, R12, RZ ;  /* 0x0000000c09087210 */ /* 0x000fe20007f1e0ff */
[----:B------:R-:W-:Y:S02]  /*239a0*/  IMAD R5, R67, 0xe1, RZ ;  /* 0x000000e143057824 */ /* 0x000fe400078e02ff */
[----:B------:R2:W-:Y:S01]  /*239b0*/  STG.E.U16 desc[UR10][R2.64], R34 ;  /* 0x0000002202007986 */ /* 0x0005e2000c10150a */
[----:B------:R-:W-:-:S03]  /*239c0*/  LEA.HI.X.SX32 R9, R195, R13, 0x1, P0 ;  /* 0x0000000dc3097211 */ /* 0x000fc600000f0eff */
[----:B------:R0:W-:Y:S01]  /*239d0*/  STG.E.U16 desc[UR10][R6.64], R19 ;  /* 0x0000001306007986 */ /* 0x0001e2000c10150a */
[-C--:B--2---:R-:W-:Y:S01]  /*239e0*/  IADD3 R2, P0, PT, R15, R12.reuse, RZ ;  /* 0x0000000c0f027210 */ /* 0x084fe20007f1e0ff */
[----:B----4-:R-:W-:Y:S02]  /*239f0*/  IMAD R15, R18, 0x1c6, RZ ;  /* 0x000001c6120f7824 */ /* 0x010fe400078e02ff */
[----:B0-----:R-:W-:Y:S01]  /*23a00*/  IMAD R19, R0, 0x1c8, RZ ;  /* 0x000001c800137824 */ /* 0x001fe200078e02ff */
[----:B------:R-:W-:Y:S01]  /*23a10*/  LEA.HI.X.SX32 R3, R5, R13, 0x1, P0 ;  /* 0x0000000d05037211 */ /* 0x000fe200000f0eff */
[----:B------:R-:W0:Y:S01]  /*23a20*/  LDC R0, c[0x0][0x3e8] ;  /* 0x0000fa00ff007b82 */ /* 0x000e220000000800 */
[----:B------:R-:W-:-:S07]  /*23a30*/  IADD3 R6, P0, PT, R15, R12, RZ ;  /* 0x0000000c0f067210 */ /* 0x000fce0007f1e0ff */
[----:B------:R-:W2:Y:S01]  /*23a40*/  LDC R15, c[0x0][0x3e8] ;  /* 0x0000fa00ff0f7b82 */ /* 0x000ea20000000800 */
[----:B-1----:R-:W-:Y:S01]  /*23a50*/  IMAD R17, R17, 0x1c4, RZ ;  /* 0x000001c411117824 */ /* 0x002fe200078e02ff */
[----:B------:R1:W-:Y:S01]  /*23a60*/  STG.E.U16 desc[UR10][R8.64], R36 ;  /* 0x0000002408007986 */ /* 0x0003e2000c10150a */
[----:B------:R-:W-:-:S03]  /*23a70*/  IMAD R7, R67, 0xe3, RZ ;  /* 0x000000e343077824 */ /* 0x000fc600078e02ff */
[----:B------:R-:W-:Y:S01]  /*23a80*/  IADD3 R4, P1, PT, R17, R12, RZ ;  /* 0x0000000c11047210 */ /* 0x000fe20007f3e0ff */
[----:B---3--:R-:W-:Y:S01]  /*23a90*/  IMAD R21, R14, 0x1ca, RZ ;  /* 0x000001ca0e157824 */ /* 0x008fe200078e02ff */
[-C--:B------:R-:W-:Y:S01]  /*23aa0*/  LEA.HI.X.SX32 R7, R7, R13.reuse, 0x1, P0 ;  /* 0x0000000d07077211 */ /* 0x080fe200000f0eff */
[----:B------:R-:W3:Y:S01]  /*23ab0*/  LDC R14, c[0x0][0x3e8] ;  /* 0x0000fa00ff0e7b82 */ /* 0x000ee20000000800 */
[----:B-1----:R-:W-:Y:S02]  /*23ac0*/  PRMT R9, R36, 0x7632, R9 ;  /* 0x0000763224097816 */ /* 0x002fe40000000009 */
[----:B------:R-:W-:-:S05]  /*23ad0*/  LEA.HI.X.SX32 R5, R55, R13, 0x1, P1 ;  /* 0x0000000d37057211 */ /* 0x000fca00008f0eff */
[----:B------:R-:W1:Y:S01]  /*23ae0*/  LDC R17, c[0x0][0x3e8] ;  /* 0x0000fa00ff117b82 */ /* 0x000e620000000800 */
[----:B------:R4:W-:Y:S01]  /*23af0*/  STG.E.U16 desc[UR10][R2.64], R9 ;  /* 0x0000000902007986 */ /* 0x0009e2000c10150a */
[----:B-----5:R-:W-:-:S03]  /*23b00*/  IMAD R23, R16, 0x1cc, RZ ;  /* 0x000001cc10177824 */ /* 0x020fc600078e02ff */
[----:B------:R5:W-:Y:S01]  /*23b10*/  STG.E.U16 desc[UR10][R4.64], R38 ;  /* 0x0000002604007986 */ /* 0x000be2000c10150a */
[----:B--2---:R-:W-:Y:S01]  /*23b20*/  IMAD R15, R15, 0x1ce, RZ ;  /* 0x000001ce0f0f7824 */ /* 0x004fe200078e02ff */
[-C--:B------:R-:W-:Y:S01]  /*23b30*/  IADD3 R8, P1, PT, R21, R12.reuse, RZ ;  /* 0x0000000c15087210 */ /* 0x080fe20007f3e0ff */
[----:B------:R-:W2:Y:S01]  /*23b40*/  LDC R16, c[0x0][0x3e8] ;  /* 0x0000fa00ff107b82 */ /* 0x000ea20000000800 */
[----:B----4-:R-:W-:Y:S02]  /*23b50*/  PRMT R3, R38, 0x7632, R3 ;  /* 0x0000763226037816 */ /* 0x010fe40000000003 */
[-C--:B------:R-:W-:Y:S01]  /*23b60*/  IADD3 R2, P0, PT, R19, R12.reuse, RZ ;  /* 0x0000000c13027210 */ /* 0x080fe20007f1e0ff */
[----:B------:R-:W-:Y:S01]  /*23b70*/  IMAD R9, R67, 0xe5, RZ ;  /* 0x000000e543097824 */ /* 0x000fe200078e02ff */
[----:B-----5:R-:W-:Y:S01]  /*23b80*/  IADD3 R4, P2, PT, R23, R12, RZ ;  /* 0x0000000c17047210 */ /* 0x020fe20007f5e0ff */
[----:B------:R4:W-:Y:S01]  /*23b90*/  STG.E.U16 desc[UR10][R6.64], R3 ;  /* 0x0000000306007986 */ /* 0x0009e2000c10150a */
[----:B------:R-:W-:Y:S01]  /*23ba0*/  PRMT R20, R40, 0x7632, R20 ;  /* 0x0000763228147816 */ /* 0x000fe20000000014 */
[----:B------:R-:W5:Y:S01]  /*23bb0*/  LDC R19, c[0x0][0x3e8] ;  /* 0x0000fa00ff137b82 */ /* 0x000f620000000800 */
[----:B------:R-:W-:-:S02]  /*23bc0*/  LEA.HI.X.SX32 R9, R9, R13, 0x1, P1 ;  /* 0x0000000d09097211 */ /* 0x000fc400008f0eff */
[----:B------:R-:W-:-:S05]  /*23bd0*/  LEA.HI.X.SX32 R5, R57, R13, 0x1, P2 ;  /* 0x0000000d39057211 */ /* 0x000fca00010f0eff */
[----:B------:R-:W2:Y:S01]  /*23be0*/  LDC R18, c[0x0][0x3e8] ;  /* 0x0000fa00ff127b82 */ /* 0x000ea20000000800 */
[----:B----4-:R-:W-:Y:S01]  /*23bf0*/  LEA.HI.X.SX32 R3, R197, R13, 0x1, P0 ;  /* 0x0000000dc5037211 */ /* 0x010fe200000f0eff */
[----:B------:R-:W-:Y:S01]  /*23c00*/  IMAD R7, R67, 0xe7, RZ ;  /* 0x000000e743077824 */ /* 0x000fe200078e02ff */
[----:B------:R-:W-:-:S03]  /*23c10*/  IADD3 R6, P0, PT, R15, R12, RZ ;  /* 0x0000000c0f067210 */ /* 0x000fc60007f1e0ff */
[----:B------:R0:W-:Y:S01]  /*23c20*/  STG.E.U16 desc[UR10][R2.64], R40 ;  /* 0x0000002802007986 */ /* 0x0001e2000c10150a */
[----:B------:R-:W-:-:S03]  /*23c30*/  LEA.HI.X.SX32 R7, R7, R13, 0x1, P0 ;  /* 0x0000000d07077211 */ /* 0x000fc600000f0eff */
[----:B------:R3:W-:Y:S01]  /*23c40*/  STG.E.U16 desc[UR10][R8.64], R20 ;  /* 0x0000001408007986 */ /* 0x0007e2000c10150a */
[----:B0-----:R-:W-:Y:S01]  /*23c50*/  IMAD R3, R0, 0x1d2, RZ ;  /* 0x000001d200037824 */ /* 0x001fe200078e02ff */
[----:B------:R-:W-:Y:S02]  /*23c60*/  PRMT R0, R42, 0x7632, R0 ;  /* 0x000076322a007816 */ /* 0x000fe40000000000 */
[----:B------:R0:W-:Y:S01]  /*23c70*/  STG.E.U16 desc[UR10][R4.64], R42 ;  /* 0x0000002a04007986 */ /* 0x0001e2000c10150a */
[----:B------:R-:W-:-:S03]  /*23c80*/  IMAD R15, R67, 0xe9, RZ ;  /* 0x000000e9430f7824 */ /* 0x000fc600078e02ff */
[----:B------:R4:W-:Y:S01]  /*23c90*/  STG.E.U16 desc[UR10][R6.64], R0 ;  /* 0x0000000006007986 */ /* 0x0009e2000c10150a */
[----:B---3--:R-:W-:Y:S02]  /*23ca0*/  IMAD R9, R14, 0x1d4, RZ ;  /* 0x000001d40e097824 */ /* 0x008fe400078e02ff */
[----:B------:R-:W3:Y:S01]  /*23cb0*/  LDC R14, c[0x0][0x3e8] ;  /* 0x0000fa00ff0e7b82 */ /* 0x000ee20000000800 */
[----:B0-----:R-:W-:-:S07]  /*23cc0*/  IADD3 R4, P1, PT, R3, R12, RZ ;  /* 0x0000000c03047210 */ /* 0x001fce0007f3e0ff */
[----:B----4-:R-:W0:Y:S01]  /*23cd0*/  LDC R0, c[0x0][0x3e8] ;  /* 0x0000fa00ff007b82 */ /* 0x010e220000000800 */
[----:B------:R-:W-:Y:S01]  /*23ce0*/  LEA.HI.X.SX32 R5, R15, R13, 0x1, P1 ;  /* 0x0000000d0f057211 */ /* 0x000fe200008f0eff */
[----:B-1----:R-:W-:-:S06]  /*23cf0*/  IMAD R17, R17, 0x1d0, RZ ;  /* 0x000001d011117824 */ /* 0x002fcc00078e02ff */
[----:B------:R-:W1:Y:S01]  /*23d00*/  LDC R15, c[0x0][0x3e8] ;  /* 0x0000fa00ff0f7b82 */ /* 0x000e620000000800 */
[-C--:B------:R-:W-:Y:S01]  /*23d10*/  IADD3 R2, P0, PT, R17, R12.reuse, RZ ;  /* 0x0000000c11027210 */ /* 0x080fe20007f1e0ff */
[----:B--2---:R-:W-:Y:S01]  /*23d20*/  IMAD R17, R16, 0x1d6, RZ ;  /* 0x000001d610117824 */ /* 0x004fe200078e02ff */
[----:B------:R-:W-:Y:S02]  /*23d30*/  IADD3 R8, P2, PT, R9, R12, RZ ;  /* 0x0000000c09087210 */ /* 0x000fe40007f5e0ff */
[----:B------:R-:W-:-:S03]  /*23d40*/  LEA.HI.X.SX32 R3, R59, R13, 0x1, P0 ;  /* 0x0000000d3b037211 */ /* 0x000fc600000f0eff */
[----:B------:R-:W2:Y:S01]  /*23d50*/  LDC R16, c[0x0][0x3e8] ;  /* 0x0000fa00ff107b82 */ /* 0x000ea20000000800 */
[----:B------:R-:W-:Y:S02]  /*23d60*/  PRMT R20, R44, 0x7632, R20 ;  /* 0x000076322c147816 */ /* 0x000fe40000000014 */
[-C--:B------:R-:W-:Y:S01]  /*23d70*/  LEA.HI.X.SX32 R9, R199, R13.reuse, 0x1, P2 ;  /* 0x0000000dc7097211 */ /* 0x080fe200010f0eff */
[----:B------:R4:W-:Y:S01]  /*23d80*/  STG.E.U16 desc[UR10][R2.64], R44 ;  /* 0x0000002c02007986 */ /* 0x0009e2000c10150a */
[----:B-----5:R-:W-:Y:S01]  /*23d90*/  IMAD R19, R19, 0x1da, RZ ;  /* 0x000001da13137824 */ /* 0x020fe200078e02ff */
[----:B------:R-:W-:Y:S01]  /*23da0*/  IADD3 R6, P0, PT, R17, R12, RZ ;  /* 0x0000000c11067210 */ /* 0x000fe20007f1e0ff */
[----:B------:R-:W-:Y:S01]  /*23db0*/  IMAD R7, R67, 0xeb, RZ ;  /* 0x000000eb43077824 */ /* 0x000fe200078e02ff */
[----:B------:R5:W-:Y:S01]  /*23dc0*/  STG.E.U16 desc[UR10][R4.64], R20 ;  /* 0x0000001404007986 */ /* 0x000be2000c10150a */
[----:B------:R-:W-:Y:S01]  /*23dd0*/  IMAD R21, R18, 0x1d8, RZ ;  /* 0x000001d812157824 */ /* 0x000fe200078e02ff */
[----:B------:R-:W2:Y:S02]  /*23de0*/  LDC R17, c[0x0][0x3e8] ;  /* 0x0000fa00ff117b82 */ /* 0x000ea40000000800 */
[----:B------:R0:W-:Y:S01]  /*23df0*/  STG.E.U16 desc[UR10][R8.64], R46 ;  /* 0x0000002e08007986 */ /* 0x0001e2000c10150a */
[----:B------:R-:W-:-:S02]  /*23e00*/  LEA.HI.X.SX32 R7, R7, R13, 0x1, P0 ;  /* 0x0000000d07077211 */ /* 0x000fc400000f0eff */
[----:B------:R-:W-:Y:S02]  /*23e10*/  PRMT R18, R46, 0x7632, R18 ;  /* 0x000076322e127816 */ /* 0x000fe40000000012 */
[-C--:B----4-:R-:W-:Y:S02]  /*23e20*/  IADD3 R2, P1, PT, R21, R12.reuse, RZ ;  /* 0x0000000c15027210 */ /* 0x090fe40007f3e0ff */
[----:B-----5:R-:W-:Y:S01]  /*23e30*/  IADD3 R4, P2, PT, R19, R12, RZ ;  /* 0x0000000c13047210 */ /* 0x020fe20007f5e0ff */
[----:B0-----:R-:W-:Y:S02]  /*23e40*/  IMAD R9, R0, 0x1dc, RZ ;  /* 0x000001dc00097824 */ /* 0x001fe400078e02ff */
[----:B------:R-:W0:Y:S01]  /*23e50*/  LDC R0, c[0x0][0x3e8] ;  /* 0x0000fa00ff007b82 */ /* 0x000e220000000800 */
[----:B---3--:R-:W-:Y:S01]  /*23e60*/  IMAD R19, R14, 0x1de, RZ ;  /* 0x000001de0e137824 */ /* 0x008fe200078e02ff */
[----:B------:R-:W-:Y:S01]  /*23e70*/  LEA.HI.X.SX32 R3, R201, R13, 0x1, P1 ;  /* 0x0000000dc9037211 */ /* 0x000fe200008f0eff */
[----:B-1----:R-:W-:Y:S01]  /*23e80*/  IMAD R21, R15, 0x1e0, RZ ;  /* 0x000001e00f157824 */ /* 0x002fe200078e02ff */
[----:B------:R1:W-:Y:S01]  /*23e90*/  STG.E.U16 desc[UR10][R6.64], R18 ;  /* 0x0000001206007986 */ /* 0x0003e2000c10150a */
[----:B------:R-:W-:-:S03]  /*23ea0*/  IMAD R15, R67, 0xef, RZ ;  /* 0x000000ef430f7824 */ /* 0x000fc600078e02ff */
[----:B------:R-:W3:Y:S01]  /*23eb0*/  LDC R14, c[0x0][0x3e8] ;  /* 0x0000fa00ff0e7b82 */ /* 0x000ee20000000800 */
[----:B------:R-:W-:Y:S01]  /*23ec0*/  IMAD R5, R67, 0xed, RZ ;  /* 0x000000ed43057824 */ /* 0x000fe200078e02ff */
[-C--:B------:R-:W-:Y:S02]  /*23ed0*/  IADD3 R8, P0, PT, R9, R12.reuse, RZ ;  /* 0x0000000c09087210 */ /* 0x080fe40007f1e0ff */
[----:B-1----:R-:W-:-:S04]  /*23ee0*/  IADD3 R6, P1, PT, R19, R12, RZ ;  /* 0x0000000c13067210 */ /* 0x002fc80007f3e0ff */
[----:B------:R-:W1:Y:S01]  /*23ef0*/  LDC R18, c[0x0][0x3e8] ;  /* 0x0000fa00ff127b82 */ /* 0x000e620000000800 */
[-C--:B------:R-:W-:Y:S01]  /*23f00*/  LEA.HI.X.SX32 R7, R15, R13.reuse, 0x1, P1 ;  /* 0x0000000d0f077211 */ /* 0x080fe200008f0eff */
[----:B--2---:R-:W-:Y:S01]  /*23f10*/  IMAD R15, R16, 0x1e2, RZ ;  /* 0x000001e2100f7824 */ /* 0x004fe200078e02ff */
[----:B------:R-:W-:-:S05]  /*23f20*/  LEA.HI.X.SX32 R5, R5, R13, 0x1, P2 ;  /* 0x0000000d05057211 */ /* 0x000fca00010f0eff */
[----:B------:R-:W2:Y:S01]  /*23f30*/  LDC R16, c[0x0][0x3e8] ;  /* 0x0000fa00ff107b82 */ /* 0x000ea20000000800 */
[----:B------:R-:W-:Y:S01]  /*23f40*/  PRMT R20, R48, 0x7632, R20 ;  /* 0x0000763230147816 */ /* 0x000fe20000000014 */
[----:B------:R4:W-:Y:S01]  /*23f50*/  STG.E.U16 desc[UR10][R2.64], R48 ;  /* 0x0000003002007986 */ /* 0x0009e2000c10150a */
[----:B------:R-:W-:-:S03]  /*23f60*/  LEA.HI.X.SX32 R9, R61, R13, 0x1, P0 ;  /* 0x0000000d3d097211 */ /* 0x000fc600000f0eff */
[----:B------:R5:W-:Y:S02]  /*23f70*/  STG.E.U16 desc[UR10][R4.64], R20 ;  /* 0x0000001404007986 */ /* 0x000be4000c10150a */
[----:B------:R-:W1:Y:S02]  /*23f80*/  LDC R19, c[0x0][0x3e8] ;  /* 0x0000fa00ff137b82 */ /* 0x000e640000000800 */
[----:B------:R0:W-:Y:S01]  /*23f90*/  STG.E.U16 desc[UR10][R8.64], R50 ;  /* 0x0000003208007986 */ /* 0x0001e2000c10150a */
[----:B----4-:R-:W-:Y:S02]  /*23fa0*/  IADD3 R2, P2, PT, R21, R12, RZ ;  /* 0x0000000c15027210 */ /* 0x010fe40007f5e0ff */
[----:B-----5:R-:W-:Y:S02]  /*23fb0*/  PRMT R20, R50, 0x7632, R20 ;  /* 0x0000763232147816 */ /* 0x020fe40000000014 */
[----:B------:R-:W-:Y:S01]  /*23fc0*/  LEA.HI.X.SX32 R3, R63, R13, 0x1, P2 ;  /* 0x0000000d3f037211 */ /* 0x000fe200010f0eff */
[----:B0-----:R-:W-:-:S02]  /*23fd0*/  IMAD R9, R0, 0x1e6, RZ ;  /* 0x000001e600097824 */ /* 0x001fc400078e02ff */
[----:B------:R-:W0:Y:S01]  /*23fe0*/  LDC R0, c[0x0][0x3e8] ;  /* 0x0000fa00ff007b82 */ /* 0x000e220000000800 */
[----:B------:R-:W-:Y:S01]  /*23ff0*/  IMAD R17, R17, 0x1e4, RZ ;  /* 0x000001e411117824 */ /* 0x000fe200078e02ff */
[----:B------:R4:W-:Y:S01]  /*24000*/  STG.E.U16 desc[UR10][R6.64], R20 ;  /* 0x0000001406007986 */ /* 0x0009e2000c10150a */
[----:B------:R-:W-:Y:S01]  /*24010*/  IMAD R5, R67, 0xf1, RZ ;  /* 0x000000f143057824 */ /* 0x000fe200078e02ff */
[-C--:B------:R-:W-:Y:S02]  /*24020*/  IADD3 R4, P0, PT, R15, R12.reuse, RZ ;  /* 0x0000000c0f047210 */ /* 0x080fe40007f1e0ff */
[----:B------:R3:W-:Y:S01]  /*24030*/  STG.E.U16 desc[UR10][R2.64], R52 ;  /* 0x0000003402007986 */ /* 0x0007e2000c10150a */
[----:B------:R-:W-:Y:S01]  /*24040*/  IMAD R15, R67, 0xf3, RZ ;  /* 0x000000f3430f7824 */ /* 0x000fe200078e02ff */
[----:B------:R-:W-:Y:S02]  /*24050*/  LEA.HI.X.SX32 R5, R5, R13, 0x1, P0 ;  /* 0x0000000d05057211 */ /* 0x000fe400000f0eff */
[----:B----4-:R-:W-:Y:S01]  /*24060*/  IADD3 R6, P1, PT, R17, R12, RZ ;  /* 0x0000000c11067210 */ /* 0x010fe20007f3e0ff */
[----:B---3--:R-:W-:-:S02]  /*24070*/  IMAD R3, R14, 0x1e8, RZ ;  /* 0x000001e80e037824 */ /* 0x008fc400078e02ff */
[----:B------:R-:W3:Y:S01]  /*24080*/  LDC R14, c[0x0][0x3e8] ;  /* 0x0000fa00ff0e7b82 */ /* 0x000ee20000000800 */
[----:B------:R-:W-:Y:S02]  /*24090*/  PRMT R17, R52, 0x7632, R17 ;  /* 0x0000763234117816 */ /* 0x000fe40000000011 */
[-C--:B------:R-:W-:Y:S02]  /*240a0*/  IADD3 R2, P0, PT, R9, R12.reuse, RZ ;  /* 0x0000000c09027210 */ /* 0x080fe40007f1e0ff */
[-C--:B------:R-:W-:Y:S02]  /*240b0*/  LEA.HI.X.SX32 R7, R203, R13.reuse, 0x1, P1 ;  /* 0x0000000dcb077211 */ /* 0x080fe400008f0eff */
[----:B------:R-:W-:Y:S01]  /*240c0*/  IADD3 R8, P1, PT, R3, R12, RZ ;  /* 0x0000000c03087210 */ /* 0x000fe20007f3e0ff */
[----:B------:R1:W-:Y:S01]  /*240d0*/  STG.E.U16 desc[UR10][R4.64], R17 ;  /* 0x0000001104007986 */ /* 0x0003e2000c10150a */
[----:B------:R-:W-:Y:S01]  /*240e0*/  LEA.HI.X.SX32 R3, R15, R13, 0x1, P0 ;  /* 0x0000000d0f037211 */ /* 0x000fe200000f0eff */
[----:B--2---:R-:W-:Y:S01]  /*240f0*/  IMAD R21, R16, 0x1ec, RZ ;  /* 0x000001ec10157824 */ /* 0x004fe200078e02ff */
[----:B------:R-:W2:Y:S01]  /*24100*/  LDC R15, c[0x0][0x3e8] ;  /* 0x0000fa00ff0f7b82 */ /* 0x000ea20000000800 */
[----:B------:R-:W-:-:S02]  /*24110*/  PRMT R20, R54, 0x7632, R20 ;  /* 0x0000763236147816 */ /* 0x000fc40000000014 */
[----:B------:R-:W-:-:S05]  /*24120*/  LEA.HI.X.SX32 R9, R205, R13, 0x1, P1 ;  /* 0x0000000dcd097211 */ /* 0x000fca00008f0eff */
[----:B------:R-:W4:Y:S01]  /*24130*/  LDC R16, c[0x0][0x3e8] ;  /* 0x0000fa00ff107b82 */ /* 0x000f220000000800 */
[----:B-1----:R-:W-:Y:S01]  /*24140*/  IMAD R17, R18, 0x1ea, RZ ;  /* 0x000001ea12117824 */ /* 0x002fe200078e02ff */
[----:B------:R1:W-:Y:S01]  /*24150*/  STG.E.U16 desc[UR10][R6.64], R54 ;  /* 0x0000003606007986 */ /* 0x0003e2000c10150a */
[----:B------:R-:W-:-:S03]  /*24160*/  IMAD R5, R67, 0xf5, RZ ;  /* 0x000000f543057824 */ /* 0x000fc600078e02ff */
[-C--:B------:R-:W-:Y:S02]  /*24170*/  IADD3 R4, P0, PT, R17, R12.reuse, RZ ;  /* 0x0000000c11047210 */ /* 0x080fe40007f1e0ff */
[----:B------:R-:W5:Y:S01]  /*24180*/  LDC R17, c[0x0][0x3e8] ;  /* 0x0000fa00ff117b82 */ /* 0x000f620000000800 */
[----:B------:R0:W-:Y:S01]  /*24190*/  STG.E.U16 desc[UR10][R2.64], R20 ;  /* 0x0000001402007986 */ /* 0x0001e2000c10150a */
[----:B------:R-:W-:Y:S01]  /*241a0*/  IMAD R19, R19, 0x1ee, RZ ;  /* 0x000001ee13137824 */ /* 0x000fe200078e02ff */
[----:B------:R-:W-:Y:S02]  /*241b0*/  LEA.HI.X.SX32 R5, R5, R13, 0x1, P0 ;  /* 0x0000000d05057211 */ /* 0x000fe400000f0eff */
[----:B------:R0:W-:Y:S01]  /*241c0*/  STG.E.U16 desc[UR10][R8.64], R56 ;  /* 0x0000003808007986 */ /* 0x0001e2000c10150a */
[----:B------:R-:W-:Y:S02]  /*241d0*/  PRMT R18, R56, 0x7632, R18 ;  /* 0x0000763238127816 */ /* 0x000fe40000000012 */
[----:B-1----:R-:W-:Y:S01]  /*241e0*/  IADD3 R6, P0, PT, R19, R12, RZ ;  /* 0x0000000c13067210 */ /* 0x002fe20007f1e0ff */
[----:B------:R-:W1:Y:S01]  /*241f0*/  S2R R239, SR_TID.X ;  /* 0x0000000000ef7919 */ /* 0x000e620000002100 */
[----:B---3--:R-:W-:-:S02]  /*24200*/  IMAD R19, R14, 0x1f2, RZ ;  /* 0x000001f20e137824 */ /* 0x008fc400078e02ff */
[----:B------:R-:W3:Y:S01]  /*24210*/  LDC R14, c[0x0][0x3e8] ;  /* 0x0000fa00ff0e7b82 */ /* 0x000ee20000000800 */
[----:B0-----:R-:W-:Y:S01]  /*24220*/  IADD3 R2, P1, PT, R21, R12, RZ ;  /* 0x0000000c15027210 */ /* 0x001fe20007f3e0ff */
[----:B------:R-:W-:-:S06]  /*24230*/  IMAD R9, R0, 0x1f0, RZ ;  /* 0x000001f000097824 */ /* 0x000fcc00078e02ff */
[----:B------:R-:W0:Y:S01]  /*24240*/  LDC R0, c[0x0][0x3e8] ;  /* 0x0000fa00ff007b82 */ /* 0x000e220000000800 */
[----:B------:R1:W-:Y:S01]  /*24250*/  STG.E.U16 desc[UR10][R4.64], R18 ;  /* 0x0000001204007986 */ /* 0x0003e2000c10150a */
[----:B------:R-:W-:Y:S01]  /*24260*/  IMAD R7, R67, 0xf7, RZ ;  /* 0x000000f743077824 */ /* 0x000fe200078e02ff */
[-C--:B------:R-:W-:Y:S01]  /*24270*/  LEA.HI.X.SX32 R3, R65, R13.reuse, 0x1, P1 ;  /* 0x0000000d41037211 */ /* 0x080fe200008f0eff */
[----:B--2---:R-:W-:Y:S01]  /*24280*/  IMAD R15, R15, 0x1f4, RZ ;  /* 0x000001f40f0f7824 */ /* 0x004fe200078e02ff */
[----:B------:R-:W-:Y:S02]  /*24290*/  PRMT R20, R58, 0x7632, R20 ;  /* 0x000076323a147816 */ /* 0x000fe40000000014 */
[-C--:B------:R-:W-:Y:S01]  /*242a0*/  LEA.HI.X.SX32 R7, R7, R13.reuse, 0x1, P0 ;  /* 0x0000000d07077211 */ /* 0x080fe200000f0eff */
[----:B-1----:R-:W1:Y:S01]  /*242b0*/  LDC R18, c[0x0][0x3e8] ;  /* 0x0000fa00ff127b82 */ /* 0x002e620000000800 */
[----:B------:R4:W-:Y:S01]  /*242c0*/  STG.E.U16 desc[UR10][R2.64], R58 ;  /* 0x0000003a02007986 */ /* 0x0009e2000c10150a */
[-C--:B------:R-:W-:Y:S01]  /*242d0*/  IADD3 R8, P0, PT, R9, R12.reuse, RZ ;  /* 0x0000000c09087210 */ /* 0x080fe20007f1e0ff */
[----:B------:R-:W-:Y:S01]  /*242e0*/  IMAD R5, R67, 0xf9, RZ ;  /* 0x000000f943057824 */ /* 0x000fe200078e02ff */
[----:B------:R-:W-:Y:S01]  /*242f0*/  IADD3 R4, P1, PT, R19, R12, RZ ;  /* 0x0000000c13047210 */ /* 0x000fe20007f3e0ff */
[----:B------:R2:W-:Y:S01]  /*24300*/  STG.E.U16 desc[UR10][R6.64], R20 ;  /* 0x0000001406007986 */ /* 0x0005e2000c10150a */
[----:B------:R-:W-:-:S02]  /*24310*/  LEA.HI.X.SX32 R9, R207, R13, 0x1, P0 ;  /* 0x0000000dcf097211 */ /* 0x000fc400000f0eff */
[-C--:B------:R-:W-:Y:S01]  /*24320*/  LEA.HI.X.SX32 R5, R5, R13.reuse, 0x1, P1 ;  /* 0x0000000d05057211 */ /* 0x080fe200008f0eff */
[----:B----4-:R-:W-:Y:S01]  /*24330*/  IMAD R3, R16, 0x1f6, RZ ;  /* 0x000001f610037824 */ /* 0x010fe200078e02ff */
[-C--:B------:R-:W-:Y:S01]  /*24340*/  IADD3 R2, P0, PT, R15, R12.reuse, RZ ;  /* 0x0000000c0f027210 */ /* 0x080fe20007f1e0ff */
[----:B-----5:R-:W-:Y:S02]  /*24350*/  IMAD R17, R17, 0x1f8, RZ ;  /* 0x000001f811117824 */ /* 0x020fe400078e02ff */
[----:B--2---:R-:W-:Y:S01]  /*24360*/  IMAD R7, R67, 0xfb, RZ ;  /* 0x000000fb43077824 */ /* 0x004fe200078e02ff */
[----:B------:R-:W-:Y:S01]  /*24370*/  IADD3 R6, P1, PT, R3, R12, RZ ;  /* 0x0000000c03067210 */ /* 0x000fe20007f3e0ff */
[----:B------:R2:W-:Y:S01]  /*24380*/  STG.E.U16 desc[UR10][R8.64], R60 ;  /* 0x0000003c08007986 */ /* 0x0005e2000c10150a */
[----:B------:R-:W-:Y:S02]  /*24390*/  PRMT R19, R60, 0x7632, R19 ;  /* 0x000076323c137816 */ /* 0x000fe40000000013 */
[----:B------:R-:W-:-:S02]  /*243a0*/  LEA.HI.X.SX32 R3, R87, R13, 0x1, P0 ;  /* 0x0000000d57037211 */ /* 0x000fc400000f0eff */
[----:B------:R-:W-:Y:S01]  /*243b0*/  LEA.HI.X.SX32 R7, R7, R13, 0x1, P1 ;  /* 0x0000000d07077211 */ /* 0x000fe200008f0eff */
[----:B0-----:R-:W-:Y:S01]  /*243c0*/  IMAD R15, R0, 0x1fa, RZ ;  /* 0x000001fa000f7824 */ /* 0x001fe200078e02ff */
[----:B------:R0:W-:Y:S01]  /*243d0*/  STG.E.U16 desc[UR10][R4.64], R19 ;  /* 0x0000001304007986 */ /* 0x0001e2000c10150a */
[----:B--2---:R-:W-:Y:S02]  /*243e0*/  PRMT R9, R62, 0x7632, R9 ;  /* 0x000076323e097816 */ /* 0x004fe40000000009 */
[----:B------:R-:W-:Y:S01]  /*243f0*/  IADD3 R8, P0, PT, R17, R12, RZ ;  /* 0x0000000c11087210 */ /* 0x000fe20007f1e0ff */
[----:B------:R-:W-:Y:S01]  /*24400*/  STG.E.U16 desc[UR10][R2.64], R62 ;  /* 0x0000003e02007986 */ /* 0x000fe2000c10150a */
[----:B---3--:R-:W-:-:S03]  /*24410*/  IMAD R17, R14, 0x1fc, RZ ;  /* 0x000001fc0e117824 */ /* 0x008fc600078e02ff */
[----:B------:R2:W-:Y:S01]  /*24420*/  STG.E.U16 desc[UR10][R6.64], R9 ;  /* 0x0000000906007986 */ /* 0x0005e2000c10150a */
[----:B0-----:R-:W-:Y:S02]  /*24430*/  IMAD R5, R67, 0xfd, RZ ;  /* 0x000000fd43057824 */ /* 0x001fe400078e02ff */
[----:B-1----:R-:W-:Y:S01]  /*24440*/  IMAD R19, R18, 0x1fe, RZ ;  /* 0x000001fe12137824 */ /* 0x002fe200078e02ff */
[----:B------:R-:W-:Y:S02]  /*24450*/  PRMT R0, R64, 0x7632, R0 ;  /* 0x0000763240007816 */ /* 0x000fe40000000000 */
[----:B------:R-:W-:Y:S02]  /*24460*/  ISETP.GE.U32.AND P5, PT, R239, 0x20, PT ;  /* 0x00000020ef00780c */ /* 0x000fe40003fa6070 */
[----:B--2---:R-:W-:Y:S02]  /*24470*/  LEA.HI.X.SX32 R9, R209, R13, 0x1, P0 ;  /* 0x0000000dd1097211 */ /* 0x004fe400000f0eff */
[----:B------:R-:W-:-:S02]  /*24480*/  IADD3 R4, P0, PT, R15, R12, RZ ;  /* 0x0000000c0f047210 */ /* 0x000fc40007f1e0ff */
[----:B------:R-:W-:Y:S02]  /*24490*/  IADD3 R2, P1, PT, R17, R12, RZ ;  /* 0x0000000c11027210 */ /* 0x000fe40007f3e0ff */
[----:B------:R-:W-:Y:S02]  /*244a0*/  LEA.HI.X.SX32 R5, R5, R13, 0x1, P0 ;  /* 0x0000000d05057211 */ /* 0x000fe400000f0eff */
[----:B------:R-:W-:Y:S02]  /*244b0*/  F2FP.F16.F32.PACK_AB R66, R194, R66 ;  /* 0x00000042c242723e */ /* 0x000fe400000000ff */
[----:B------:R-:W-:Y:S02]  /*244c0*/  IADD3 R6, P0, PT, R19, R12, RZ ;  /* 0x0000000c13067210 */ /* 0x000fe40007f1e0ff */
[----:B------:R-:W-:Y:S01]  /*244d0*/  LEA R67, R67, -R67, 0x8 ;  /* 0x8000004343437211 */ /* 0x000fe200078e40ff */
[----:B------:R-:W-:Y:S01]  /*244e0*/  STG.E.U16 desc[UR10][R8.64], R64 ;  /* 0x0000004008007986 */ /* 0x000fe2000c10150a */
[----:B------:R-:W-:-:S02]  /*244f0*/  LEA.HI.X.SX32 R3, R91, R13, 0x1, P1 ;  /* 0x0000000d5b037211 */ /* 0x000fc400008f0eff */
[----:B------:R-:W-:Y:S01]  /*24500*/  LEA.HI.X.SX32 R7, R67, R13, 0x1, P0 ;  /* 0x0000000d43077211 */ /* 0x000fe200000f0eff */
[----:B------:R0:W-:Y:S04]  /*24510*/  STG.E.U16 desc[UR10][R4.64], R0 ;  /* 0x0000000004007986 */ /* 0x0001e8000c10150a */
[----:B------:R1:W-:Y:S01]  /*24520*/  STG.E.U16 desc[UR10][R2.64], R66 ;  /* 0x0000004202007986 */ /* 0x0003e2000c10150a */
[----:B0-----:R-:W-:-:S05]  /*24530*/  PRMT R5, R66, 0x7632, R5 ;  /* 0x0000763242057816 */ /* 0x001fca0000000005 */
[----:B------:R1:W-:Y:S04]  /*24540*/  STG.E.U16 desc[UR10][R6.64], R5 ;  /* 0x0000000506007986 */ /* 0x0003e8000c10150a */
[----:B------:R1:W-:Y:S01]  /*24550*/  STG.E desc[UR10][R10.64], R196 ;  /* 0x000000c40a007986 */ /* 0x0003e2000c10190a */
[----:B------:R-:W-:Y:S06]  /*24560*/  BAR.SYNC.DEFER_BLOCKING 0x0 ;  /* 0x0000000000007b1d */ /* 0x000fec0000010000 */
[----:B------:R-:W-:Y:S05]  /*24570*/  @P5 BRA `(.L_x_21) ;  /* 0x0000000000a05947 */ /* 0x000fea0003800000 */
[----:B------:R-:W0:Y:S01]  /*24580*/  S2UR UR5, SR_CgaCtaId ;  /* 0x00000000000579c3 */ /* 0x000e220000008800 */
[----:B------:R-:W-:Y:S01]  /*24590*/  NOP ;  /* 0x0000000000007918 */ /* 0x000fe20000000000 */
[----:B------:R-:W-:Y:S01]  /*245a0*/  UMOV UR4, 0x50 ;  /* 0x0000005000047882 */ /* 0x000fe20000000000 */
[----:B------:R-:W-:Y:S01]  /*245b0*/  MOV R0, UR7 ;  /* 0x0000000700007c02 */ /* 0x000fe20008000f00 */
[----:B-1----:R-:W-:Y:S01]  /*245c0*/  HFMA2 R7, -RZ, RZ, 0, 5.9604644775390625e-08 ;  /* 0x00000001ff077431 */ /* 0x002fe200000001ff */
[----:B------:R-:W-:Y:S02]  /*245d0*/  MOV R3, 0xffff ;  /* 0x0000ffff00037802 */ /* 0x000fe40000000f00 */
[----:B------:R-:W-:-:S04]  /*245e0*/  LOP3.LUT R0, R0, 0xffff, RZ, 0xc0, !PT ;  /* 0x0000ffff00007812 */ /* 0x000fc800078ec0ff */
[----:B------:R-:W-:-:S04]  /*245f0*/  SHF.R.U32.HI R0, RZ, 0x5, R0 ;  /* 0x00000005ff007819 */ /* 0x000fc80000011600 */
[----:B------:R-:W-:Y:S02]  /*24600*/  IADD3 R2, PT, PT, R0, 0x10, RZ ;  /* 0x0000001000027810 */ /* 0x000fe40007ffe0ff */
[----:B------:R-:W-:Y:S01]  /*24610*/  SHF.L.U32 R0, R3, R0, RZ ;  /* 0x0000000003007219 */ /* 0x000fe200000006ff */
[----:B0-----:R-:W-:Y:S01]  /*24620*/  ULEA UR6, UR5, UR4, 0x18 ;  /* 0x0000000405067291 */ /* 0x001fe2000f8ec0ff */
[----:B------:R-:W-:-:S04]  /*24630*/  SHF.L.U32 R3, R7, R2, RZ ;  /* 0x0000000207037219 */ /* 0x000fc800000006ff */
[----:B------:R-:W-:-:S04]  /*24640*/  LOP3.LUT R0, R3, R0, RZ, 0xfc, !PT ;  /* 0x0000000003007212 */ /* 0x000fc800078efcff */
[----:B------:R-:W0:Y:S01]  /*24650*/  LDS R5, [UR6] ;  /* 0x00000006ff057984 */ /* 0x000e220008000800 */
[C---:B------:R-:W-:Y:S02]  /*24660*/  LOP3.LUT R2, R0.reuse, 0xffff, RZ, 0xc0, !PT ;  /* 0x0000ffff00027812 */ /* 0x040fe400078ec0ff */
[----:B0-----:R-:W-:-:S04]  /*24670*/  LOP3.LUT R3, R0, 0xffff, R5, 0x80, !PT ;  /* 0x0000ffff00037812 */ /* 0x001fc800078e8005 */
[----:B------:R-:W-:-:S13]  /*24680*/  ISETP.NE.AND P0, PT, R3, R2, PT ;  /* 0x000000020300720c */ /* 0x000fda0003f05270 */
[----:B------:R-:W-:Y:S05]  /*24690*/  @P0 BRA `(.L_x_22) ;  /* 0x0000000000500947 */ /* 0x000fea0003800000 */
[----:B------:R-:W-:Y:S02]  /*246a0*/  SHF.R.U32.HI R5, RZ, 0x10, R5 ;  /* 0x00000010ff057819 */ /* 0x000fe40000011605 */
[----:B------:R-:W-:-:S04]  /*246b0*/  SHF.R.U32.HI R2, RZ, 0x10, R0 ;  /* 0x00000010ff027819 */ /* 0x000fc80000011600 */
[----:B------:R-:W-:-:S04]  /*246c0*/  LOP3.LUT R5, R5, R2, RZ, 0xc0, !PT ;  /* 0x0000000205057212 */ /* 0x000fc800078ec0ff */
[----:B------:R-:W-:-:S13]  /*246d0*/  ISETP.NE.AND P0, PT, R5, R2, PT ;  /* 0x000000020500720c */ /* 0x000fda0003f05270 */
[----:B------:R-:W-:Y:S05]  /*246e0*/  @P0 BRA `(.L_x_23) ;  /* 0x0000000000300947 */ /* 0x000fea0003800000 */
[----:B------:R-:W-:Y:S01]  /*246f0*/  R2UR UR4, R0 ;  /* 0x00000000000472ca */ /* 0x000fe200000e0000 */
[----:B------:R-:W-:Y:S01]  /*24700*/  VOTEU.ANY UR5, UPT, PT ;  /* 0x0000000000057886 */ /* 0x000fe200038e0100 */
[----:B------:R-:W0:Y:S01]  /*24710*/  S2R R0, SR_LANEID ;  /* 0x0000000000007919 */ /* 0x000e220000000000 */
[----:B------:R-:W-:-:S10]  /*24720*/  UFLO.U32 UR5, UR5 ;  /* 0x00000005000572bd */ /* 0x000fd400080e0000 */
[----:B------:R-:W-:-:S06]  /*24730*/  ULOP3.LUT UR4, URZ, UR4, URZ, 0x33, !UPT ;  /* 0x00000004ff047292 */ /* 0x000fcc000f8e33ff */
[----:B------:R-:W-:-:S04]  /*24740*/  MOV R2, UR4 ;  /* 0x0000000400027c02 */ /* 0x000fc80008000f00 */
[----:B------:R-:W1:Y:S02]  /*24750*/  REDUX UR7, R2 ;  /* 0x00000000020773c4 */ /* 0x000e640000000000 */
[----:B------:R2:W-:Y:S01]  /*24760*/  UTCATOMSWS.AND URZ, UR4 ;  /* 0x0000000400ff79e3 */ /* 0x0005e20008000000 */
[----:B0-----:R-:W-:Y:S02]  /*24770*/  ISETP.EQ.U32.AND P0, PT, R0, UR5, PT ;  /* 0x0000000500007c0c */ /* 0x001fe4000bf02070 */
[----:B-1----:R-:W-:-:S11]  /*24780*/  MOV R0, UR7 ;  /* 0x0000000700007c02 */ /* 0x002fd60008000f00 */
[----:B------:R2:W-:Y:S01]  /*24790*/  @P0 ATOMS.AND RZ, [UR6], R0 ;  /* 0x00000000ffff098c */ /* 0x0005e2000a800006 */
[----:B------:R-:W-:Y:S05]  /*247a0*/  BRA `(.L_x_21) ;  /* 0x0000000000147947 */ /* 0x000fea0003800000 */
.L_x_23:
[----:B------:R-:W-:-:S07]  /*247b0*/  MOV R2, 0x247d0 ;  /* 0x000247d000027802 */ /* 0x000fce0000000f00 */
[----:B------:R-:W-:Y:S05]  /*247c0*/  CALL.REL.NOINC `($__internal_0_$__cuda_sm10x_tcgen05_guardrail_trap_col_being_dealloced_not_returned_by_alloc) ;  /* 0x0000000000447944 */ /* 0x000fea0003c00000 */
[----:B------:R-:W-:Y:S05]  /*247d0*/  BRA `(.L_x_21) ;  /* 0x0000000000087947 */ /* 0x000fea0003800000 */
.L_x_22:
[----:B------:R-:W-:-:S07]  /*247e0*/  MOV R2, 0x24800 ;  /* 0x0002480000027802 */ /* 0x000fce0000000f00 */
[----:B------:R-:W-:Y:S05]  /*247f0*/  CALL.REL.NOINC `($__internal_2_$__cuda_sm10x_tcgen05_guardrail_trap_unallocated_columns_being_dealloced) ;  /* 0x0000000000507944 */ /* 0x000fea0003c00000 */
.L_x_21:
[----:B------:R-:W-:Y:S01]  /*24800*/  NOP ;  /* 0x0000000000007918 */ /* 0x000fe20000000000 */
[----:B--2---:R-:W-:Y:S05]  /*24810*/  EXIT ;  /* 0x000000000000794d */ /* 0x004fea0003800000 */
.L_x_8:
[----:B------:R-:W0:Y:S02]  /*24820*/  SYNCS.PHASECHK.TRANS64.TRYWAIT P3, [UR6+0x18000], RZ ;  /* 0x018000ffff0075a7 */ /* 0x000e240008061106 */
[----:B0-----:R-:W-:Y:S05]  /*24830*/  @!P3 BRA `(.L_x_8) ;  /* 0xfffffffc00f8b947 */ /* 0x001fea000383ffff */
[----:B------:R-:W-:Y:S05]  /*24840*/  BRA `(.L_x_7) ;  /* 0xfffffe6000387947 */ /* 0x000fea000383ffff */
.L_x_15:
[----:B------:R-:W1:Y:S02]  /*24850*/  SYNCS.PHASECHK.TRANS64.TRYWAIT P1, [UR6+0x28010], RZ ;  /* 0x028010ffff0075a7 */ /* 0x000e640008021106 */
[----:B-1----:R-:W-:Y:S05]  /*24860*/  @!P1 BRA `(.L_x_15) ;  /* 0xfffffffc00f89947 */ /* 0x002fea000383ffff */
[----:B------:R-:W-:Y:S05]  /*24870*/  BRA `(.L_x_24) ;  /* 0xffffff0c00187947 */ /* 0x000fea000383ffff */
.L_x_16:
[----:B------:R-:W0:Y:S02]  /*24880*/  SYNCS.PHASECHK.TRANS64.TRYWAIT P1, [UR4], R68 ;  /* 0x00000044ff0075a7 */ /* 0x000e240008021104 */
[----:B0-----:R-:W-:Y:S05]  /*24890*/  @!P1 BRA `(.L_x_16) ;  /* 0xfffffffc00f89947 */ /* 0x001fea000383ffff */
[----:B------:R-:W-:Y:S05]  /*248a0*/  BRA `(.L_x_25) ;  /* 0xffffff1400d07947 */ /* 0x000fea000383ffff */
.L_x_20:
[----:B------:R-:W0:Y:S02]  /*248b0*/  SYNCS.PHASECHK.TRANS64.TRYWAIT P2, [UR4], R6 ;  /* 0x00000006ff0075a7 */ /* 0x000e240008041104 */
[----:B0-----:R-:W-:Y:S05]  /*248c0*/  @!P2 BRA `(.L_x_20) ;  /* 0xfffffffc00f8a947 */ /* 0x001fea000383ffff */
[----:B------:R-:W-:Y:S05]  /*248d0*/  BRA `(.L_x_19) ;  /* 0xffffff6400d07947 */ /* 0x000fea000383ffff */
        .weak           $__internal_0_$__cuda_sm10x_tcgen05_guardrail_trap_col_being_dealloced_not_returned_by_alloc
        .type           $__internal_0_$__cuda_sm10x_tcgen05_guardrail_trap_col_being_dealloced_not_returned_by_alloc,@function
        .size           $__internal_0_$__cuda_sm10x_tcgen05_guardrail_trap_col_being_dealloced_not_returned_by_alloc,($__internal_1_$__cuda_sm10x_tcgen05_guardrail_trap_phase_invalid_during_alloc - $__internal_0_$__cuda_sm10x_tcgen05_guardrail_trap_col_being_dealloced_not_returned_by_alloc)
$__internal_0_$__cuda_sm10x_tcgen05_guardrail_trap_col_being_dealloced_not_returned_by_alloc:
[----:B------:R-:W-:Y:S05]  /*248e0*/  BPT.TRAP 0x1 ;  /* 0x000000040000795c */ /* 0x000fea0000300000 */
[----:B------:R-:W-:-:S04]  /*248f0*/  MOV R3, 0x0 ;  /* 0x0000000000037802 */ /* 0x000fc80000000f00 */
[----:B------:R-:W-:Y:S05]  /*24900*/  RET.REL.NODEC R2 `(attn_fwd) ;  /* 0xfffffdb402bc7950 */ /* 0x000fea0003c3ffff */
        .weak           $__internal_1_$__cuda_sm10x_tcgen05_guardrail_trap_phase_invalid_during_alloc
        .type           $__internal_1_$__cuda_sm10x_tcgen05_guardrail_trap_phase_invalid_during_alloc,@function
        .size           $__internal_1_$__cuda_sm10x_tcgen05_guardrail_trap_phase_invalid_during_alloc,($__internal_2_$__cuda_sm10x_tcgen05_guardrail_trap_unallocated_columns_being_dealloced - $__internal_1_$__cuda_sm10x_tcgen05_guardrail_trap_phase_invalid_during_alloc)
$__internal_1_$__cuda_sm10x_tcgen05_guardrail_trap_phase_invalid_during_alloc:
[----:B------:R-:W-:Y:S05]  /*24910*/  BPT.TRAP 0x1 ;  /* 0x000000040000795c */ /* 0x000fea0000300000 */
[----:B------:R-:W-:-:S04]  /*24920*/  HFMA2 R5, -RZ, RZ, 0, 0 ;  /* 0x00000000ff057431 */ /* 0x000fc800000001ff */
[----:B------:R-:W-:Y:S05]  /*24930*/  RET.REL.NODEC R4 `(attn_fwd) ;  /* 0xfffffdb404b07950 */ /* 0x000fea0003c3ffff */
        .weak           $__internal_2_$__cuda_sm10x_tcgen05_guardrail_trap_unallocated_columns_being_dealloced
        .type           $__internal_2_$__cuda_sm10x_tcgen05_guardrail_trap_unallocated_columns_being_dealloced,@function
        .size           $__internal_2_$__cuda_sm10x_tcgen05_guardrail_trap_unallocated_columns_being_dealloced,(.L_x_29 - $__internal_2_$__cuda_sm10x_tcgen05_guardrail_trap_unallocated_columns_being_dealloced)
$__internal_2_$__cuda_sm10x_tcgen05_guardrail_trap_unallocated_columns_being_dealloced:
[----:B------:R-:W-:Y:S05]  /*24940*/  BPT.TRAP 0x1 ;  /* 0x000000040000795c */ /* 0x000fea0000300000 */
[----:B------:R-:W-:-:S04]  /*24950*/  MOV R3, 0x0 ;  /* 0x0000000000037802 */ /* 0x000fc80000000f00 */
[----:B------:R-:W-:Y:S05]  /*24960*/  RET.REL.NODEC R2 `(attn_fwd) ;  /* 0xfffffdb402a47950 */ /* 0x000fea0003c3ffff */
.L_x_26:
[----:B------:R-:W-:-:S00]  /*24970*/  BRA `(.L_x_26) ;  /* 0xfffffffc00fc7947 */ /* 0x000fc0000383ffff */
[----:B------:R-:W-:-:S00]  /*24980*/  NOP ;  /* 0x0000000000007918 */ /* 0x000fc00000000000 */
[----:B------:R-:W-:-:S00]  /*24990*/  NOP ;  /* 0x0000000000007918 */ /* 0x000fc00000000000 */
[----:B------:R-:W-:-:S00]  /*249a0*/  NOP ;  /* 0x0000000000007918 */ /* 0x000fc00000000000 */
[----:B------:R-:W-:-:S00]  /*249b0*/  NOP ;  /* 0x0000000000007918 */ /* 0x000fc00000000000 */
[----:B------:R-:W-:-:S00]  /*249c0*/  NOP ;  /* 0x0000000000007918 */ /* 0x000fc00000000000 */
[----:B------:R-:W-:-:S00]  /*249d0*/  NOP ;  /* 0x0000000000007918 */ /* 0x000fc00000000000 */
[----:B------:R-:W-:-:S00]  /*249e0*/  NOP ;  /* 0x0000000000007918 */ /* 0x000fc00000000000 */
[----:B------:R-:W-:-:S00]  /*249f0*/  NOP ;  /* 0x0000000000007918 */ /* 0x000fc00000000000 */
.L_x_29:


//--------------------- .nv.global.init           --------------------------
	.section	.nv.global.init,"aw",@progbits
.nv.global.init:
	.type		_$_str,@object
	.size		_$_str,(.L_3 - _$_str)
_$_str:
        /*0000*/ 	.byte	0x5f, 0x5f, 0x43, 0x55, 0x44, 0x41, 0x5f, 0x46, 0x54, 0x5a, 0x00
.L_3:


//--------------------- .nv.shared.attn_fwd       --------------------------
	.section	.nv.shared.attn_fwd,"aw",@nobits
	.sectionflags	@""
	.align	16
	.zero		1024


//--------------------- .nv.shared.reserved.0     --------------------------
	.section	.nv.shared.reserved.0,"aw",@nobits
	.align	8
	.weak		__nv_reservedSMEM_offset_0_alias
	.size		__nv_reservedSMEM_offset_0_alias, 0, 64
	.other		__nv_reservedSMEM_offset_0_alias,@"STO_CUDA_RESERVED_SHARED STV_DEFAULT"
__nv_reservedSMEM_offset_0_alias:
	.zero		0
.nv.shared.reserved.0:
	.zero		64
	.weak		__nv_reservedSMEM_allocation_phase
	.type		__nv_reservedSMEM_allocation_phase,@object
	.size		__nv_reservedSMEM_allocation_phase,(.L_0 - __nv_reservedSMEM_allocation_phase)
__nv_reservedSMEM_allocation_phase:
	.zero		1
.L_0:
	.zero		7
	.weak		__nv_reservedSMEM_devtool_atexit_pc
	.type		__nv_reservedSMEM_devtool_atexit_pc,@object
	.size		__nv_reservedSMEM_devtool_atexit_pc,(__nv_reservedSMEM_allocation_mask - __nv_reservedSMEM_devtool_atexit_pc)
__nv_reservedSMEM_devtool_atexit_pc:
	.zero		8
	.weak		__nv_reservedSMEM_allocation_mask
	.type		__nv_reservedSMEM_allocation_mask,@object
	.size		__nv_reservedSMEM_allocation_mask,(.L_2 - __nv_reservedSMEM_allocation_mask)
__nv_reservedSMEM_allocation_mask:
	.zero		4
.L_2:


//--------------------- .nv.constant0.attn_fwd    --------------------------
	.section	.nv.constant0.attn_fwd,"a",@progbits
	.sectionflags	@""
	.align	4
.nv.constant0.attn_fwd:
	.zero		1032


//--------------------- SYMBOLS --------------------------

	.type		.nv.reservedSmem.offset0,@object
	.size		.nv.reservedSmem.offset0,0x4
	.type		.nv.reservedSmem.cap,@object
	.size		.nv.reservedSmem.cap,0x4
